//
// Generated by NVIDIA NVVM Compiler
//
// Compiler Build ID: CL-36424714
// Cuda compilation tools, release 13.0, V13.0.88
// Based on NVVM 20.0.0
//

.version 9.0
.target sm_100
.address_size 64

	// .globl	_Z15generate_kernelP17curandStateMtgp32Pd
.func  (.param .b64 func_retval0) __internal_accurate_pow
(
	.param .b64 __internal_accurate_pow_param_0,
	.param .b64 __internal_accurate_pow_param_1
)
;
.global .align 4 .b8 precalc_xorwow_matrix[102400];
.global .align 4 .b8 precalc_xorwow_offset_matrix[102400];
.global .align 4 .b8 mrg32k3aM1[2304];
.global .align 4 .b8 mrg32k3aM2[2304];
.global .align 4 .b8 mrg32k3aM1SubSeq[2016];
.global .align 4 .b8 mrg32k3aM2SubSeq[2016];
.global .align 4 .b8 mrg32k3aM1Seq[2304];
.global .align 4 .b8 mrg32k3aM2Seq[2304];
.const .align 8 .b8 __cr_lgamma_table[72];
// _ZZ11integrationP17curandStateMtgp32PdS1_S1_S1_S1_S1_iE7cache_S has been demoted
// _ZZ11integrationP17curandStateMtgp32PdS1_S1_S1_S1_S1_iE9cache_err has been demoted
// _ZZ11integrationP17curandStateMtgp32PdS1_S1_S1_S1_S1_iE9cache_abs has been demoted

.visible .entry _Z15generate_kernelP17curandStateMtgp32Pd(
	.param .u64 .ptr .align 1 _Z15generate_kernelP17curandStateMtgp32Pd_param_0,
	.param .u64 .ptr .align 1 _Z15generate_kernelP17curandStateMtgp32Pd_param_1
)
{
	.reg .pred 	%p<2>;
	.reg .b32 	%r<49>;
	.reg .b64 	%rd<36>;
	.reg .b64 	%fd<3>;

	ld.param.u64 	%rd3, [_Z15generate_kernelP17curandStateMtgp32Pd_param_0];
	ld.param.u64 	%rd2, [_Z15generate_kernelP17curandStateMtgp32Pd_param_1];
	cvta.to.global.u64 	%rd4, %rd3;
	mov.u32 	%r4, %tid.x;
	mov.u32 	%r5, %ctaid.x;
	mov.u32 	%r6, %ntid.x;
	mad.lo.s32 	%r1, %r5, %r6, %r4;
	mul.wide.u32 	%rd5, %r5, 4112;
	add.s64 	%rd1, %rd4, %rd5;
	ld.global.u64 	%rd6, [%rd1+4104];
	cvta.to.global.u64 	%rd7, %rd6;
	ld.global.v2.u32 	{%r7, %r8}, [%rd1+4096];
	mul.wide.s32 	%rd8, %r8, 4;
	add.s64 	%rd9, %rd7, %rd8;
	ld.global.u32 	%r9, [%rd9];
	mov.u32 	%r10, %ntid.z;
	mov.u32 	%r11, %ntid.y;
	mul.lo.s32 	%r12, %r10, %r11;
	mul.lo.s32 	%r2, %r12, %r6;
	mov.u32 	%r13, %tid.z;
	mov.u32 	%r14, %tid.y;
	mad.lo.s32 	%r15, %r6, %r14, %r4;
	mad.lo.s32 	%r16, %r12, %r13, %r15;
	add.s32 	%r17, %r7, %r16;
	shl.b32 	%r18, %r17, 2;
	cvt.u64.u32 	%rd10, %r18;
	and.b64  	%rd11, %rd10, 4092;
	add.s64 	%rd12, %rd1, %rd11;
	ld.global.u32 	%r19, [%rd12];
	add.s32 	%r20, %r18, 4;
	cvt.u64.u32 	%rd13, %r20;
	and.b64  	%rd14, %rd13, 4092;
	add.s64 	%rd15, %rd1, %rd14;
	ld.global.u32 	%r21, [%rd15];
	add.s32 	%r22, %r17, %r9;
	shl.b32 	%r23, %r22, 2;
	cvt.u64.u32 	%rd16, %r23;
	and.b64  	%rd17, %rd16, 4092;
	add.s64 	%rd18, %rd1, %rd17;
	ld.global.u32 	%r24, [%rd18];
	ld.global.u32 	%r25, [%rd7+40800];
	and.b32  	%r26, %r25, %r19;
	xor.b32  	%r27, %r26, %r21;
	ld.global.u32 	%r28, [%rd9+39200];
	shl.b32 	%r29, %r27, %r28;
	ld.global.u32 	%r30, [%rd9+40000];
	shr.u32 	%r31, %r24, %r30;
	xor.b32  	%r32, %r31, %r29;
	xor.b32  	%r33, %r32, %r27;
	mul.wide.s32 	%rd19, %r8, 60;
	add.s64 	%rd20, %rd9, %rd19;
	shl.b32 	%r34, %r33, 2;
	cvt.u64.u32 	%rd21, %r34;
	and.b64  	%rd22, %rd21, 60;
	add.s64 	%rd23, %rd20, %rd22;
	ld.global.u32 	%r35, [%rd23+800];
	xor.b32  	%r36, %r33, %r35;
	add.s32 	%r37, %r18, 1404;
	cvt.u64.u32 	%rd24, %r37;
	and.b64  	%rd25, %rd24, 4092;
	add.s64 	%rd26, %rd1, %rd25;
	st.global.u32 	[%rd26], %r36;
	add.s32 	%r38, %r23, -4;
	cvt.u64.u32 	%rd27, %r38;
	and.b64  	%rd28, %rd27, 4092;
	add.s64 	%rd29, %rd1, %rd28;
	ld.global.u32 	%r39, [%rd29];
	shr.u32 	%r40, %r39, 16;
	xor.b32  	%r41, %r40, %r39;
	shr.u32 	%r42, %r41, 8;
	xor.b32  	%r43, %r42, %r41;
	shl.b32 	%r44, %r43, 2;
	cvt.u64.u32 	%rd30, %r44;
	and.b64  	%rd31, %rd30, 60;
	add.s64 	%rd32, %rd20, %rd31;
	ld.global.u32 	%r45, [%rd32+13600];
	xor.b32  	%r3, %r45, %r36;
	bar.sync 	0;
	setp.ne.s32 	%p1, %r16, 0;
	@%p1 bra 	$L__BB0_2;
	ld.global.u32 	%r46, [%rd1+4096];
	add.s32 	%r47, %r46, %r2;
	and.b32  	%r48, %r47, 1023;
	st.global.u32 	[%rd1+4096], %r48;
$L__BB0_2:
	cvta.to.global.u64 	%rd33, %rd2;
	bar.sync 	0;
	cvt.rn.f64.u32 	%fd1, %r3;
	div.rn.f64 	%fd2, %fd1, 0d41EFFFFFFFE00000;
	mul.wide.s32 	%rd34, %r1, 8;
	add.s64 	%rd35, %rd33, %rd34;
	st.global.f64 	[%rd35], %fd2;
	ret;

}
	// .globl	_Z11integrationP17curandStateMtgp32PdS1_S1_S1_S1_S1_i
.visible .entry _Z11integrationP17curandStateMtgp32PdS1_S1_S1_S1_S1_i(
	.param .u64 .ptr .align 1 _Z11integrationP17curandStateMtgp32PdS1_S1_S1_S1_S1_i_param_0,
	.param .u64 .ptr .align 1 _Z11integrationP17curandStateMtgp32PdS1_S1_S1_S1_S1_i_param_1,
	.param .u64 .ptr .align 1 _Z11integrationP17curandStateMtgp32PdS1_S1_S1_S1_S1_i_param_2,
	.param .u64 .ptr .align 1 _Z11integrationP17curandStateMtgp32PdS1_S1_S1_S1_S1_i_param_3,
	.param .u64 .ptr .align 1 _Z11integrationP17curandStateMtgp32PdS1_S1_S1_S1_S1_i_param_4,
	.param .u64 .ptr .align 1 _Z11integrationP17curandStateMtgp32PdS1_S1_S1_S1_S1_i_param_5,
	.param .u64 .ptr .align 1 _Z11integrationP17curandStateMtgp32PdS1_S1_S1_S1_S1_i_param_6,
	.param .u32 _Z11integrationP17curandStateMtgp32PdS1_S1_S1_S1_S1_i_param_7
)
{
	.reg .pred 	%p<476>;
	.reg .b32 	%r<1332>;
	.reg .b32 	%f<97>;
	.reg .b64 	%rd<293>;
	.reg .b64 	%fd<1899>;
	// demoted variable
	.shared .align 8 .b8 _ZZ11integrationP17curandStateMtgp32PdS1_S1_S1_S1_S1_iE7cache_S[2048];
	// demoted variable
	.shared .align 8 .b8 _ZZ11integrationP17curandStateMtgp32PdS1_S1_S1_S1_S1_iE9cache_err[2048];
	// demoted variable
	.shared .align 8 .b8 _ZZ11integrationP17curandStateMtgp32PdS1_S1_S1_S1_S1_iE9cache_abs[2048];
	ld.param.u64 	%rd22, [_Z11integrationP17curandStateMtgp32PdS1_S1_S1_S1_S1_i_param_0];
	ld.param.u32 	%r207, [_Z11integrationP17curandStateMtgp32PdS1_S1_S1_S1_S1_i_param_7];
	mov.u32 	%r1, %tid.x;
	mov.u32 	%r2, %ctaid.x;
	mov.u32 	%r3, %ntid.x;
	mad.lo.s32 	%r1329, %r2, %r3, %r1;
	setp.ge.s32 	%p2, %r1329, %r207;
	mov.f64 	%fd1793, 0d0000000000000000;
	mov.f64 	%fd1897, %fd1793;
	mov.f64 	%fd1791, %fd1793;
	@%p2 bra 	$L__BB1_415;
	cvta.to.global.u64 	%rd28, %rd22;
	mov.f64 	%fd501, 0d4014000000000000;
	{
	.reg .b32 %temp; 
	mov.b64 	{%temp, %r208}, %fd501;
	}
	setp.lt.s32 	%p3, %r208, 0;
	mul.wide.u32 	%rd29, %r2, 4112;
	add.s64 	%rd1, %rd28, %rd29;
	mov.u32 	%r209, %ntid.z;
	mov.u32 	%r210, %ntid.y;
	mul.lo.s32 	%r211, %r209, %r210;
	mul.lo.s32 	%r5, %r211, %r3;
	mov.u32 	%r212, %tid.z;
	mov.u32 	%r213, %tid.y;
	mad.lo.s32 	%r214, %r3, %r213, %r1;
	mad.lo.s32 	%r6, %r211, %r212, %r214;
	mov.f64 	%fd502, 0d4000000000000000;
	{
	.reg .b32 %temp; 
	mov.b64 	{%temp, %r7}, %fd502;
	}
	and.b32  	%r8, %r7, 2146435072;
	setp.eq.s32 	%p4, %r8, 1062207488;
	setp.lt.s32 	%p6, %r7, 0;
	selp.b32 	%r9, 0, 2146435072, %p6;
	and.b32  	%r215, %r7, 2147483647;
	setp.ne.s32 	%p7, %r215, 1071644672;
	and.pred  	%p1, %p4, %p7;
	or.b32  	%r10, %r9, -2147483648;
	{ // callseq 0, 0
	.param .b64 param0;
	st.param.f64 	[param0], 0d4014000000000000;
	.param .b64 param1;
	st.param.f64 	[param1], 0d4000000000000000;
	.param .b64 retval0;
	call.uni (retval0), 
	__internal_accurate_pow, 
	(
	param0, 
	param1
	);
	ld.param.f64 	%fd503, [retval0];
	} // callseq 0
	neg.f64 	%fd505, %fd503;
	selp.f64 	%fd506, %fd505, %fd503, %p4;
	selp.f64 	%fd1, %fd506, %fd503, %p3;
	cvt.rzi.s32.f64 	%r11, %fd1;
	mov.f64 	%fd507, 0d3FF0000000000000;
	{
	.reg .b32 %temp; 
	mov.b64 	{%temp, %r216}, %fd507;
	}
	and.b32  	%r218, %r216, 2146435072;
	setp.eq.s32 	%p8, %r218, 1072693248;
	{ // callseq 1, 0
	.param .b64 param0;
	st.param.f64 	[param0], 0d4014000000000000;
	.param .b64 param1;
	st.param.f64 	[param1], 0d3FF0000000000000;
	.param .b64 retval0;
	call.uni (retval0), 
	__internal_accurate_pow, 
	(
	param0, 
	param1
	);
	ld.param.f64 	%fd508, [retval0];
	} // callseq 1
	neg.f64 	%fd510, %fd508;
	selp.f64 	%fd511, %fd510, %fd508, %p8;
	selp.f64 	%fd2, %fd511, %fd508, %p3;
	mov.f64 	%fd512, 0d4008000000000000;
	{
	.reg .b32 %temp; 
	mov.b64 	{%temp, %r219}, %fd512;
	}
	and.b32  	%r221, %r219, 2146435072;
	setp.eq.s32 	%p9, %r221, 1073741824;
	{ // callseq 2, 0
	.param .b64 param0;
	st.param.f64 	[param0], 0d4014000000000000;
	.param .b64 param1;
	st.param.f64 	[param1], 0d4008000000000000;
	.param .b64 retval0;
	call.uni (retval0), 
	__internal_accurate_pow, 
	(
	param0, 
	param1
	);
	ld.param.f64 	%fd513, [retval0];
	} // callseq 2
	neg.f64 	%fd515, %fd513;
	selp.f64 	%fd516, %fd515, %fd513, %p9;
	selp.f64 	%fd3, %fd516, %fd513, %p3;
	cvt.rzi.s32.f64 	%r12, %fd3;
	mov.f64 	%fd517, 0d4010000000000000;
	{
	.reg .b32 %temp; 
	mov.b64 	{%temp, %r222}, %fd517;
	}
	and.b32  	%r224, %r222, 2146435072;
	setp.eq.s32 	%p10, %r224, 1072693248;
	{ // callseq 3, 0
	.param .b64 param0;
	st.param.f64 	[param0], 0d4014000000000000;
	.param .b64 param1;
	st.param.f64 	[param1], 0d4010000000000000;
	.param .b64 retval0;
	call.uni (retval0), 
	__internal_accurate_pow, 
	(
	param0, 
	param1
	);
	ld.param.f64 	%fd518, [retval0];
	} // callseq 3
	neg.f64 	%fd520, %fd518;
	selp.f64 	%fd521, %fd520, %fd518, %p10;
	selp.f64 	%fd4, %fd521, %fd518, %p3;
	cvt.rzi.s32.f64 	%r13, %fd4;
	{ // callseq 4, 0
	.param .b64 param0;
	st.param.f64 	[param0], 0d4014000000000000;
	.param .b64 param1;
	st.param.f64 	[param1], 0d4014000000000000;
	.param .b64 retval0;
	call.uni (retval0), 
	__internal_accurate_pow, 
	(
	param0, 
	param1
	);
	ld.param.f64 	%fd522, [retval0];
	} // callseq 4
	and.b32  	%r225, %r208, -1048576;
	setp.eq.s32 	%p11, %r225, -1072693248;
	neg.f64 	%fd524, %fd522;
	selp.f64 	%fd5, %fd524, %fd522, %p11;
	cvt.rzi.s32.f64 	%r14, %fd5;
	mov.f64 	%fd525, 0d4018000000000000;
	{
	.reg .b32 %temp; 
	mov.b64 	{%temp, %r226}, %fd525;
	}
	and.b32  	%r228, %r226, 2146435072;
	setp.eq.s32 	%p12, %r228, 1073741824;
	{ // callseq 5, 0
	.param .b64 param0;
	st.param.f64 	[param0], 0d4014000000000000;
	.param .b64 param1;
	st.param.f64 	[param1], 0d4018000000000000;
	.param .b64 retval0;
	call.uni (retval0), 
	__internal_accurate_pow, 
	(
	param0, 
	param1
	);
	ld.param.f64 	%fd526, [retval0];
	} // callseq 5
	neg.f64 	%fd528, %fd526;
	selp.f64 	%fd529, %fd528, %fd526, %p12;
	selp.f64 	%fd6, %fd529, %fd526, %p3;
	cvt.rzi.s32.f64 	%r15, %fd6;
	mov.f64 	%fd530, 0d401C000000000000;
	{
	.reg .b32 %temp; 
	mov.b64 	{%temp, %r229}, %fd530;
	}
	and.b32  	%r231, %r229, 2146435072;
	setp.eq.s32 	%p13, %r231, 1074790400;
	{ // callseq 6, 0
	.param .b64 param0;
	st.param.f64 	[param0], 0d4014000000000000;
	.param .b64 param1;
	st.param.f64 	[param1], 0d401C000000000000;
	.param .b64 retval0;
	call.uni (retval0), 
	__internal_accurate_pow, 
	(
	param0, 
	param1
	);
	ld.param.f64 	%fd531, [retval0];
	} // callseq 6
	neg.f64 	%fd533, %fd531;
	selp.f64 	%fd534, %fd533, %fd531, %p13;
	selp.f64 	%fd7, %fd534, %fd531, %p3;
	cvt.rzi.s32.f64 	%r16, %fd7;
	mov.f64 	%fd535, 0d4020000000000000;
	{
	.reg .b32 %temp; 
	mov.b64 	{%temp, %r232}, %fd535;
	}
	and.b32  	%r234, %r232, 2146435072;
	setp.eq.s32 	%p14, %r234, 1071644672;
	{ // callseq 7, 0
	.param .b64 param0;
	st.param.f64 	[param0], 0d4014000000000000;
	.param .b64 param1;
	st.param.f64 	[param1], 0d4020000000000000;
	.param .b64 retval0;
	call.uni (retval0), 
	__internal_accurate_pow, 
	(
	param0, 
	param1
	);
	ld.param.f64 	%fd536, [retval0];
	} // callseq 7
	neg.f64 	%fd538, %fd536;
	selp.f64 	%fd539, %fd538, %fd536, %p14;
	selp.f64 	%fd540, %fd539, %fd536, %p3;
	cvt.rzi.s32.f64 	%r17, %fd540;
	mov.f64 	%fd1791, 0d0000000000000000;
	mov.f64 	%fd1897, %fd1791;
	mov.f64 	%fd1793, %fd1791;
$L__BB1_2:
	ld.param.u64 	%rd277, [_Z11integrationP17curandStateMtgp32PdS1_S1_S1_S1_S1_i_param_1];
	mul.hi.s32 	%r236, %r1329, 1717986919;
	shr.u32 	%r237, %r236, 31;
	shr.s32 	%r238, %r236, 1;
	add.s32 	%r239, %r238, %r237;
	mul.lo.s32 	%r240, %r239, 5;
	sub.s32 	%r19, %r1329, %r240;
	cvta.to.global.u64 	%rd30, %rd277;
	mul.wide.s32 	%rd31, %r19, 8;
	add.s64 	%rd32, %rd30, %rd31;
	ld.global.f64 	%fd542, [%rd32+8];
	ld.global.f64 	%fd543, [%rd32];
	sub.f64 	%fd544, %fd542, %fd543;
	rem.s32 	%r241, %r240, %r11;
	add.s32 	%r242, %r241, %r19;
	cvt.rn.f64.s32 	%fd545, %r241;
	div.rn.f64 	%fd546, %fd545, %fd2;
	cvt.rzi.s32.f64 	%r20, %fd546;
	mul.wide.s32 	%rd33, %r20, 8;
	add.s64 	%rd34, %rd30, %rd33;
	ld.global.f64 	%fd547, [%rd34+56];
	ld.global.f64 	%fd548, [%rd34+48];
	sub.f64 	%fd549, %fd547, %fd548;
	mul.f64 	%fd550, %fd544, %fd549;
	sub.s32 	%r243, %r1329, %r242;
	rem.s32 	%r244, %r243, %r12;
	add.s32 	%r245, %r244, %r242;
	cvt.rn.f64.s32 	%fd551, %r244;
	div.rn.f64 	%fd552, %fd551, %fd1;
	cvt.rzi.s32.f64 	%r21, %fd552;
	mul.wide.s32 	%rd35, %r21, 8;
	add.s64 	%rd36, %rd30, %rd35;
	ld.global.f64 	%fd553, [%rd36+104];
	ld.global.f64 	%fd554, [%rd36+96];
	sub.f64 	%fd555, %fd553, %fd554;
	mul.f64 	%fd556, %fd550, %fd555;
	sub.s32 	%r246, %r1329, %r245;
	rem.s32 	%r247, %r246, %r13;
	add.s32 	%r248, %r247, %r245;
	cvt.rn.f64.s32 	%fd557, %r247;
	div.rn.f64 	%fd558, %fd557, %fd3;
	cvt.rzi.s32.f64 	%r22, %fd558;
	mul.wide.s32 	%rd37, %r22, 8;
	add.s64 	%rd38, %rd30, %rd37;
	ld.global.f64 	%fd559, [%rd38+152];
	ld.global.f64 	%fd560, [%rd38+144];
	sub.f64 	%fd561, %fd559, %fd560;
	mul.f64 	%fd562, %fd556, %fd561;
	sub.s32 	%r249, %r1329, %r248;
	rem.s32 	%r250, %r249, %r14;
	add.s32 	%r251, %r250, %r248;
	cvt.rn.f64.s32 	%fd563, %r250;
	div.rn.f64 	%fd564, %fd563, %fd4;
	cvt.rzi.s32.f64 	%r23, %fd564;
	mul.wide.s32 	%rd39, %r23, 8;
	add.s64 	%rd40, %rd30, %rd39;
	ld.global.f64 	%fd565, [%rd40+200];
	ld.global.f64 	%fd566, [%rd40+192];
	sub.f64 	%fd567, %fd565, %fd566;
	mul.f64 	%fd568, %fd562, %fd567;
	sub.s32 	%r252, %r1329, %r251;
	rem.s32 	%r253, %r252, %r15;
	add.s32 	%r254, %r253, %r251;
	cvt.rn.f64.s32 	%fd569, %r253;
	div.rn.f64 	%fd570, %fd569, %fd5;
	cvt.rzi.s32.f64 	%r24, %fd570;
	mul.wide.s32 	%rd41, %r24, 8;
	add.s64 	%rd42, %rd30, %rd41;
	ld.global.f64 	%fd571, [%rd42+248];
	ld.global.f64 	%fd572, [%rd42+240];
	sub.f64 	%fd573, %fd571, %fd572;
	mul.f64 	%fd574, %fd568, %fd573;
	sub.s32 	%r255, %r1329, %r254;
	rem.s32 	%r256, %r255, %r16;
	add.s32 	%r257, %r256, %r254;
	cvt.rn.f64.s32 	%fd575, %r256;
	div.rn.f64 	%fd576, %fd575, %fd6;
	cvt.rzi.s32.f64 	%r25, %fd576;
	mul.wide.s32 	%rd43, %r25, 8;
	add.s64 	%rd44, %rd30, %rd43;
	ld.global.f64 	%fd577, [%rd44+296];
	ld.global.f64 	%fd578, [%rd44+288];
	sub.f64 	%fd579, %fd577, %fd578;
	mul.f64 	%fd580, %fd574, %fd579;
	sub.s32 	%r258, %r1329, %r257;
	rem.s32 	%r259, %r258, %r17;
	cvt.rn.f64.s32 	%fd581, %r259;
	div.rn.f64 	%fd582, %fd581, %fd7;
	cvt.rzi.s32.f64 	%r26, %fd582;
	mul.wide.s32 	%rd45, %r26, 8;
	add.s64 	%rd46, %rd30, %rd45;
	ld.global.f64 	%fd583, [%rd46+344];
	ld.global.f64 	%fd584, [%rd46+336];
	sub.f64 	%fd585, %fd583, %fd584;
	mul.f64 	%fd11, %fd580, %fd585;
	mov.f64 	%fd1794, 0d0000000000000000;
	mov.b32 	%r1330, 0;
	mov.f64 	%fd1795, %fd1794;
$L__BB1_3:
	ld.param.u64 	%rd278, [_Z11integrationP17curandStateMtgp32PdS1_S1_S1_S1_S1_i_param_1];
	setp.ne.s32 	%p15, %r6, 0;
	cvta.to.global.u64 	%rd47, %rd278;
	mul.wide.s32 	%rd48, %r19, 8;
	add.s64 	%rd2, %rd47, %rd48;
	ld.global.f64 	%fd16, [%rd2];
	ld.global.u64 	%rd49, [%rd1+4104];
	ld.global.v2.u32 	{%r260, %r261}, [%rd1+4096];
	mul.wide.s32 	%rd50, %r261, 4;
	add.s64 	%rd51, %rd49, %rd50;
	ld.u32 	%r262, [%rd51];
	add.s32 	%r263, %r260, %r6;
	shl.b32 	%r264, %r263, 2;
	cvt.u64.u32 	%rd52, %r264;
	and.b64  	%rd53, %rd52, 4092;
	add.s64 	%rd54, %rd1, %rd53;
	ld.global.u32 	%r265, [%rd54];
	add.s32 	%r266, %r264, 4;
	cvt.u64.u32 	%rd55, %r266;
	and.b64  	%rd56, %rd55, 4092;
	add.s64 	%rd57, %rd1, %rd56;
	ld.global.u32 	%r267, [%rd57];
	add.s32 	%r268, %r263, %r262;
	shl.b32 	%r269, %r268, 2;
	cvt.u64.u32 	%rd58, %r269;
	and.b64  	%rd59, %rd58, 4092;
	add.s64 	%rd60, %rd1, %rd59;
	ld.global.u32 	%r270, [%rd60];
	ld.u32 	%r271, [%rd49+40800];
	and.b32  	%r272, %r271, %r265;
	xor.b32  	%r273, %r272, %r267;
	ld.u32 	%r274, [%rd51+39200];
	shl.b32 	%r275, %r273, %r274;
	ld.u32 	%r276, [%rd51+40000];
	shr.u32 	%r277, %r270, %r276;
	xor.b32  	%r278, %r277, %r275;
	xor.b32  	%r279, %r278, %r273;
	mul.wide.s32 	%rd61, %r261, 60;
	add.s64 	%rd62, %rd51, %rd61;
	shl.b32 	%r280, %r279, 2;
	cvt.u64.u32 	%rd63, %r280;
	and.b64  	%rd64, %rd63, 60;
	add.s64 	%rd65, %rd62, %rd64;
	ld.u32 	%r281, [%rd65+800];
	xor.b32  	%r282, %r279, %r281;
	add.s32 	%r283, %r264, 1404;
	cvt.u64.u32 	%rd66, %r283;
	and.b64  	%rd67, %rd66, 4092;
	add.s64 	%rd68, %rd1, %rd67;
	st.global.u32 	[%rd68], %r282;
	add.s32 	%r284, %r269, -4;
	cvt.u64.u32 	%rd69, %r284;
	and.b64  	%rd70, %rd69, 4092;
	add.s64 	%rd71, %rd1, %rd70;
	ld.global.u32 	%r285, [%rd71];
	shr.u32 	%r286, %r285, 16;
	xor.b32  	%r287, %r286, %r285;
	shr.u32 	%r288, %r287, 8;
	xor.b32  	%r289, %r288, %r287;
	shl.b32 	%r290, %r289, 2;
	cvt.u64.u32 	%rd72, %r290;
	and.b64  	%rd73, %rd72, 60;
	add.s64 	%rd74, %rd62, %rd73;
	ld.u32 	%r291, [%rd74+13600];
	xor.b32  	%r28, %r291, %r282;
	bar.sync 	0;
	@%p15 bra 	$L__BB1_5;
	ld.global.u32 	%r292, [%rd1+4096];
	add.s32 	%r293, %r292, %r5;
	and.b32  	%r294, %r293, 1023;
	st.global.u32 	[%rd1+4096], %r294;
$L__BB1_5:
	ld.param.u64 	%rd279, [_Z11integrationP17curandStateMtgp32PdS1_S1_S1_S1_S1_i_param_1];
	setp.ne.s32 	%p16, %r6, 0;
	bar.sync 	0;
	cvt.rn.f64.u32 	%fd586, %r28;
	div.rn.f64 	%fd587, %fd586, 0d41EFFFFFFFE00000;
	ld.global.f64 	%fd588, [%rd2+8];
	ld.global.f64 	%fd589, [%rd2];
	sub.f64 	%fd590, %fd588, %fd589;
	fma.rn.f64 	%fd17, %fd587, %fd590, %fd16;
	cvta.to.global.u64 	%rd75, %rd279;
	mul.wide.s32 	%rd76, %r20, 8;
	add.s64 	%rd3, %rd75, %rd76;
	ld.global.f64 	%fd18, [%rd3+48];
	ld.global.u64 	%rd77, [%rd1+4104];
	ld.global.v2.u32 	{%r295, %r296}, [%rd1+4096];
	mul.wide.s32 	%rd78, %r296, 4;
	add.s64 	%rd79, %rd77, %rd78;
	ld.u32 	%r297, [%rd79];
	add.s32 	%r298, %r295, %r6;
	shl.b32 	%r299, %r298, 2;
	cvt.u64.u32 	%rd80, %r299;
	and.b64  	%rd81, %rd80, 4092;
	add.s64 	%rd82, %rd1, %rd81;
	ld.global.u32 	%r300, [%rd82];
	add.s32 	%r301, %r299, 4;
	cvt.u64.u32 	%rd83, %r301;
	and.b64  	%rd84, %rd83, 4092;
	add.s64 	%rd85, %rd1, %rd84;
	ld.global.u32 	%r302, [%rd85];
	add.s32 	%r303, %r298, %r297;
	shl.b32 	%r304, %r303, 2;
	cvt.u64.u32 	%rd86, %r304;
	and.b64  	%rd87, %rd86, 4092;
	add.s64 	%rd88, %rd1, %rd87;
	ld.global.u32 	%r305, [%rd88];
	ld.u32 	%r306, [%rd77+40800];
	and.b32  	%r307, %r306, %r300;
	xor.b32  	%r308, %r307, %r302;
	ld.u32 	%r309, [%rd79+39200];
	shl.b32 	%r310, %r308, %r309;
	ld.u32 	%r311, [%rd79+40000];
	shr.u32 	%r312, %r305, %r311;
	xor.b32  	%r313, %r312, %r310;
	xor.b32  	%r314, %r313, %r308;
	mul.wide.s32 	%rd89, %r296, 60;
	add.s64 	%rd90, %rd79, %rd89;
	shl.b32 	%r315, %r314, 2;
	cvt.u64.u32 	%rd91, %r315;
	and.b64  	%rd92, %rd91, 60;
	add.s64 	%rd93, %rd90, %rd92;
	ld.u32 	%r316, [%rd93+800];
	xor.b32  	%r317, %r314, %r316;
	add.s32 	%r318, %r299, 1404;
	cvt.u64.u32 	%rd94, %r318;
	and.b64  	%rd95, %rd94, 4092;
	add.s64 	%rd96, %rd1, %rd95;
	st.global.u32 	[%rd96], %r317;
	add.s32 	%r319, %r304, -4;
	cvt.u64.u32 	%rd97, %r319;
	and.b64  	%rd98, %rd97, 4092;
	add.s64 	%rd99, %rd1, %rd98;
	ld.global.u32 	%r320, [%rd99];
	shr.u32 	%r321, %r320, 16;
	xor.b32  	%r322, %r321, %r320;
	shr.u32 	%r323, %r322, 8;
	xor.b32  	%r324, %r323, %r322;
	shl.b32 	%r325, %r324, 2;
	cvt.u64.u32 	%rd100, %r325;
	and.b64  	%rd101, %rd100, 60;
	add.s64 	%rd102, %rd90, %rd101;
	ld.u32 	%r326, [%rd102+13600];
	xor.b32  	%r29, %r326, %r317;
	bar.sync 	0;
	@%p16 bra 	$L__BB1_7;
	ld.global.u32 	%r327, [%rd1+4096];
	add.s32 	%r328, %r327, %r5;
	and.b32  	%r329, %r328, 1023;
	st.global.u32 	[%rd1+4096], %r329;
$L__BB1_7:
	ld.param.u64 	%rd280, [_Z11integrationP17curandStateMtgp32PdS1_S1_S1_S1_S1_i_param_1];
	setp.ne.s32 	%p17, %r6, 0;
	bar.sync 	0;
	cvt.rn.f64.u32 	%fd591, %r29;
	div.rn.f64 	%fd592, %fd591, 0d41EFFFFFFFE00000;
	ld.global.f64 	%fd593, [%rd3+56];
	ld.global.f64 	%fd594, [%rd3+48];
	sub.f64 	%fd595, %fd593, %fd594;
	fma.rn.f64 	%fd19, %fd592, %fd595, %fd18;
	cvta.to.global.u64 	%rd103, %rd280;
	mul.wide.s32 	%rd104, %r21, 8;
	add.s64 	%rd4, %rd103, %rd104;
	ld.global.f64 	%fd20, [%rd4+96];
	ld.global.u64 	%rd105, [%rd1+4104];
	ld.global.v2.u32 	{%r330, %r331}, [%rd1+4096];
	mul.wide.s32 	%rd106, %r331, 4;
	add.s64 	%rd107, %rd105, %rd106;
	ld.u32 	%r332, [%rd107];
	add.s32 	%r333, %r330, %r6;
	shl.b32 	%r334, %r333, 2;
	cvt.u64.u32 	%rd108, %r334;
	and.b64  	%rd109, %rd108, 4092;
	add.s64 	%rd110, %rd1, %rd109;
	ld.global.u32 	%r335, [%rd110];
	add.s32 	%r336, %r334, 4;
	cvt.u64.u32 	%rd111, %r336;
	and.b64  	%rd112, %rd111, 4092;
	add.s64 	%rd113, %rd1, %rd112;
	ld.global.u32 	%r337, [%rd113];
	add.s32 	%r338, %r333, %r332;
	shl.b32 	%r339, %r338, 2;
	cvt.u64.u32 	%rd114, %r339;
	and.b64  	%rd115, %rd114, 4092;
	add.s64 	%rd116, %rd1, %rd115;
	ld.global.u32 	%r340, [%rd116];
	ld.u32 	%r341, [%rd105+40800];
	and.b32  	%r342, %r341, %r335;
	xor.b32  	%r343, %r342, %r337;
	ld.u32 	%r344, [%rd107+39200];
	shl.b32 	%r345, %r343, %r344;
	ld.u32 	%r346, [%rd107+40000];
	shr.u32 	%r347, %r340, %r346;
	xor.b32  	%r348, %r347, %r345;
	xor.b32  	%r349, %r348, %r343;
	mul.wide.s32 	%rd117, %r331, 60;
	add.s64 	%rd118, %rd107, %rd117;
	shl.b32 	%r350, %r349, 2;
	cvt.u64.u32 	%rd119, %r350;
	and.b64  	%rd120, %rd119, 60;
	add.s64 	%rd121, %rd118, %rd120;
	ld.u32 	%r351, [%rd121+800];
	xor.b32  	%r352, %r349, %r351;
	add.s32 	%r353, %r334, 1404;
	cvt.u64.u32 	%rd122, %r353;
	and.b64  	%rd123, %rd122, 4092;
	add.s64 	%rd124, %rd1, %rd123;
	st.global.u32 	[%rd124], %r352;
	add.s32 	%r354, %r339, -4;
	cvt.u64.u32 	%rd125, %r354;
	and.b64  	%rd126, %rd125, 4092;
	add.s64 	%rd127, %rd1, %rd126;
	ld.global.u32 	%r355, [%rd127];
	shr.u32 	%r356, %r355, 16;
	xor.b32  	%r357, %r356, %r355;
	shr.u32 	%r358, %r357, 8;
	xor.b32  	%r359, %r358, %r357;
	shl.b32 	%r360, %r359, 2;
	cvt.u64.u32 	%rd128, %r360;
	and.b64  	%rd129, %rd128, 60;
	add.s64 	%rd130, %rd118, %rd129;
	ld.u32 	%r361, [%rd130+13600];
	xor.b32  	%r30, %r361, %r352;
	bar.sync 	0;
	@%p17 bra 	$L__BB1_9;
	ld.global.u32 	%r362, [%rd1+4096];
	add.s32 	%r363, %r362, %r5;
	and.b32  	%r364, %r363, 1023;
	st.global.u32 	[%rd1+4096], %r364;
$L__BB1_9:
	ld.param.u64 	%rd281, [_Z11integrationP17curandStateMtgp32PdS1_S1_S1_S1_S1_i_param_1];
	setp.ne.s32 	%p18, %r6, 0;
	bar.sync 	0;
	cvt.rn.f64.u32 	%fd596, %r30;
	div.rn.f64 	%fd597, %fd596, 0d41EFFFFFFFE00000;
	ld.global.f64 	%fd598, [%rd4+104];
	ld.global.f64 	%fd599, [%rd4+96];
	sub.f64 	%fd600, %fd598, %fd599;
	fma.rn.f64 	%fd21, %fd597, %fd600, %fd20;
	cvta.to.global.u64 	%rd131, %rd281;
	mul.wide.s32 	%rd132, %r22, 8;
	add.s64 	%rd5, %rd131, %rd132;
	ld.global.f64 	%fd22, [%rd5+144];
	ld.global.u64 	%rd133, [%rd1+4104];
	ld.global.v2.u32 	{%r365, %r366}, [%rd1+4096];
	mul.wide.s32 	%rd134, %r366, 4;
	add.s64 	%rd135, %rd133, %rd134;
	ld.u32 	%r367, [%rd135];
	add.s32 	%r368, %r365, %r6;
	shl.b32 	%r369, %r368, 2;
	cvt.u64.u32 	%rd136, %r369;
	and.b64  	%rd137, %rd136, 4092;
	add.s64 	%rd138, %rd1, %rd137;
	ld.global.u32 	%r370, [%rd138];
	add.s32 	%r371, %r369, 4;
	cvt.u64.u32 	%rd139, %r371;
	and.b64  	%rd140, %rd139, 4092;
	add.s64 	%rd141, %rd1, %rd140;
	ld.global.u32 	%r372, [%rd141];
	add.s32 	%r373, %r368, %r367;
	shl.b32 	%r374, %r373, 2;
	cvt.u64.u32 	%rd142, %r374;
	and.b64  	%rd143, %rd142, 4092;
	add.s64 	%rd144, %rd1, %rd143;
	ld.global.u32 	%r375, [%rd144];
	ld.u32 	%r376, [%rd133+40800];
	and.b32  	%r377, %r376, %r370;
	xor.b32  	%r378, %r377, %r372;
	ld.u32 	%r379, [%rd135+39200];
	shl.b32 	%r380, %r378, %r379;
	ld.u32 	%r381, [%rd135+40000];
	shr.u32 	%r382, %r375, %r381;
	xor.b32  	%r383, %r382, %r380;
	xor.b32  	%r384, %r383, %r378;
	mul.wide.s32 	%rd145, %r366, 60;
	add.s64 	%rd146, %rd135, %rd145;
	shl.b32 	%r385, %r384, 2;
	cvt.u64.u32 	%rd147, %r385;
	and.b64  	%rd148, %rd147, 60;
	add.s64 	%rd149, %rd146, %rd148;
	ld.u32 	%r386, [%rd149+800];
	xor.b32  	%r387, %r384, %r386;
	add.s32 	%r388, %r369, 1404;
	cvt.u64.u32 	%rd150, %r388;
	and.b64  	%rd151, %rd150, 4092;
	add.s64 	%rd152, %rd1, %rd151;
	st.global.u32 	[%rd152], %r387;
	add.s32 	%r389, %r374, -4;
	cvt.u64.u32 	%rd153, %r389;
	and.b64  	%rd154, %rd153, 4092;
	add.s64 	%rd155, %rd1, %rd154;
	ld.global.u32 	%r390, [%rd155];
	shr.u32 	%r391, %r390, 16;
	xor.b32  	%r392, %r391, %r390;
	shr.u32 	%r393, %r392, 8;
	xor.b32  	%r394, %r393, %r392;
	shl.b32 	%r395, %r394, 2;
	cvt.u64.u32 	%rd156, %r395;
	and.b64  	%rd157, %rd156, 60;
	add.s64 	%rd158, %rd146, %rd157;
	ld.u32 	%r396, [%rd158+13600];
	xor.b32  	%r31, %r396, %r387;
	bar.sync 	0;
	@%p18 bra 	$L__BB1_11;
	ld.global.u32 	%r397, [%rd1+4096];
	add.s32 	%r398, %r397, %r5;
	and.b32  	%r399, %r398, 1023;
	st.global.u32 	[%rd1+4096], %r399;
$L__BB1_11:
	ld.param.u64 	%rd282, [_Z11integrationP17curandStateMtgp32PdS1_S1_S1_S1_S1_i_param_1];
	bar.sync 	0;
	cvt.rn.f64.u32 	%fd601, %r31;
	div.rn.f64 	%fd602, %fd601, 0d41EFFFFFFFE00000;
	ld.global.f64 	%fd603, [%rd5+152];
	ld.global.f64 	%fd604, [%rd5+144];
	sub.f64 	%fd605, %fd603, %fd604;
	fma.rn.f64 	%fd23, %fd602, %fd605, %fd22;
	cvta.to.global.u64 	%rd159, %rd282;
	mul.wide.s32 	%rd160, %r23, 8;
	add.s64 	%rd6, %rd159, %rd160;
	ld.global.f64 	%fd24, [%rd6+192];
	ld.global.u64 	%rd161, [%rd1+4104];
	ld.global.v2.u32 	{%r400, %r401}, [%rd1+4096];
	mul.wide.s32 	%rd162, %r401, 4;
	add.s64 	%rd163, %rd161, %rd162;
	ld.u32 	%r402, [%rd163];
	add.s32 	%r403, %r400, %r6;
	shl.b32 	%r404, %r403, 2;
	cvt.u64.u32 	%rd164, %r404;
	and.b64  	%rd165, %rd164, 4092;
	add.s64 	%rd166, %rd1, %rd165;
	ld.global.u32 	%r405, [%rd166];
	add.s32 	%r406, %r404, 4;
	cvt.u64.u32 	%rd167, %r406;
	and.b64  	%rd168, %rd167, 4092;
	add.s64 	%rd169, %rd1, %rd168;
	ld.global.u32 	%r407, [%rd169];
	add.s32 	%r408, %r403, %r402;
	shl.b32 	%r409, %r408, 2;
	cvt.u64.u32 	%rd170, %r409;
	and.b64  	%rd171, %rd170, 4092;
	add.s64 	%rd172, %rd1, %rd171;
	ld.global.u32 	%r410, [%rd172];
	ld.u32 	%r411, [%rd161+40800];
	and.b32  	%r412, %r411, %r405;
	xor.b32  	%r413, %r412, %r407;
	ld.u32 	%r414, [%rd163+39200];
	shl.b32 	%r415, %r413, %r414;
	ld.u32 	%r416, [%rd163+40000];
	shr.u32 	%r417, %r410, %r416;
	xor.b32  	%r418, %r417, %r415;
	xor.b32  	%r419, %r418, %r413;
	mul.wide.s32 	%rd173, %r401, 60;
	add.s64 	%rd174, %rd163, %rd173;
	shl.b32 	%r420, %r419, 2;
	cvt.u64.u32 	%rd175, %r420;
	and.b64  	%rd176, %rd175, 60;
	add.s64 	%rd177, %rd174, %rd176;
	ld.u32 	%r421, [%rd177+800];
	xor.b32  	%r422, %r419, %r421;
	add.s32 	%r423, %r404, 1404;
	cvt.u64.u32 	%rd178, %r423;
	and.b64  	%rd179, %rd178, 4092;
	add.s64 	%rd180, %rd1, %rd179;
	st.global.u32 	[%rd180], %r422;
	add.s32 	%r424, %r409, -4;
	cvt.u64.u32 	%rd181, %r424;
	and.b64  	%rd182, %rd181, 4092;
	add.s64 	%rd183, %rd1, %rd182;
	ld.global.u32 	%r425, [%rd183];
	shr.u32 	%r426, %r425, 16;
	xor.b32  	%r427, %r426, %r425;
	shr.u32 	%r428, %r427, 8;
	xor.b32  	%r429, %r428, %r427;
	shl.b32 	%r430, %r429, 2;
	cvt.u64.u32 	%rd184, %r430;
	and.b64  	%rd185, %rd184, 60;
	add.s64 	%rd186, %rd174, %rd185;
	ld.u32 	%r431, [%rd186+13600];
	xor.b32  	%r32, %r431, %r422;
	bar.sync 	0;
	@%p18 bra 	$L__BB1_13;
	ld.global.u32 	%r432, [%rd1+4096];
	add.s32 	%r433, %r432, %r5;
	and.b32  	%r434, %r433, 1023;
	st.global.u32 	[%rd1+4096], %r434;
$L__BB1_13:
	ld.param.u64 	%rd283, [_Z11integrationP17curandStateMtgp32PdS1_S1_S1_S1_S1_i_param_1];
	bar.sync 	0;
	cvt.rn.f64.u32 	%fd606, %r32;
	div.rn.f64 	%fd607, %fd606, 0d41EFFFFFFFE00000;
	ld.global.f64 	%fd608, [%rd6+200];
	ld.global.f64 	%fd609, [%rd6+192];
	sub.f64 	%fd610, %fd608, %fd609;
	fma.rn.f64 	%fd25, %fd607, %fd610, %fd24;
	cvta.to.global.u64 	%rd187, %rd283;
	mul.wide.s32 	%rd188, %r24, 8;
	add.s64 	%rd7, %rd187, %rd188;
	ld.global.f64 	%fd26, [%rd7+240];
	ld.global.u64 	%rd189, [%rd1+4104];
	ld.global.v2.u32 	{%r435, %r436}, [%rd1+4096];
	mul.wide.s32 	%rd190, %r436, 4;
	add.s64 	%rd191, %rd189, %rd190;
	ld.u32 	%r437, [%rd191];
	add.s32 	%r438, %r435, %r6;
	shl.b32 	%r439, %r438, 2;
	cvt.u64.u32 	%rd192, %r439;
	and.b64  	%rd193, %rd192, 4092;
	add.s64 	%rd194, %rd1, %rd193;
	ld.global.u32 	%r440, [%rd194];
	add.s32 	%r441, %r439, 4;
	cvt.u64.u32 	%rd195, %r441;
	and.b64  	%rd196, %rd195, 4092;
	add.s64 	%rd197, %rd1, %rd196;
	ld.global.u32 	%r442, [%rd197];
	add.s32 	%r443, %r438, %r437;
	shl.b32 	%r444, %r443, 2;
	cvt.u64.u32 	%rd198, %r444;
	and.b64  	%rd199, %rd198, 4092;
	add.s64 	%rd200, %rd1, %rd199;
	ld.global.u32 	%r445, [%rd200];
	ld.u32 	%r446, [%rd189+40800];
	and.b32  	%r447, %r446, %r440;
	xor.b32  	%r448, %r447, %r442;
	ld.u32 	%r449, [%rd191+39200];
	shl.b32 	%r450, %r448, %r449;
	ld.u32 	%r451, [%rd191+40000];
	shr.u32 	%r452, %r445, %r451;
	xor.b32  	%r453, %r452, %r450;
	xor.b32  	%r454, %r453, %r448;
	mul.wide.s32 	%rd201, %r436, 60;
	add.s64 	%rd202, %rd191, %rd201;
	shl.b32 	%r455, %r454, 2;
	cvt.u64.u32 	%rd203, %r455;
	and.b64  	%rd204, %rd203, 60;
	add.s64 	%rd205, %rd202, %rd204;
	ld.u32 	%r456, [%rd205+800];
	xor.b32  	%r457, %r454, %r456;
	add.s32 	%r458, %r439, 1404;
	cvt.u64.u32 	%rd206, %r458;
	and.b64  	%rd207, %rd206, 4092;
	add.s64 	%rd208, %rd1, %rd207;
	st.global.u32 	[%rd208], %r457;
	add.s32 	%r459, %r444, -4;
	cvt.u64.u32 	%rd209, %r459;
	and.b64  	%rd210, %rd209, 4092;
	add.s64 	%rd211, %rd1, %rd210;
	ld.global.u32 	%r460, [%rd211];
	shr.u32 	%r461, %r460, 16;
	xor.b32  	%r462, %r461, %r460;
	shr.u32 	%r463, %r462, 8;
	xor.b32  	%r464, %r463, %r462;
	shl.b32 	%r465, %r464, 2;
	cvt.u64.u32 	%rd212, %r465;
	and.b64  	%rd213, %rd212, 60;
	add.s64 	%rd214, %rd202, %rd213;
	ld.u32 	%r466, [%rd214+13600];
	xor.b32  	%r33, %r466, %r457;
	bar.sync 	0;
	@%p18 bra 	$L__BB1_15;
	ld.global.u32 	%r467, [%rd1+4096];
	add.s32 	%r468, %r467, %r5;
	and.b32  	%r469, %r468, 1023;
	st.global.u32 	[%rd1+4096], %r469;
$L__BB1_15:
	ld.param.u64 	%rd284, [_Z11integrationP17curandStateMtgp32PdS1_S1_S1_S1_S1_i_param_1];
	bar.sync 	0;
	cvt.rn.f64.u32 	%fd611, %r33;
	div.rn.f64 	%fd612, %fd611, 0d41EFFFFFFFE00000;
	ld.global.f64 	%fd613, [%rd7+248];
	ld.global.f64 	%fd614, [%rd7+240];
	sub.f64 	%fd615, %fd613, %fd614;
	fma.rn.f64 	%fd27, %fd612, %fd615, %fd26;
	cvta.to.global.u64 	%rd215, %rd284;
	mul.wide.s32 	%rd216, %r25, 8;
	add.s64 	%rd8, %rd215, %rd216;
	ld.global.f64 	%fd28, [%rd8+288];
	ld.global.u64 	%rd217, [%rd1+4104];
	ld.global.v2.u32 	{%r470, %r471}, [%rd1+4096];
	mul.wide.s32 	%rd218, %r471, 4;
	add.s64 	%rd219, %rd217, %rd218;
	ld.u32 	%r472, [%rd219];
	add.s32 	%r473, %r470, %r6;
	shl.b32 	%r474, %r473, 2;
	cvt.u64.u32 	%rd220, %r474;
	and.b64  	%rd221, %rd220, 4092;
	add.s64 	%rd222, %rd1, %rd221;
	ld.global.u32 	%r475, [%rd222];
	add.s32 	%r476, %r474, 4;
	cvt.u64.u32 	%rd223, %r476;
	and.b64  	%rd224, %rd223, 4092;
	add.s64 	%rd225, %rd1, %rd224;
	ld.global.u32 	%r477, [%rd225];
	add.s32 	%r478, %r473, %r472;
	shl.b32 	%r479, %r478, 2;
	cvt.u64.u32 	%rd226, %r479;
	and.b64  	%rd227, %rd226, 4092;
	add.s64 	%rd228, %rd1, %rd227;
	ld.global.u32 	%r480, [%rd228];
	ld.u32 	%r481, [%rd217+40800];
	and.b32  	%r482, %r481, %r475;
	xor.b32  	%r483, %r482, %r477;
	ld.u32 	%r484, [%rd219+39200];
	shl.b32 	%r485, %r483, %r484;
	ld.u32 	%r486, [%rd219+40000];
	shr.u32 	%r487, %r480, %r486;
	xor.b32  	%r488, %r487, %r485;
	xor.b32  	%r489, %r488, %r483;
	mul.wide.s32 	%rd229, %r471, 60;
	add.s64 	%rd230, %rd219, %rd229;
	shl.b32 	%r490, %r489, 2;
	cvt.u64.u32 	%rd231, %r490;
	and.b64  	%rd232, %rd231, 60;
	add.s64 	%rd233, %rd230, %rd232;
	ld.u32 	%r491, [%rd233+800];
	xor.b32  	%r492, %r489, %r491;
	add.s32 	%r493, %r474, 1404;
	cvt.u64.u32 	%rd234, %r493;
	and.b64  	%rd235, %rd234, 4092;
	add.s64 	%rd236, %rd1, %rd235;
	st.global.u32 	[%rd236], %r492;
	add.s32 	%r494, %r479, -4;
	cvt.u64.u32 	%rd237, %r494;
	and.b64  	%rd238, %rd237, 4092;
	add.s64 	%rd239, %rd1, %rd238;
	ld.global.u32 	%r495, [%rd239];
	shr.u32 	%r496, %r495, 16;
	xor.b32  	%r497, %r496, %r495;
	shr.u32 	%r498, %r497, 8;
	xor.b32  	%r499, %r498, %r497;
	shl.b32 	%r500, %r499, 2;
	cvt.u64.u32 	%rd240, %r500;
	and.b64  	%rd241, %rd240, 60;
	add.s64 	%rd242, %rd230, %rd241;
	ld.u32 	%r501, [%rd242+13600];
	xor.b32  	%r34, %r501, %r492;
	bar.sync 	0;
	@%p18 bra 	$L__BB1_17;
	ld.global.u32 	%r502, [%rd1+4096];
	add.s32 	%r503, %r502, %r5;
	and.b32  	%r504, %r503, 1023;
	st.global.u32 	[%rd1+4096], %r504;
$L__BB1_17:
	ld.param.u64 	%rd285, [_Z11integrationP17curandStateMtgp32PdS1_S1_S1_S1_S1_i_param_1];
	bar.sync 	0;
	cvt.rn.f64.u32 	%fd616, %r34;
	div.rn.f64 	%fd617, %fd616, 0d41EFFFFFFFE00000;
	ld.global.f64 	%fd618, [%rd8+296];
	ld.global.f64 	%fd619, [%rd8+288];
	sub.f64 	%fd620, %fd618, %fd619;
	fma.rn.f64 	%fd29, %fd617, %fd620, %fd28;
	cvta.to.global.u64 	%rd243, %rd285;
	mul.wide.s32 	%rd244, %r26, 8;
	add.s64 	%rd9, %rd243, %rd244;
	ld.global.f64 	%fd30, [%rd9+336];
	ld.global.u64 	%rd245, [%rd1+4104];
	ld.global.v2.u32 	{%r505, %r506}, [%rd1+4096];
	mul.wide.s32 	%rd246, %r506, 4;
	add.s64 	%rd247, %rd245, %rd246;
	ld.u32 	%r507, [%rd247];
	add.s32 	%r508, %r505, %r6;
	shl.b32 	%r509, %r508, 2;
	cvt.u64.u32 	%rd248, %r509;
	and.b64  	%rd249, %rd248, 4092;
	add.s64 	%rd250, %rd1, %rd249;
	ld.global.u32 	%r510, [%rd250];
	add.s32 	%r511, %r509, 4;
	cvt.u64.u32 	%rd251, %r511;
	and.b64  	%rd252, %rd251, 4092;
	add.s64 	%rd253, %rd1, %rd252;
	ld.global.u32 	%r512, [%rd253];
	add.s32 	%r513, %r508, %r507;
	shl.b32 	%r514, %r513, 2;
	cvt.u64.u32 	%rd254, %r514;
	and.b64  	%rd255, %rd254, 4092;
	add.s64 	%rd256, %rd1, %rd255;
	ld.global.u32 	%r515, [%rd256];
	ld.u32 	%r516, [%rd245+40800];
	and.b32  	%r517, %r516, %r510;
	xor.b32  	%r518, %r517, %r512;
	ld.u32 	%r519, [%rd247+39200];
	shl.b32 	%r520, %r518, %r519;
	ld.u32 	%r521, [%rd247+40000];
	shr.u32 	%r522, %r515, %r521;
	xor.b32  	%r523, %r522, %r520;
	xor.b32  	%r524, %r523, %r518;
	mul.wide.s32 	%rd257, %r506, 60;
	add.s64 	%rd258, %rd247, %rd257;
	shl.b32 	%r525, %r524, 2;
	cvt.u64.u32 	%rd259, %r525;
	and.b64  	%rd260, %rd259, 60;
	add.s64 	%rd261, %rd258, %rd260;
	ld.u32 	%r526, [%rd261+800];
	xor.b32  	%r527, %r524, %r526;
	add.s32 	%r528, %r509, 1404;
	cvt.u64.u32 	%rd262, %r528;
	and.b64  	%rd263, %rd262, 4092;
	add.s64 	%rd264, %rd1, %rd263;
	st.global.u32 	[%rd264], %r527;
	add.s32 	%r529, %r514, -4;
	cvt.u64.u32 	%rd265, %r529;
	and.b64  	%rd266, %rd265, 4092;
	add.s64 	%rd267, %rd1, %rd266;
	ld.global.u32 	%r530, [%rd267];
	shr.u32 	%r531, %r530, 16;
	xor.b32  	%r532, %r531, %r530;
	shr.u32 	%r533, %r532, 8;
	xor.b32  	%r534, %r533, %r532;
	shl.b32 	%r535, %r534, 2;
	cvt.u64.u32 	%rd268, %r535;
	and.b64  	%rd269, %rd268, 60;
	add.s64 	%rd270, %rd258, %rd269;
	ld.u32 	%r536, [%rd270+13600];
	xor.b32  	%r35, %r536, %r527;
	bar.sync 	0;
	@%p18 bra 	$L__BB1_19;
	ld.global.u32 	%r537, [%rd1+4096];
	add.s32 	%r538, %r537, %r5;
	and.b32  	%r539, %r538, 1023;
	st.global.u32 	[%rd1+4096], %r539;
$L__BB1_19:
	setp.lt.s32 	%p23, %r7, 0;
	setp.eq.s32 	%p24, %r8, 1062207488;
	bar.sync 	0;
	cvt.rn.f64.u32 	%fd621, %r35;
	div.rn.f64 	%fd622, %fd621, 0d41EFFFFFFFE00000;
	ld.global.f64 	%fd623, [%rd9+344];
	ld.global.f64 	%fd624, [%rd9+336];
	sub.f64 	%fd625, %fd623, %fd624;
	fma.rn.f64 	%fd31, %fd622, %fd625, %fd30;
	add.f64 	%fd32, %fd17, 0dBFE0000000000000;
	{
	.reg .b32 %temp; 
	mov.b64 	{%temp, %r36}, %fd32;
	}
	abs.f64 	%fd33, %fd32;
	{ // callseq 8, 0
	.param .b64 param0;
	st.param.f64 	[param0], %fd33;
	.param .b64 param1;
	st.param.f64 	[param1], 0d4000000000000000;
	.param .b64 retval0;
	call.uni (retval0), 
	__internal_accurate_pow, 
	(
	param0, 
	param1
	);
	ld.param.f64 	%fd626, [retval0];
	} // callseq 8
	setp.lt.s32 	%p26, %r36, 0;
	neg.f64 	%fd628, %fd626;
	selp.f64 	%fd629, %fd628, %fd626, %p24;
	selp.f64 	%fd630, %fd629, %fd626, %p26;
	setp.eq.f64 	%p27, %fd32, 0d0000000000000000;
	selp.b32 	%r540, %r36, 0, %p24;
	or.b32  	%r541, %r540, 2146435072;
	selp.b32 	%r542, %r541, %r540, %p23;
	mov.b32 	%r543, 0;
	mov.b64 	%fd631, {%r543, %r542};
	selp.f64 	%fd1878, %fd631, %fd630, %p27;
	add.f64 	%fd632, %fd32, 0d4000000000000000;
	{
	.reg .b32 %temp; 
	mov.b64 	{%temp, %r544}, %fd632;
	}
	and.b32  	%r37, %r544, 2146435072;
	setp.ne.s32 	%p28, %r37, 2146435072;
	mov.f64 	%fd1798, %fd1878;
	@%p28 bra 	$L__BB1_24;
	setp.num.f64 	%p29, %fd32, %fd32;
	@%p29 bra 	$L__BB1_22;
	mov.f64 	%fd633, 0d4000000000000000;
	add.rn.f64 	%fd1798, %fd32, %fd633;
	bra.uni 	$L__BB1_24;
$L__BB1_22:
	setp.neu.f64 	%p30, %fd33, 0d7FF0000000000000;
	mov.f64 	%fd1798, %fd1878;
	@%p30 bra 	$L__BB1_24;
	selp.b32 	%r545, %r10, %r9, %p1;
	selp.b32 	%r546, %r545, %r9, %p26;
	mov.b32 	%r547, 0;
	mov.b64 	%fd1798, {%r547, %r546};
$L__BB1_24:
	setp.eq.f64 	%p32, %fd32, 0d3FF0000000000000;
	mul.f64 	%fd634, %fd1798, 0dC049000000000000;
	selp.f64 	%fd38, 0dC049000000000000, %fd634, %p32;
	fma.rn.f64 	%fd635, %fd38, 0d3FF71547652B82FE, 0d4338000000000000;
	{
	.reg .b32 %temp; 
	mov.b64 	{%r38, %temp}, %fd635;
	}
	mov.f64 	%fd636, 0dC338000000000000;
	add.rn.f64 	%fd637, %fd635, %fd636;
	fma.rn.f64 	%fd638, %fd637, 0dBFE62E42FEFA39EF, %fd38;
	fma.rn.f64 	%fd639, %fd637, 0dBC7ABC9E3B39803F, %fd638;
	fma.rn.f64 	%fd640, %fd639, 0d3E5ADE1569CE2BDF, 0d3E928AF3FCA213EA;
	fma.rn.f64 	%fd641, %fd640, %fd639, 0d3EC71DEE62401315;
	fma.rn.f64 	%fd642, %fd641, %fd639, 0d3EFA01997C89EB71;
	fma.rn.f64 	%fd643, %fd642, %fd639, 0d3F2A01A014761F65;
	fma.rn.f64 	%fd644, %fd643, %fd639, 0d3F56C16C1852B7AF;
	fma.rn.f64 	%fd645, %fd644, %fd639, 0d3F81111111122322;
	fma.rn.f64 	%fd646, %fd645, %fd639, 0d3FA55555555502A1;
	fma.rn.f64 	%fd647, %fd646, %fd639, 0d3FC5555555555511;
	fma.rn.f64 	%fd648, %fd647, %fd639, 0d3FE000000000000B;
	fma.rn.f64 	%fd649, %fd648, %fd639, 0d3FF0000000000000;
	fma.rn.f64 	%fd650, %fd649, %fd639, 0d3FF0000000000000;
	{
	.reg .b32 %temp; 
	mov.b64 	{%r39, %temp}, %fd650;
	}
	{
	.reg .b32 %temp; 
	mov.b64 	{%temp, %r40}, %fd650;
	}
	shl.b32 	%r548, %r38, 20;
	add.s32 	%r549, %r548, %r40;
	mov.b64 	%fd1799, {%r39, %r549};
	{
	.reg .b32 %temp; 
	mov.b64 	{%temp, %r550}, %fd38;
	}
	mov.b32 	%f49, %r550;
	abs.f32 	%f1, %f49;
	setp.lt.f32 	%p33, %f1, 0f4086232B;
	@%p33 bra 	$L__BB1_27;
	setp.lt.f64 	%p34, %fd38, 0d0000000000000000;
	add.f64 	%fd651, %fd38, 0d7FF0000000000000;
	selp.f64 	%fd1799, 0d0000000000000000, %fd651, %p34;
	setp.geu.f32 	%p35, %f1, 0f40874800;
	@%p35 bra 	$L__BB1_27;
	shr.u32 	%r551, %r38, 31;
	add.s32 	%r552, %r38, %r551;
	shr.s32 	%r553, %r552, 1;
	shl.b32 	%r554, %r553, 20;
	add.s32 	%r555, %r40, %r554;
	mov.b64 	%fd652, {%r39, %r555};
	sub.s32 	%r556, %r38, %r553;
	shl.b32 	%r557, %r556, 20;
	add.s32 	%r558, %r557, 1072693248;
	mov.b32 	%r559, 0;
	mov.b64 	%fd653, {%r559, %r558};
	mul.f64 	%fd1799, %fd653, %fd652;
$L__BB1_27:
	add.f64 	%fd43, %fd19, 0dBFE0000000000000;
	{
	.reg .b32 %temp; 
	mov.b64 	{%temp, %r41}, %fd43;
	}
	abs.f64 	%fd44, %fd43;
	{ // callseq 9, 0
	.param .b64 param0;
	st.param.f64 	[param0], %fd44;
	.param .b64 param1;
	st.param.f64 	[param1], 0d4000000000000000;
	.param .b64 retval0;
	call.uni (retval0), 
	__internal_accurate_pow, 
	(
	param0, 
	param1
	);
	ld.param.f64 	%fd654, [retval0];
	} // callseq 9
	setp.lt.s32 	%p39, %r41, 0;
	neg.f64 	%fd656, %fd654;
	selp.f64 	%fd657, %fd656, %fd654, %p24;
	selp.f64 	%fd658, %fd657, %fd654, %p39;
	setp.eq.f64 	%p40, %fd43, 0d0000000000000000;
	selp.b32 	%r560, %r41, 0, %p24;
	or.b32  	%r561, %r560, 2146435072;
	selp.b32 	%r562, %r561, %r560, %p23;
	mov.b32 	%r563, 0;
	mov.b64 	%fd659, {%r563, %r562};
	selp.f64 	%fd1880, %fd659, %fd658, %p40;
	add.f64 	%fd660, %fd43, 0d4000000000000000;
	{
	.reg .b32 %temp; 
	mov.b64 	{%temp, %r564}, %fd660;
	}
	and.b32  	%r42, %r564, 2146435072;
	setp.ne.s32 	%p41, %r42, 2146435072;
	mov.f64 	%fd1800, %fd1880;
	@%p41 bra 	$L__BB1_32;
	setp.num.f64 	%p42, %fd43, %fd43;
	@%p42 bra 	$L__BB1_30;
	mov.f64 	%fd661, 0d4000000000000000;
	add.rn.f64 	%fd1800, %fd43, %fd661;
	bra.uni 	$L__BB1_32;
$L__BB1_30:
	setp.neu.f64 	%p43, %fd44, 0d7FF0000000000000;
	mov.f64 	%fd1800, %fd1880;
	@%p43 bra 	$L__BB1_32;
	selp.b32 	%r565, %r10, %r9, %p1;
	selp.b32 	%r566, %r565, %r9, %p39;
	mov.b32 	%r567, 0;
	mov.b64 	%fd1800, {%r567, %r566};
$L__BB1_32:
	setp.eq.f64 	%p45, %fd43, 0d3FF0000000000000;
	mul.f64 	%fd662, %fd1800, 0dC049000000000000;
	selp.f64 	%fd49, 0dC049000000000000, %fd662, %p45;
	fma.rn.f64 	%fd663, %fd49, 0d3FF71547652B82FE, 0d4338000000000000;
	{
	.reg .b32 %temp; 
	mov.b64 	{%r43, %temp}, %fd663;
	}
	mov.f64 	%fd664, 0dC338000000000000;
	add.rn.f64 	%fd665, %fd663, %fd664;
	fma.rn.f64 	%fd666, %fd665, 0dBFE62E42FEFA39EF, %fd49;
	fma.rn.f64 	%fd667, %fd665, 0dBC7ABC9E3B39803F, %fd666;
	fma.rn.f64 	%fd668, %fd667, 0d3E5ADE1569CE2BDF, 0d3E928AF3FCA213EA;
	fma.rn.f64 	%fd669, %fd668, %fd667, 0d3EC71DEE62401315;
	fma.rn.f64 	%fd670, %fd669, %fd667, 0d3EFA01997C89EB71;
	fma.rn.f64 	%fd671, %fd670, %fd667, 0d3F2A01A014761F65;
	fma.rn.f64 	%fd672, %fd671, %fd667, 0d3F56C16C1852B7AF;
	fma.rn.f64 	%fd673, %fd672, %fd667, 0d3F81111111122322;
	fma.rn.f64 	%fd674, %fd673, %fd667, 0d3FA55555555502A1;
	fma.rn.f64 	%fd675, %fd674, %fd667, 0d3FC5555555555511;
	fma.rn.f64 	%fd676, %fd675, %fd667, 0d3FE000000000000B;
	fma.rn.f64 	%fd677, %fd676, %fd667, 0d3FF0000000000000;
	fma.rn.f64 	%fd678, %fd677, %fd667, 0d3FF0000000000000;
	{
	.reg .b32 %temp; 
	mov.b64 	{%r44, %temp}, %fd678;
	}
	{
	.reg .b32 %temp; 
	mov.b64 	{%temp, %r45}, %fd678;
	}
	shl.b32 	%r568, %r43, 20;
	add.s32 	%r569, %r568, %r45;
	mov.b64 	%fd1801, {%r44, %r569};
	{
	.reg .b32 %temp; 
	mov.b64 	{%temp, %r570}, %fd49;
	}
	mov.b32 	%f50, %r570;
	abs.f32 	%f2, %f50;
	setp.lt.f32 	%p46, %f2, 0f4086232B;
	@%p46 bra 	$L__BB1_35;
	setp.lt.f64 	%p47, %fd49, 0d0000000000000000;
	add.f64 	%fd679, %fd49, 0d7FF0000000000000;
	selp.f64 	%fd1801, 0d0000000000000000, %fd679, %p47;
	setp.geu.f32 	%p48, %f2, 0f40874800;
	@%p48 bra 	$L__BB1_35;
	shr.u32 	%r571, %r43, 31;
	add.s32 	%r572, %r43, %r571;
	shr.s32 	%r573, %r572, 1;
	shl.b32 	%r574, %r573, 20;
	add.s32 	%r575, %r45, %r574;
	mov.b64 	%fd680, {%r44, %r575};
	sub.s32 	%r576, %r43, %r573;
	shl.b32 	%r577, %r576, 20;
	add.s32 	%r578, %r577, 1072693248;
	mov.b32 	%r579, 0;
	mov.b64 	%fd681, {%r579, %r578};
	mul.f64 	%fd1801, %fd681, %fd680;
$L__BB1_35:
	div.rn.f64 	%fd682, %fd1799, 0d3FD00ADC1991B8D1;
	mul.f64 	%fd54, %fd682, %fd1801;
	add.f64 	%fd55, %fd21, 0dBFE0000000000000;
	{
	.reg .b32 %temp; 
	mov.b64 	{%temp, %r46}, %fd55;
	}
	abs.f64 	%fd56, %fd55;
	{ // callseq 10, 0
	.param .b64 param0;
	st.param.f64 	[param0], %fd56;
	.param .b64 param1;
	st.param.f64 	[param1], 0d4000000000000000;
	.param .b64 retval0;
	call.uni (retval0), 
	__internal_accurate_pow, 
	(
	param0, 
	param1
	);
	ld.param.f64 	%fd683, [retval0];
	} // callseq 10
	setp.lt.s32 	%p52, %r46, 0;
	neg.f64 	%fd685, %fd683;
	selp.f64 	%fd686, %fd685, %fd683, %p24;
	selp.f64 	%fd687, %fd686, %fd683, %p52;
	setp.eq.f64 	%p53, %fd55, 0d0000000000000000;
	selp.b32 	%r580, %r46, 0, %p24;
	or.b32  	%r581, %r580, 2146435072;
	selp.b32 	%r582, %r581, %r580, %p23;
	mov.b32 	%r583, 0;
	mov.b64 	%fd688, {%r583, %r582};
	selp.f64 	%fd1882, %fd688, %fd687, %p53;
	add.f64 	%fd689, %fd55, 0d4000000000000000;
	{
	.reg .b32 %temp; 
	mov.b64 	{%temp, %r584}, %fd689;
	}
	and.b32  	%r47, %r584, 2146435072;
	setp.ne.s32 	%p54, %r47, 2146435072;
	mov.f64 	%fd1802, %fd1882;
	@%p54 bra 	$L__BB1_40;
	setp.num.f64 	%p55, %fd55, %fd55;
	@%p55 bra 	$L__BB1_38;
	mov.f64 	%fd690, 0d4000000000000000;
	add.rn.f64 	%fd1802, %fd55, %fd690;
	bra.uni 	$L__BB1_40;
$L__BB1_38:
	setp.neu.f64 	%p56, %fd56, 0d7FF0000000000000;
	mov.f64 	%fd1802, %fd1882;
	@%p56 bra 	$L__BB1_40;
	selp.b32 	%r585, %r10, %r9, %p1;
	selp.b32 	%r586, %r585, %r9, %p52;
	mov.b32 	%r587, 0;
	mov.b64 	%fd1802, {%r587, %r586};
$L__BB1_40:
	setp.eq.f64 	%p58, %fd55, 0d3FF0000000000000;
	mul.f64 	%fd691, %fd1802, 0dC049000000000000;
	selp.f64 	%fd61, 0dC049000000000000, %fd691, %p58;
	fma.rn.f64 	%fd692, %fd61, 0d3FF71547652B82FE, 0d4338000000000000;
	{
	.reg .b32 %temp; 
	mov.b64 	{%r48, %temp}, %fd692;
	}
	mov.f64 	%fd693, 0dC338000000000000;
	add.rn.f64 	%fd694, %fd692, %fd693;
	fma.rn.f64 	%fd695, %fd694, 0dBFE62E42FEFA39EF, %fd61;
	fma.rn.f64 	%fd696, %fd694, 0dBC7ABC9E3B39803F, %fd695;
	fma.rn.f64 	%fd697, %fd696, 0d3E5ADE1569CE2BDF, 0d3E928AF3FCA213EA;
	fma.rn.f64 	%fd698, %fd697, %fd696, 0d3EC71DEE62401315;
	fma.rn.f64 	%fd699, %fd698, %fd696, 0d3EFA01997C89EB71;
	fma.rn.f64 	%fd700, %fd699, %fd696, 0d3F2A01A014761F65;
	fma.rn.f64 	%fd701, %fd700, %fd696, 0d3F56C16C1852B7AF;
	fma.rn.f64 	%fd702, %fd701, %fd696, 0d3F81111111122322;
	fma.rn.f64 	%fd703, %fd702, %fd696, 0d3FA55555555502A1;
	fma.rn.f64 	%fd704, %fd703, %fd696, 0d3FC5555555555511;
	fma.rn.f64 	%fd705, %fd704, %fd696, 0d3FE000000000000B;
	fma.rn.f64 	%fd706, %fd705, %fd696, 0d3FF0000000000000;
	fma.rn.f64 	%fd707, %fd706, %fd696, 0d3FF0000000000000;
	{
	.reg .b32 %temp; 
	mov.b64 	{%r49, %temp}, %fd707;
	}
	{
	.reg .b32 %temp; 
	mov.b64 	{%temp, %r50}, %fd707;
	}
	shl.b32 	%r588, %r48, 20;
	add.s32 	%r589, %r588, %r50;
	mov.b64 	%fd1803, {%r49, %r589};
	{
	.reg .b32 %temp; 
	mov.b64 	{%temp, %r590}, %fd61;
	}
	mov.b32 	%f51, %r590;
	abs.f32 	%f3, %f51;
	setp.lt.f32 	%p59, %f3, 0f4086232B;
	@%p59 bra 	$L__BB1_43;
	setp.lt.f64 	%p60, %fd61, 0d0000000000000000;
	add.f64 	%fd708, %fd61, 0d7FF0000000000000;
	selp.f64 	%fd1803, 0d0000000000000000, %fd708, %p60;
	setp.geu.f32 	%p61, %f3, 0f40874800;
	@%p61 bra 	$L__BB1_43;
	shr.u32 	%r591, %r48, 31;
	add.s32 	%r592, %r48, %r591;
	shr.s32 	%r593, %r592, 1;
	shl.b32 	%r594, %r593, 20;
	add.s32 	%r595, %r50, %r594;
	mov.b64 	%fd709, {%r49, %r595};
	sub.s32 	%r596, %r48, %r593;
	shl.b32 	%r597, %r596, 20;
	add.s32 	%r598, %r597, 1072693248;
	mov.b32 	%r599, 0;
	mov.b64 	%fd710, {%r599, %r598};
	mul.f64 	%fd1803, %fd710, %fd709;
$L__BB1_43:
	div.rn.f64 	%fd711, %fd54, 0d3FD00ADC1991B8D1;
	mul.f64 	%fd66, %fd711, %fd1803;
	add.f64 	%fd67, %fd23, 0dBFE0000000000000;
	{
	.reg .b32 %temp; 
	mov.b64 	{%temp, %r51}, %fd67;
	}
	abs.f64 	%fd68, %fd67;
	{ // callseq 11, 0
	.param .b64 param0;
	st.param.f64 	[param0], %fd68;
	.param .b64 param1;
	st.param.f64 	[param1], 0d4000000000000000;
	.param .b64 retval0;
	call.uni (retval0), 
	__internal_accurate_pow, 
	(
	param0, 
	param1
	);
	ld.param.f64 	%fd712, [retval0];
	} // callseq 11
	setp.lt.s32 	%p65, %r51, 0;
	neg.f64 	%fd714, %fd712;
	selp.f64 	%fd715, %fd714, %fd712, %p24;
	selp.f64 	%fd716, %fd715, %fd712, %p65;
	setp.eq.f64 	%p66, %fd67, 0d0000000000000000;
	selp.b32 	%r600, %r51, 0, %p24;
	or.b32  	%r601, %r600, 2146435072;
	selp.b32 	%r602, %r601, %r600, %p23;
	mov.b32 	%r603, 0;
	mov.b64 	%fd717, {%r603, %r602};
	selp.f64 	%fd1884, %fd717, %fd716, %p66;
	add.f64 	%fd718, %fd67, 0d4000000000000000;
	{
	.reg .b32 %temp; 
	mov.b64 	{%temp, %r604}, %fd718;
	}
	and.b32  	%r52, %r604, 2146435072;
	setp.ne.s32 	%p67, %r52, 2146435072;
	mov.f64 	%fd1804, %fd1884;
	@%p67 bra 	$L__BB1_48;
	setp.num.f64 	%p68, %fd67, %fd67;
	@%p68 bra 	$L__BB1_46;
	mov.f64 	%fd719, 0d4000000000000000;
	add.rn.f64 	%fd1804, %fd67, %fd719;
	bra.uni 	$L__BB1_48;
$L__BB1_46:
	setp.neu.f64 	%p69, %fd68, 0d7FF0000000000000;
	mov.f64 	%fd1804, %fd1884;
	@%p69 bra 	$L__BB1_48;
	selp.b32 	%r605, %r10, %r9, %p1;
	selp.b32 	%r606, %r605, %r9, %p65;
	mov.b32 	%r607, 0;
	mov.b64 	%fd1804, {%r607, %r606};
$L__BB1_48:
	setp.eq.f64 	%p71, %fd67, 0d3FF0000000000000;
	mul.f64 	%fd720, %fd1804, 0dC049000000000000;
	selp.f64 	%fd73, 0dC049000000000000, %fd720, %p71;
	fma.rn.f64 	%fd721, %fd73, 0d3FF71547652B82FE, 0d4338000000000000;
	{
	.reg .b32 %temp; 
	mov.b64 	{%r53, %temp}, %fd721;
	}
	mov.f64 	%fd722, 0dC338000000000000;
	add.rn.f64 	%fd723, %fd721, %fd722;
	fma.rn.f64 	%fd724, %fd723, 0dBFE62E42FEFA39EF, %fd73;
	fma.rn.f64 	%fd725, %fd723, 0dBC7ABC9E3B39803F, %fd724;
	fma.rn.f64 	%fd726, %fd725, 0d3E5ADE1569CE2BDF, 0d3E928AF3FCA213EA;
	fma.rn.f64 	%fd727, %fd726, %fd725, 0d3EC71DEE62401315;
	fma.rn.f64 	%fd728, %fd727, %fd725, 0d3EFA01997C89EB71;
	fma.rn.f64 	%fd729, %fd728, %fd725, 0d3F2A01A014761F65;
	fma.rn.f64 	%fd730, %fd729, %fd725, 0d3F56C16C1852B7AF;
	fma.rn.f64 	%fd731, %fd730, %fd725, 0d3F81111111122322;
	fma.rn.f64 	%fd732, %fd731, %fd725, 0d3FA55555555502A1;
	fma.rn.f64 	%fd733, %fd732, %fd725, 0d3FC5555555555511;
	fma.rn.f64 	%fd734, %fd733, %fd725, 0d3FE000000000000B;
	fma.rn.f64 	%fd735, %fd734, %fd725, 0d3FF0000000000000;
	fma.rn.f64 	%fd736, %fd735, %fd725, 0d3FF0000000000000;
	{
	.reg .b32 %temp; 
	mov.b64 	{%r54, %temp}, %fd736;
	}
	{
	.reg .b32 %temp; 
	mov.b64 	{%temp, %r55}, %fd736;
	}
	shl.b32 	%r608, %r53, 20;
	add.s32 	%r609, %r608, %r55;
	mov.b64 	%fd1805, {%r54, %r609};
	{
	.reg .b32 %temp; 
	mov.b64 	{%temp, %r610}, %fd73;
	}
	mov.b32 	%f52, %r610;
	abs.f32 	%f4, %f52;
	setp.lt.f32 	%p72, %f4, 0f4086232B;
	@%p72 bra 	$L__BB1_51;
	setp.lt.f64 	%p73, %fd73, 0d0000000000000000;
	add.f64 	%fd737, %fd73, 0d7FF0000000000000;
	selp.f64 	%fd1805, 0d0000000000000000, %fd737, %p73;
	setp.geu.f32 	%p74, %f4, 0f40874800;
	@%p74 bra 	$L__BB1_51;
	shr.u32 	%r611, %r53, 31;
	add.s32 	%r612, %r53, %r611;
	shr.s32 	%r613, %r612, 1;
	shl.b32 	%r614, %r613, 20;
	add.s32 	%r615, %r55, %r614;
	mov.b64 	%fd738, {%r54, %r615};
	sub.s32 	%r616, %r53, %r613;
	shl.b32 	%r617, %r616, 20;
	add.s32 	%r618, %r617, 1072693248;
	mov.b32 	%r619, 0;
	mov.b64 	%fd739, {%r619, %r618};
	mul.f64 	%fd1805, %fd739, %fd738;
$L__BB1_51:
	div.rn.f64 	%fd740, %fd66, 0d3FD00ADC1991B8D1;
	mul.f64 	%fd78, %fd740, %fd1805;
	add.f64 	%fd79, %fd25, 0dBFE0000000000000;
	{
	.reg .b32 %temp; 
	mov.b64 	{%temp, %r56}, %fd79;
	}
	abs.f64 	%fd80, %fd79;
	{ // callseq 12, 0
	.param .b64 param0;
	st.param.f64 	[param0], %fd80;
	.param .b64 param1;
	st.param.f64 	[param1], 0d4000000000000000;
	.param .b64 retval0;
	call.uni (retval0), 
	__internal_accurate_pow, 
	(
	param0, 
	param1
	);
	ld.param.f64 	%fd741, [retval0];
	} // callseq 12
	setp.lt.s32 	%p78, %r56, 0;
	neg.f64 	%fd743, %fd741;
	selp.f64 	%fd744, %fd743, %fd741, %p24;
	selp.f64 	%fd745, %fd744, %fd741, %p78;
	setp.eq.f64 	%p79, %fd79, 0d0000000000000000;
	selp.b32 	%r620, %r56, 0, %p24;
	or.b32  	%r621, %r620, 2146435072;
	selp.b32 	%r622, %r621, %r620, %p23;
	mov.b32 	%r623, 0;
	mov.b64 	%fd746, {%r623, %r622};
	selp.f64 	%fd1886, %fd746, %fd745, %p79;
	add.f64 	%fd747, %fd79, 0d4000000000000000;
	{
	.reg .b32 %temp; 
	mov.b64 	{%temp, %r624}, %fd747;
	}
	and.b32  	%r57, %r624, 2146435072;
	setp.ne.s32 	%p80, %r57, 2146435072;
	mov.f64 	%fd1806, %fd1886;
	@%p80 bra 	$L__BB1_56;
	setp.num.f64 	%p81, %fd79, %fd79;
	@%p81 bra 	$L__BB1_54;
	mov.f64 	%fd748, 0d4000000000000000;
	add.rn.f64 	%fd1806, %fd79, %fd748;
	bra.uni 	$L__BB1_56;
$L__BB1_54:
	setp.neu.f64 	%p82, %fd80, 0d7FF0000000000000;
	mov.f64 	%fd1806, %fd1886;
	@%p82 bra 	$L__BB1_56;
	selp.b32 	%r625, %r10, %r9, %p1;
	selp.b32 	%r626, %r625, %r9, %p78;
	mov.b32 	%r627, 0;
	mov.b64 	%fd1806, {%r627, %r626};
$L__BB1_56:
	setp.eq.f64 	%p84, %fd79, 0d3FF0000000000000;
	mul.f64 	%fd749, %fd1806, 0dC049000000000000;
	selp.f64 	%fd85, 0dC049000000000000, %fd749, %p84;
	fma.rn.f64 	%fd750, %fd85, 0d3FF71547652B82FE, 0d4338000000000000;
	{
	.reg .b32 %temp; 
	mov.b64 	{%r58, %temp}, %fd750;
	}
	mov.f64 	%fd751, 0dC338000000000000;
	add.rn.f64 	%fd752, %fd750, %fd751;
	fma.rn.f64 	%fd753, %fd752, 0dBFE62E42FEFA39EF, %fd85;
	fma.rn.f64 	%fd754, %fd752, 0dBC7ABC9E3B39803F, %fd753;
	fma.rn.f64 	%fd755, %fd754, 0d3E5ADE1569CE2BDF, 0d3E928AF3FCA213EA;
	fma.rn.f64 	%fd756, %fd755, %fd754, 0d3EC71DEE62401315;
	fma.rn.f64 	%fd757, %fd756, %fd754, 0d3EFA01997C89EB71;
	fma.rn.f64 	%fd758, %fd757, %fd754, 0d3F2A01A014761F65;
	fma.rn.f64 	%fd759, %fd758, %fd754, 0d3F56C16C1852B7AF;
	fma.rn.f64 	%fd760, %fd759, %fd754, 0d3F81111111122322;
	fma.rn.f64 	%fd761, %fd760, %fd754, 0d3FA55555555502A1;
	fma.rn.f64 	%fd762, %fd761, %fd754, 0d3FC5555555555511;
	fma.rn.f64 	%fd763, %fd762, %fd754, 0d3FE000000000000B;
	fma.rn.f64 	%fd764, %fd763, %fd754, 0d3FF0000000000000;
	fma.rn.f64 	%fd765, %fd764, %fd754, 0d3FF0000000000000;
	{
	.reg .b32 %temp; 
	mov.b64 	{%r59, %temp}, %fd765;
	}
	{
	.reg .b32 %temp; 
	mov.b64 	{%temp, %r60}, %fd765;
	}
	shl.b32 	%r628, %r58, 20;
	add.s32 	%r629, %r628, %r60;
	mov.b64 	%fd1807, {%r59, %r629};
	{
	.reg .b32 %temp; 
	mov.b64 	{%temp, %r630}, %fd85;
	}
	mov.b32 	%f53, %r630;
	abs.f32 	%f5, %f53;
	setp.lt.f32 	%p85, %f5, 0f4086232B;
	@%p85 bra 	$L__BB1_59;
	setp.lt.f64 	%p86, %fd85, 0d0000000000000000;
	add.f64 	%fd766, %fd85, 0d7FF0000000000000;
	selp.f64 	%fd1807, 0d0000000000000000, %fd766, %p86;
	setp.geu.f32 	%p87, %f5, 0f40874800;
	@%p87 bra 	$L__BB1_59;
	shr.u32 	%r631, %r58, 31;
	add.s32 	%r632, %r58, %r631;
	shr.s32 	%r633, %r632, 1;
	shl.b32 	%r634, %r633, 20;
	add.s32 	%r635, %r60, %r634;
	mov.b64 	%fd767, {%r59, %r635};
	sub.s32 	%r636, %r58, %r633;
	shl.b32 	%r637, %r636, 20;
	add.s32 	%r638, %r637, 1072693248;
	mov.b32 	%r639, 0;
	mov.b64 	%fd768, {%r639, %r638};
	mul.f64 	%fd1807, %fd768, %fd767;
$L__BB1_59:
	div.rn.f64 	%fd769, %fd78, 0d3FD00ADC1991B8D1;
	mul.f64 	%fd90, %fd769, %fd1807;
	add.f64 	%fd91, %fd27, 0dBFE0000000000000;
	{
	.reg .b32 %temp; 
	mov.b64 	{%temp, %r61}, %fd91;
	}
	abs.f64 	%fd92, %fd91;
	{ // callseq 13, 0
	.param .b64 param0;
	st.param.f64 	[param0], %fd92;
	.param .b64 param1;
	st.param.f64 	[param1], 0d4000000000000000;
	.param .b64 retval0;
	call.uni (retval0), 
	__internal_accurate_pow, 
	(
	param0, 
	param1
	);
	ld.param.f64 	%fd770, [retval0];
	} // callseq 13
	setp.lt.s32 	%p91, %r61, 0;
	neg.f64 	%fd772, %fd770;
	selp.f64 	%fd773, %fd772, %fd770, %p24;
	selp.f64 	%fd774, %fd773, %fd770, %p91;
	setp.eq.f64 	%p92, %fd91, 0d0000000000000000;
	selp.b32 	%r640, %r61, 0, %p24;
	or.b32  	%r641, %r640, 2146435072;
	selp.b32 	%r642, %r641, %r640, %p23;
	mov.b32 	%r643, 0;
	mov.b64 	%fd775, {%r643, %r642};
	selp.f64 	%fd1888, %fd775, %fd774, %p92;
	add.f64 	%fd776, %fd91, 0d4000000000000000;
	{
	.reg .b32 %temp; 
	mov.b64 	{%temp, %r644}, %fd776;
	}
	and.b32  	%r62, %r644, 2146435072;
	setp.ne.s32 	%p93, %r62, 2146435072;
	mov.f64 	%fd1808, %fd1888;
	@%p93 bra 	$L__BB1_64;
	setp.num.f64 	%p94, %fd91, %fd91;
	@%p94 bra 	$L__BB1_62;
	mov.f64 	%fd777, 0d4000000000000000;
	add.rn.f64 	%fd1808, %fd91, %fd777;
	bra.uni 	$L__BB1_64;
$L__BB1_62:
	setp.neu.f64 	%p95, %fd92, 0d7FF0000000000000;
	mov.f64 	%fd1808, %fd1888;
	@%p95 bra 	$L__BB1_64;
	selp.b32 	%r645, %r10, %r9, %p1;
	selp.b32 	%r646, %r645, %r9, %p91;
	mov.b32 	%r647, 0;
	mov.b64 	%fd1808, {%r647, %r646};
$L__BB1_64:
	setp.eq.f64 	%p97, %fd91, 0d3FF0000000000000;
	mul.f64 	%fd778, %fd1808, 0dC049000000000000;
	selp.f64 	%fd97, 0dC049000000000000, %fd778, %p97;
	fma.rn.f64 	%fd779, %fd97, 0d3FF71547652B82FE, 0d4338000000000000;
	{
	.reg .b32 %temp; 
	mov.b64 	{%r63, %temp}, %fd779;
	}
	mov.f64 	%fd780, 0dC338000000000000;
	add.rn.f64 	%fd781, %fd779, %fd780;
	fma.rn.f64 	%fd782, %fd781, 0dBFE62E42FEFA39EF, %fd97;
	fma.rn.f64 	%fd783, %fd781, 0dBC7ABC9E3B39803F, %fd782;
	fma.rn.f64 	%fd784, %fd783, 0d3E5ADE1569CE2BDF, 0d3E928AF3FCA213EA;
	fma.rn.f64 	%fd785, %fd784, %fd783, 0d3EC71DEE62401315;
	fma.rn.f64 	%fd786, %fd785, %fd783, 0d3EFA01997C89EB71;
	fma.rn.f64 	%fd787, %fd786, %fd783, 0d3F2A01A014761F65;
	fma.rn.f64 	%fd788, %fd787, %fd783, 0d3F56C16C1852B7AF;
	fma.rn.f64 	%fd789, %fd788, %fd783, 0d3F81111111122322;
	fma.rn.f64 	%fd790, %fd789, %fd783, 0d3FA55555555502A1;
	fma.rn.f64 	%fd791, %fd790, %fd783, 0d3FC5555555555511;
	fma.rn.f64 	%fd792, %fd791, %fd783, 0d3FE000000000000B;
	fma.rn.f64 	%fd793, %fd792, %fd783, 0d3FF0000000000000;
	fma.rn.f64 	%fd794, %fd793, %fd783, 0d3FF0000000000000;
	{
	.reg .b32 %temp; 
	mov.b64 	{%r64, %temp}, %fd794;
	}
	{
	.reg .b32 %temp; 
	mov.b64 	{%temp, %r65}, %fd794;
	}
	shl.b32 	%r648, %r63, 20;
	add.s32 	%r649, %r648, %r65;
	mov.b64 	%fd1809, {%r64, %r649};
	{
	.reg .b32 %temp; 
	mov.b64 	{%temp, %r650}, %fd97;
	}
	mov.b32 	%f54, %r650;
	abs.f32 	%f6, %f54;
	setp.lt.f32 	%p98, %f6, 0f4086232B;
	@%p98 bra 	$L__BB1_67;
	setp.lt.f64 	%p99, %fd97, 0d0000000000000000;
	add.f64 	%fd795, %fd97, 0d7FF0000000000000;
	selp.f64 	%fd1809, 0d0000000000000000, %fd795, %p99;
	setp.geu.f32 	%p100, %f6, 0f40874800;
	@%p100 bra 	$L__BB1_67;
	shr.u32 	%r651, %r63, 31;
	add.s32 	%r652, %r63, %r651;
	shr.s32 	%r653, %r652, 1;
	shl.b32 	%r654, %r653, 20;
	add.s32 	%r655, %r65, %r654;
	mov.b64 	%fd796, {%r64, %r655};
	sub.s32 	%r656, %r63, %r653;
	shl.b32 	%r657, %r656, 20;
	add.s32 	%r658, %r657, 1072693248;
	mov.b32 	%r659, 0;
	mov.b64 	%fd797, {%r659, %r658};
	mul.f64 	%fd1809, %fd797, %fd796;
$L__BB1_67:
	div.rn.f64 	%fd798, %fd90, 0d3FD00ADC1991B8D1;
	mul.f64 	%fd102, %fd798, %fd1809;
	add.f64 	%fd103, %fd29, 0dBFE0000000000000;
	{
	.reg .b32 %temp; 
	mov.b64 	{%temp, %r66}, %fd103;
	}
	abs.f64 	%fd104, %fd103;
	{ // callseq 14, 0
	.param .b64 param0;
	st.param.f64 	[param0], %fd104;
	.param .b64 param1;
	st.param.f64 	[param1], 0d4000000000000000;
	.param .b64 retval0;
	call.uni (retval0), 
	__internal_accurate_pow, 
	(
	param0, 
	param1
	);
	ld.param.f64 	%fd799, [retval0];
	} // callseq 14
	setp.lt.s32 	%p104, %r66, 0;
	neg.f64 	%fd801, %fd799;
	selp.f64 	%fd802, %fd801, %fd799, %p24;
	selp.f64 	%fd803, %fd802, %fd799, %p104;
	setp.eq.f64 	%p105, %fd103, 0d0000000000000000;
	selp.b32 	%r660, %r66, 0, %p24;
	or.b32  	%r661, %r660, 2146435072;
	selp.b32 	%r662, %r661, %r660, %p23;
	mov.b32 	%r663, 0;
	mov.b64 	%fd804, {%r663, %r662};
	selp.f64 	%fd1890, %fd804, %fd803, %p105;
	add.f64 	%fd805, %fd103, 0d4000000000000000;
	{
	.reg .b32 %temp; 
	mov.b64 	{%temp, %r664}, %fd805;
	}
	and.b32  	%r67, %r664, 2146435072;
	setp.ne.s32 	%p106, %r67, 2146435072;
	mov.f64 	%fd1810, %fd1890;
	@%p106 bra 	$L__BB1_72;
	setp.num.f64 	%p107, %fd103, %fd103;
	@%p107 bra 	$L__BB1_70;
	mov.f64 	%fd806, 0d4000000000000000;
	add.rn.f64 	%fd1810, %fd103, %fd806;
	bra.uni 	$L__BB1_72;
$L__BB1_70:
	setp.neu.f64 	%p108, %fd104, 0d7FF0000000000000;
	mov.f64 	%fd1810, %fd1890;
	@%p108 bra 	$L__BB1_72;
	selp.b32 	%r665, %r10, %r9, %p1;
	selp.b32 	%r666, %r665, %r9, %p104;
	mov.b32 	%r667, 0;
	mov.b64 	%fd1810, {%r667, %r666};
$L__BB1_72:
	setp.eq.f64 	%p110, %fd103, 0d3FF0000000000000;
	mul.f64 	%fd807, %fd1810, 0dC049000000000000;
	selp.f64 	%fd109, 0dC049000000000000, %fd807, %p110;
	fma.rn.f64 	%fd808, %fd109, 0d3FF71547652B82FE, 0d4338000000000000;
	{
	.reg .b32 %temp; 
	mov.b64 	{%r68, %temp}, %fd808;
	}
	mov.f64 	%fd809, 0dC338000000000000;
	add.rn.f64 	%fd810, %fd808, %fd809;
	fma.rn.f64 	%fd811, %fd810, 0dBFE62E42FEFA39EF, %fd109;
	fma.rn.f64 	%fd812, %fd810, 0dBC7ABC9E3B39803F, %fd811;
	fma.rn.f64 	%fd813, %fd812, 0d3E5ADE1569CE2BDF, 0d3E928AF3FCA213EA;
	fma.rn.f64 	%fd814, %fd813, %fd812, 0d3EC71DEE62401315;
	fma.rn.f64 	%fd815, %fd814, %fd812, 0d3EFA01997C89EB71;
	fma.rn.f64 	%fd816, %fd815, %fd812, 0d3F2A01A014761F65;
	fma.rn.f64 	%fd817, %fd816, %fd812, 0d3F56C16C1852B7AF;
	fma.rn.f64 	%fd818, %fd817, %fd812, 0d3F81111111122322;
	fma.rn.f64 	%fd819, %fd818, %fd812, 0d3FA55555555502A1;
	fma.rn.f64 	%fd820, %fd819, %fd812, 0d3FC5555555555511;
	fma.rn.f64 	%fd821, %fd820, %fd812, 0d3FE000000000000B;
	fma.rn.f64 	%fd822, %fd821, %fd812, 0d3FF0000000000000;
	fma.rn.f64 	%fd823, %fd822, %fd812, 0d3FF0000000000000;
	{
	.reg .b32 %temp; 
	mov.b64 	{%r69, %temp}, %fd823;
	}
	{
	.reg .b32 %temp; 
	mov.b64 	{%temp, %r70}, %fd823;
	}
	shl.b32 	%r668, %r68, 20;
	add.s32 	%r669, %r668, %r70;
	mov.b64 	%fd1811, {%r69, %r669};
	{
	.reg .b32 %temp; 
	mov.b64 	{%temp, %r670}, %fd109;
	}
	mov.b32 	%f55, %r670;
	abs.f32 	%f7, %f55;
	setp.lt.f32 	%p111, %f7, 0f4086232B;
	@%p111 bra 	$L__BB1_75;
	setp.lt.f64 	%p112, %fd109, 0d0000000000000000;
	add.f64 	%fd824, %fd109, 0d7FF0000000000000;
	selp.f64 	%fd1811, 0d0000000000000000, %fd824, %p112;
	setp.geu.f32 	%p113, %f7, 0f40874800;
	@%p113 bra 	$L__BB1_75;
	shr.u32 	%r671, %r68, 31;
	add.s32 	%r672, %r68, %r671;
	shr.s32 	%r673, %r672, 1;
	shl.b32 	%r674, %r673, 20;
	add.s32 	%r675, %r70, %r674;
	mov.b64 	%fd825, {%r69, %r675};
	sub.s32 	%r676, %r68, %r673;
	shl.b32 	%r677, %r676, 20;
	add.s32 	%r678, %r677, 1072693248;
	mov.b32 	%r679, 0;
	mov.b64 	%fd826, {%r679, %r678};
	mul.f64 	%fd1811, %fd826, %fd825;
$L__BB1_75:
	div.rn.f64 	%fd827, %fd102, 0d3FD00ADC1991B8D1;
	mul.f64 	%fd114, %fd827, %fd1811;
	add.f64 	%fd115, %fd31, 0dBFE0000000000000;
	{
	.reg .b32 %temp; 
	mov.b64 	{%temp, %r71}, %fd115;
	}
	abs.f64 	%fd116, %fd115;
	{ // callseq 15, 0
	.param .b64 param0;
	st.param.f64 	[param0], %fd116;
	.param .b64 param1;
	st.param.f64 	[param1], 0d4000000000000000;
	.param .b64 retval0;
	call.uni (retval0), 
	__internal_accurate_pow, 
	(
	param0, 
	param1
	);
	ld.param.f64 	%fd828, [retval0];
	} // callseq 15
	setp.lt.s32 	%p117, %r71, 0;
	neg.f64 	%fd830, %fd828;
	selp.f64 	%fd831, %fd830, %fd828, %p24;
	selp.f64 	%fd832, %fd831, %fd828, %p117;
	setp.eq.f64 	%p118, %fd115, 0d0000000000000000;
	selp.b32 	%r680, %r71, 0, %p24;
	or.b32  	%r681, %r680, 2146435072;
	selp.b32 	%r682, %r681, %r680, %p23;
	mov.b32 	%r683, 0;
	mov.b64 	%fd833, {%r683, %r682};
	selp.f64 	%fd1892, %fd833, %fd832, %p118;
	add.f64 	%fd834, %fd115, 0d4000000000000000;
	{
	.reg .b32 %temp; 
	mov.b64 	{%temp, %r684}, %fd834;
	}
	and.b32  	%r72, %r684, 2146435072;
	setp.ne.s32 	%p119, %r72, 2146435072;
	mov.f64 	%fd1812, %fd1892;
	@%p119 bra 	$L__BB1_80;
	setp.num.f64 	%p120, %fd115, %fd115;
	@%p120 bra 	$L__BB1_78;
	mov.f64 	%fd835, 0d4000000000000000;
	add.rn.f64 	%fd1812, %fd115, %fd835;
	bra.uni 	$L__BB1_80;
$L__BB1_78:
	setp.neu.f64 	%p121, %fd116, 0d7FF0000000000000;
	mov.f64 	%fd1812, %fd1892;
	@%p121 bra 	$L__BB1_80;
	selp.b32 	%r685, %r10, %r9, %p1;
	selp.b32 	%r686, %r685, %r9, %p117;
	mov.b32 	%r687, 0;
	mov.b64 	%fd1812, {%r687, %r686};
$L__BB1_80:
	setp.eq.f64 	%p123, %fd115, 0d3FF0000000000000;
	mul.f64 	%fd836, %fd1812, 0dC049000000000000;
	selp.f64 	%fd121, 0dC049000000000000, %fd836, %p123;
	fma.rn.f64 	%fd837, %fd121, 0d3FF71547652B82FE, 0d4338000000000000;
	{
	.reg .b32 %temp; 
	mov.b64 	{%r73, %temp}, %fd837;
	}
	mov.f64 	%fd838, 0dC338000000000000;
	add.rn.f64 	%fd839, %fd837, %fd838;
	fma.rn.f64 	%fd840, %fd839, 0dBFE62E42FEFA39EF, %fd121;
	fma.rn.f64 	%fd841, %fd839, 0dBC7ABC9E3B39803F, %fd840;
	fma.rn.f64 	%fd842, %fd841, 0d3E5ADE1569CE2BDF, 0d3E928AF3FCA213EA;
	fma.rn.f64 	%fd843, %fd842, %fd841, 0d3EC71DEE62401315;
	fma.rn.f64 	%fd844, %fd843, %fd841, 0d3EFA01997C89EB71;
	fma.rn.f64 	%fd845, %fd844, %fd841, 0d3F2A01A014761F65;
	fma.rn.f64 	%fd846, %fd845, %fd841, 0d3F56C16C1852B7AF;
	fma.rn.f64 	%fd847, %fd846, %fd841, 0d3F81111111122322;
	fma.rn.f64 	%fd848, %fd847, %fd841, 0d3FA55555555502A1;
	fma.rn.f64 	%fd849, %fd848, %fd841, 0d3FC5555555555511;
	fma.rn.f64 	%fd850, %fd849, %fd841, 0d3FE000000000000B;
	fma.rn.f64 	%fd851, %fd850, %fd841, 0d3FF0000000000000;
	fma.rn.f64 	%fd852, %fd851, %fd841, 0d3FF0000000000000;
	{
	.reg .b32 %temp; 
	mov.b64 	{%r74, %temp}, %fd852;
	}
	{
	.reg .b32 %temp; 
	mov.b64 	{%temp, %r75}, %fd852;
	}
	shl.b32 	%r688, %r73, 20;
	add.s32 	%r689, %r688, %r75;
	mov.b64 	%fd1813, {%r74, %r689};
	{
	.reg .b32 %temp; 
	mov.b64 	{%temp, %r690}, %fd121;
	}
	mov.b32 	%f56, %r690;
	abs.f32 	%f8, %f56;
	setp.lt.f32 	%p124, %f8, 0f4086232B;
	@%p124 bra 	$L__BB1_83;
	setp.lt.f64 	%p125, %fd121, 0d0000000000000000;
	add.f64 	%fd853, %fd121, 0d7FF0000000000000;
	selp.f64 	%fd1813, 0d0000000000000000, %fd853, %p125;
	setp.geu.f32 	%p126, %f8, 0f40874800;
	@%p126 bra 	$L__BB1_83;
	shr.u32 	%r691, %r73, 31;
	add.s32 	%r692, %r73, %r691;
	shr.s32 	%r693, %r692, 1;
	shl.b32 	%r694, %r693, 20;
	add.s32 	%r695, %r75, %r694;
	mov.b64 	%fd854, {%r74, %r695};
	sub.s32 	%r696, %r73, %r693;
	shl.b32 	%r697, %r696, 20;
	add.s32 	%r698, %r697, 1072693248;
	mov.b32 	%r699, 0;
	mov.b64 	%fd855, {%r699, %r698};
	mul.f64 	%fd1813, %fd855, %fd854;
$L__BB1_83:
	div.rn.f64 	%fd856, %fd114, 0d3FD00ADC1991B8D1;
	mul.f64 	%fd126, %fd856, %fd1813;
	mov.f64 	%fd1814, %fd1878;
	@%p28 bra 	$L__BB1_88;
	setp.num.f64 	%p128, %fd32, %fd32;
	@%p128 bra 	$L__BB1_86;
	mov.f64 	%fd857, 0d4000000000000000;
	add.rn.f64 	%fd1814, %fd32, %fd857;
	bra.uni 	$L__BB1_88;
$L__BB1_86:
	setp.neu.f64 	%p129, %fd33, 0d7FF0000000000000;
	mov.f64 	%fd1814, %fd1878;
	@%p129 bra 	$L__BB1_88;
	setp.lt.s32 	%p130, %r36, 0;
	selp.b32 	%r700, %r10, %r9, %p1;
	selp.b32 	%r701, %r700, %r9, %p130;
	mov.b32 	%r702, 0;
	mov.b64 	%fd1814, {%r702, %r701};
$L__BB1_88:
	setp.eq.f64 	%p131, %fd32, 0d3FF0000000000000;
	mul.f64 	%fd858, %fd1814, 0dC049000000000000;
	selp.f64 	%fd130, 0dC049000000000000, %fd858, %p131;
	fma.rn.f64 	%fd859, %fd130, 0d3FF71547652B82FE, 0d4338000000000000;
	{
	.reg .b32 %temp; 
	mov.b64 	{%r76, %temp}, %fd859;
	}
	mov.f64 	%fd860, 0dC338000000000000;
	add.rn.f64 	%fd861, %fd859, %fd860;
	fma.rn.f64 	%fd862, %fd861, 0dBFE62E42FEFA39EF, %fd130;
	fma.rn.f64 	%fd863, %fd861, 0dBC7ABC9E3B39803F, %fd862;
	fma.rn.f64 	%fd864, %fd863, 0d3E5ADE1569CE2BDF, 0d3E928AF3FCA213EA;
	fma.rn.f64 	%fd865, %fd864, %fd863, 0d3EC71DEE62401315;
	fma.rn.f64 	%fd866, %fd865, %fd863, 0d3EFA01997C89EB71;
	fma.rn.f64 	%fd867, %fd866, %fd863, 0d3F2A01A014761F65;
	fma.rn.f64 	%fd868, %fd867, %fd863, 0d3F56C16C1852B7AF;
	fma.rn.f64 	%fd869, %fd868, %fd863, 0d3F81111111122322;
	fma.rn.f64 	%fd870, %fd869, %fd863, 0d3FA55555555502A1;
	fma.rn.f64 	%fd871, %fd870, %fd863, 0d3FC5555555555511;
	fma.rn.f64 	%fd872, %fd871, %fd863, 0d3FE000000000000B;
	fma.rn.f64 	%fd873, %fd872, %fd863, 0d3FF0000000000000;
	fma.rn.f64 	%fd874, %fd873, %fd863, 0d3FF0000000000000;
	{
	.reg .b32 %temp; 
	mov.b64 	{%r77, %temp}, %fd874;
	}
	{
	.reg .b32 %temp; 
	mov.b64 	{%temp, %r78}, %fd874;
	}
	shl.b32 	%r703, %r76, 20;
	add.s32 	%r704, %r703, %r78;
	mov.b64 	%fd1815, {%r77, %r704};
	{
	.reg .b32 %temp; 
	mov.b64 	{%temp, %r705}, %fd130;
	}
	mov.b32 	%f57, %r705;
	abs.f32 	%f9, %f57;
	setp.lt.f32 	%p132, %f9, 0f4086232B;
	@%p132 bra 	$L__BB1_91;
	setp.lt.f64 	%p133, %fd130, 0d0000000000000000;
	add.f64 	%fd875, %fd130, 0d7FF0000000000000;
	selp.f64 	%fd1815, 0d0000000000000000, %fd875, %p133;
	setp.geu.f32 	%p134, %f9, 0f40874800;
	@%p134 bra 	$L__BB1_91;
	shr.u32 	%r706, %r76, 31;
	add.s32 	%r707, %r76, %r706;
	shr.s32 	%r708, %r707, 1;
	shl.b32 	%r709, %r708, 20;
	add.s32 	%r710, %r78, %r709;
	mov.b64 	%fd876, {%r77, %r710};
	sub.s32 	%r711, %r76, %r708;
	shl.b32 	%r712, %r711, 20;
	add.s32 	%r713, %r712, 1072693248;
	mov.b32 	%r714, 0;
	mov.b64 	%fd877, {%r714, %r713};
	mul.f64 	%fd1815, %fd877, %fd876;
$L__BB1_91:
	setp.ne.s32 	%p135, %r42, 2146435072;
	mov.f64 	%fd1816, %fd1880;
	@%p135 bra 	$L__BB1_96;
	setp.num.f64 	%p136, %fd43, %fd43;
	@%p136 bra 	$L__BB1_94;
	mov.f64 	%fd878, 0d4000000000000000;
	add.rn.f64 	%fd1816, %fd43, %fd878;
	bra.uni 	$L__BB1_96;
$L__BB1_94:
	setp.neu.f64 	%p137, %fd44, 0d7FF0000000000000;
	mov.f64 	%fd1816, %fd1880;
	@%p137 bra 	$L__BB1_96;
	setp.lt.s32 	%p138, %r41, 0;
	selp.b32 	%r715, %r10, %r9, %p1;
	selp.b32 	%r716, %r715, %r9, %p138;
	mov.b32 	%r717, 0;
	mov.b64 	%fd1816, {%r717, %r716};
$L__BB1_96:
	setp.eq.f64 	%p139, %fd43, 0d3FF0000000000000;
	mul.f64 	%fd879, %fd1816, 0dC049000000000000;
	selp.f64 	%fd138, 0dC049000000000000, %fd879, %p139;
	fma.rn.f64 	%fd880, %fd138, 0d3FF71547652B82FE, 0d4338000000000000;
	{
	.reg .b32 %temp; 
	mov.b64 	{%r79, %temp}, %fd880;
	}
	mov.f64 	%fd881, 0dC338000000000000;
	add.rn.f64 	%fd882, %fd880, %fd881;
	fma.rn.f64 	%fd883, %fd882, 0dBFE62E42FEFA39EF, %fd138;
	fma.rn.f64 	%fd884, %fd882, 0dBC7ABC9E3B39803F, %fd883;
	fma.rn.f64 	%fd885, %fd884, 0d3E5ADE1569CE2BDF, 0d3E928AF3FCA213EA;
	fma.rn.f64 	%fd886, %fd885, %fd884, 0d3EC71DEE62401315;
	fma.rn.f64 	%fd887, %fd886, %fd884, 0d3EFA01997C89EB71;
	fma.rn.f64 	%fd888, %fd887, %fd884, 0d3F2A01A014761F65;
	fma.rn.f64 	%fd889, %fd888, %fd884, 0d3F56C16C1852B7AF;
	fma.rn.f64 	%fd890, %fd889, %fd884, 0d3F81111111122322;
	fma.rn.f64 	%fd891, %fd890, %fd884, 0d3FA55555555502A1;
	fma.rn.f64 	%fd892, %fd891, %fd884, 0d3FC5555555555511;
	fma.rn.f64 	%fd893, %fd892, %fd884, 0d3FE000000000000B;
	fma.rn.f64 	%fd894, %fd893, %fd884, 0d3FF0000000000000;
	fma.rn.f64 	%fd895, %fd894, %fd884, 0d3FF0000000000000;
	{
	.reg .b32 %temp; 
	mov.b64 	{%r80, %temp}, %fd895;
	}
	{
	.reg .b32 %temp; 
	mov.b64 	{%temp, %r81}, %fd895;
	}
	shl.b32 	%r718, %r79, 20;
	add.s32 	%r719, %r718, %r81;
	mov.b64 	%fd1817, {%r80, %r719};
	{
	.reg .b32 %temp; 
	mov.b64 	{%temp, %r720}, %fd138;
	}
	mov.b32 	%f58, %r720;
	abs.f32 	%f10, %f58;
	setp.lt.f32 	%p140, %f10, 0f4086232B;
	@%p140 bra 	$L__BB1_99;
	setp.lt.f64 	%p141, %fd138, 0d0000000000000000;
	add.f64 	%fd896, %fd138, 0d7FF0000000000000;
	selp.f64 	%fd1817, 0d0000000000000000, %fd896, %p141;
	setp.geu.f32 	%p142, %f10, 0f40874800;
	@%p142 bra 	$L__BB1_99;
	shr.u32 	%r721, %r79, 31;
	add.s32 	%r722, %r79, %r721;
	shr.s32 	%r723, %r722, 1;
	shl.b32 	%r724, %r723, 20;
	add.s32 	%r725, %r81, %r724;
	mov.b64 	%fd897, {%r80, %r725};
	sub.s32 	%r726, %r79, %r723;
	shl.b32 	%r727, %r726, 20;
	add.s32 	%r728, %r727, 1072693248;
	mov.b32 	%r729, 0;
	mov.b64 	%fd898, {%r729, %r728};
	mul.f64 	%fd1817, %fd898, %fd897;
$L__BB1_99:
	setp.ne.s32 	%p143, %r47, 2146435072;
	div.rn.f64 	%fd899, %fd1815, 0d3FD00ADC1991B8D1;
	mul.f64 	%fd143, %fd899, %fd1817;
	mov.f64 	%fd1818, %fd1882;
	@%p143 bra 	$L__BB1_104;
	setp.num.f64 	%p144, %fd55, %fd55;
	@%p144 bra 	$L__BB1_102;
	mov.f64 	%fd900, 0d4000000000000000;
	add.rn.f64 	%fd1818, %fd55, %fd900;
	bra.uni 	$L__BB1_104;
$L__BB1_102:
	setp.neu.f64 	%p145, %fd56, 0d7FF0000000000000;
	mov.f64 	%fd1818, %fd1882;
	@%p145 bra 	$L__BB1_104;
	setp.lt.s32 	%p146, %r46, 0;
	selp.b32 	%r730, %r10, %r9, %p1;
	selp.b32 	%r731, %r730, %r9, %p146;
	mov.b32 	%r732, 0;
	mov.b64 	%fd1818, {%r732, %r731};
$L__BB1_104:
	setp.eq.f64 	%p147, %fd55, 0d3FF0000000000000;
	mul.f64 	%fd901, %fd1818, 0dC049000000000000;
	selp.f64 	%fd147, 0dC049000000000000, %fd901, %p147;
	fma.rn.f64 	%fd902, %fd147, 0d3FF71547652B82FE, 0d4338000000000000;
	{
	.reg .b32 %temp; 
	mov.b64 	{%r82, %temp}, %fd902;
	}
	mov.f64 	%fd903, 0dC338000000000000;
	add.rn.f64 	%fd904, %fd902, %fd903;
	fma.rn.f64 	%fd905, %fd904, 0dBFE62E42FEFA39EF, %fd147;
	fma.rn.f64 	%fd906, %fd904, 0dBC7ABC9E3B39803F, %fd905;
	fma.rn.f64 	%fd907, %fd906, 0d3E5ADE1569CE2BDF, 0d3E928AF3FCA213EA;
	fma.rn.f64 	%fd908, %fd907, %fd906, 0d3EC71DEE62401315;
	fma.rn.f64 	%fd909, %fd908, %fd906, 0d3EFA01997C89EB71;
	fma.rn.f64 	%fd910, %fd909, %fd906, 0d3F2A01A014761F65;
	fma.rn.f64 	%fd911, %fd910, %fd906, 0d3F56C16C1852B7AF;
	fma.rn.f64 	%fd912, %fd911, %fd906, 0d3F81111111122322;
	fma.rn.f64 	%fd913, %fd912, %fd906, 0d3FA55555555502A1;
	fma.rn.f64 	%fd914, %fd913, %fd906, 0d3FC5555555555511;
	fma.rn.f64 	%fd915, %fd914, %fd906, 0d3FE000000000000B;
	fma.rn.f64 	%fd916, %fd915, %fd906, 0d3FF0000000000000;
	fma.rn.f64 	%fd917, %fd916, %fd906, 0d3FF0000000000000;
	{
	.reg .b32 %temp; 
	mov.b64 	{%r83, %temp}, %fd917;
	}
	{
	.reg .b32 %temp; 
	mov.b64 	{%temp, %r84}, %fd917;
	}
	shl.b32 	%r733, %r82, 20;
	add.s32 	%r734, %r733, %r84;
	mov.b64 	%fd1819, {%r83, %r734};
	{
	.reg .b32 %temp; 
	mov.b64 	{%temp, %r735}, %fd147;
	}
	mov.b32 	%f59, %r735;
	abs.f32 	%f11, %f59;
	setp.lt.f32 	%p148, %f11, 0f4086232B;
	@%p148 bra 	$L__BB1_107;
	setp.lt.f64 	%p149, %fd147, 0d0000000000000000;
	add.f64 	%fd918, %fd147, 0d7FF0000000000000;
	selp.f64 	%fd1819, 0d0000000000000000, %fd918, %p149;
	setp.geu.f32 	%p150, %f11, 0f40874800;
	@%p150 bra 	$L__BB1_107;
	shr.u32 	%r736, %r82, 31;
	add.s32 	%r737, %r82, %r736;
	shr.s32 	%r738, %r737, 1;
	shl.b32 	%r739, %r738, 20;
	add.s32 	%r740, %r84, %r739;
	mov.b64 	%fd919, {%r83, %r740};
	sub.s32 	%r741, %r82, %r738;
	shl.b32 	%r742, %r741, 20;
	add.s32 	%r743, %r742, 1072693248;
	mov.b32 	%r744, 0;
	mov.b64 	%fd920, {%r744, %r743};
	mul.f64 	%fd1819, %fd920, %fd919;
$L__BB1_107:
	setp.ne.s32 	%p151, %r52, 2146435072;
	div.rn.f64 	%fd921, %fd143, 0d3FD00ADC1991B8D1;
	mul.f64 	%fd152, %fd921, %fd1819;
	mov.f64 	%fd1820, %fd1884;
	@%p151 bra 	$L__BB1_112;
	setp.num.f64 	%p152, %fd67, %fd67;
	@%p152 bra 	$L__BB1_110;
	mov.f64 	%fd922, 0d4000000000000000;
	add.rn.f64 	%fd1820, %fd67, %fd922;
	bra.uni 	$L__BB1_112;
$L__BB1_110:
	setp.neu.f64 	%p153, %fd68, 0d7FF0000000000000;
	mov.f64 	%fd1820, %fd1884;
	@%p153 bra 	$L__BB1_112;
	setp.lt.s32 	%p154, %r51, 0;
	selp.b32 	%r745, %r10, %r9, %p1;
	selp.b32 	%r746, %r745, %r9, %p154;
	mov.b32 	%r747, 0;
	mov.b64 	%fd1820, {%r747, %r746};
$L__BB1_112:
	setp.eq.f64 	%p155, %fd67, 0d3FF0000000000000;
	mul.f64 	%fd923, %fd1820, 0dC049000000000000;
	selp.f64 	%fd156, 0dC049000000000000, %fd923, %p155;
	fma.rn.f64 	%fd924, %fd156, 0d3FF71547652B82FE, 0d4338000000000000;
	{
	.reg .b32 %temp; 
	mov.b64 	{%r85, %temp}, %fd924;
	}
	mov.f64 	%fd925, 0dC338000000000000;
	add.rn.f64 	%fd926, %fd924, %fd925;
	fma.rn.f64 	%fd927, %fd926, 0dBFE62E42FEFA39EF, %fd156;
	fma.rn.f64 	%fd928, %fd926, 0dBC7ABC9E3B39803F, %fd927;
	fma.rn.f64 	%fd929, %fd928, 0d3E5ADE1569CE2BDF, 0d3E928AF3FCA213EA;
	fma.rn.f64 	%fd930, %fd929, %fd928, 0d3EC71DEE62401315;
	fma.rn.f64 	%fd931, %fd930, %fd928, 0d3EFA01997C89EB71;
	fma.rn.f64 	%fd932, %fd931, %fd928, 0d3F2A01A014761F65;
	fma.rn.f64 	%fd933, %fd932, %fd928, 0d3F56C16C1852B7AF;
	fma.rn.f64 	%fd934, %fd933, %fd928, 0d3F81111111122322;
	fma.rn.f64 	%fd935, %fd934, %fd928, 0d3FA55555555502A1;
	fma.rn.f64 	%fd936, %fd935, %fd928, 0d3FC5555555555511;
	fma.rn.f64 	%fd937, %fd936, %fd928, 0d3FE000000000000B;
	fma.rn.f64 	%fd938, %fd937, %fd928, 0d3FF0000000000000;
	fma.rn.f64 	%fd939, %fd938, %fd928, 0d3FF0000000000000;
	{
	.reg .b32 %temp; 
	mov.b64 	{%r86, %temp}, %fd939;
	}
	{
	.reg .b32 %temp; 
	mov.b64 	{%temp, %r87}, %fd939;
	}
	shl.b32 	%r748, %r85, 20;
	add.s32 	%r749, %r748, %r87;
	mov.b64 	%fd1821, {%r86, %r749};
	{
	.reg .b32 %temp; 
	mov.b64 	{%temp, %r750}, %fd156;
	}
	mov.b32 	%f60, %r750;
	abs.f32 	%f12, %f60;
	setp.lt.f32 	%p156, %f12, 0f4086232B;
	@%p156 bra 	$L__BB1_115;
	setp.lt.f64 	%p157, %fd156, 0d0000000000000000;
	add.f64 	%fd940, %fd156, 0d7FF0000000000000;
	selp.f64 	%fd1821, 0d0000000000000000, %fd940, %p157;
	setp.geu.f32 	%p158, %f12, 0f40874800;
	@%p158 bra 	$L__BB1_115;
	shr.u32 	%r751, %r85, 31;
	add.s32 	%r752, %r85, %r751;
	shr.s32 	%r753, %r752, 1;
	shl.b32 	%r754, %r753, 20;
	add.s32 	%r755, %r87, %r754;
	mov.b64 	%fd941, {%r86, %r755};
	sub.s32 	%r756, %r85, %r753;
	shl.b32 	%r757, %r756, 20;
	add.s32 	%r758, %r757, 1072693248;
	mov.b32 	%r759, 0;
	mov.b64 	%fd942, {%r759, %r758};
	mul.f64 	%fd1821, %fd942, %fd941;
$L__BB1_115:
	setp.ne.s32 	%p159, %r57, 2146435072;
	div.rn.f64 	%fd943, %fd152, 0d3FD00ADC1991B8D1;
	mul.f64 	%fd161, %fd943, %fd1821;
	mov.f64 	%fd1822, %fd1886;
	@%p159 bra 	$L__BB1_120;
	setp.num.f64 	%p160, %fd79, %fd79;
	@%p160 bra 	$L__BB1_118;
	mov.f64 	%fd944, 0d4000000000000000;
	add.rn.f64 	%fd1822, %fd79, %fd944;
	bra.uni 	$L__BB1_120;
$L__BB1_118:
	setp.neu.f64 	%p161, %fd80, 0d7FF0000000000000;
	mov.f64 	%fd1822, %fd1886;
	@%p161 bra 	$L__BB1_120;
	setp.lt.s32 	%p162, %r56, 0;
	selp.b32 	%r760, %r10, %r9, %p1;
	selp.b32 	%r761, %r760, %r9, %p162;
	mov.b32 	%r762, 0;
	mov.b64 	%fd1822, {%r762, %r761};
$L__BB1_120:
	setp.eq.f64 	%p163, %fd79, 0d3FF0000000000000;
	mul.f64 	%fd945, %fd1822, 0dC049000000000000;
	selp.f64 	%fd165, 0dC049000000000000, %fd945, %p163;
	fma.rn.f64 	%fd946, %fd165, 0d3FF71547652B82FE, 0d4338000000000000;
	{
	.reg .b32 %temp; 
	mov.b64 	{%r88, %temp}, %fd946;
	}
	mov.f64 	%fd947, 0dC338000000000000;
	add.rn.f64 	%fd948, %fd946, %fd947;
	fma.rn.f64 	%fd949, %fd948, 0dBFE62E42FEFA39EF, %fd165;
	fma.rn.f64 	%fd950, %fd948, 0dBC7ABC9E3B39803F, %fd949;
	fma.rn.f64 	%fd951, %fd950, 0d3E5ADE1569CE2BDF, 0d3E928AF3FCA213EA;
	fma.rn.f64 	%fd952, %fd951, %fd950, 0d3EC71DEE62401315;
	fma.rn.f64 	%fd953, %fd952, %fd950, 0d3EFA01997C89EB71;
	fma.rn.f64 	%fd954, %fd953, %fd950, 0d3F2A01A014761F65;
	fma.rn.f64 	%fd955, %fd954, %fd950, 0d3F56C16C1852B7AF;
	fma.rn.f64 	%fd956, %fd955, %fd950, 0d3F81111111122322;
	fma.rn.f64 	%fd957, %fd956, %fd950, 0d3FA55555555502A1;
	fma.rn.f64 	%fd958, %fd957, %fd950, 0d3FC5555555555511;
	fma.rn.f64 	%fd959, %fd958, %fd950, 0d3FE000000000000B;
	fma.rn.f64 	%fd960, %fd959, %fd950, 0d3FF0000000000000;
	fma.rn.f64 	%fd961, %fd960, %fd950, 0d3FF0000000000000;
	{
	.reg .b32 %temp; 
	mov.b64 	{%r89, %temp}, %fd961;
	}
	{
	.reg .b32 %temp; 
	mov.b64 	{%temp, %r90}, %fd961;
	}
	shl.b32 	%r763, %r88, 20;
	add.s32 	%r764, %r763, %r90;
	mov.b64 	%fd1823, {%r89, %r764};
	{
	.reg .b32 %temp; 
	mov.b64 	{%temp, %r765}, %fd165;
	}
	mov.b32 	%f61, %r765;
	abs.f32 	%f13, %f61;
	setp.lt.f32 	%p164, %f13, 0f4086232B;
	@%p164 bra 	$L__BB1_123;
	setp.lt.f64 	%p165, %fd165, 0d0000000000000000;
	add.f64 	%fd962, %fd165, 0d7FF0000000000000;
	selp.f64 	%fd1823, 0d0000000000000000, %fd962, %p165;
	setp.geu.f32 	%p166, %f13, 0f40874800;
	@%p166 bra 	$L__BB1_123;
	shr.u32 	%r766, %r88, 31;
	add.s32 	%r767, %r88, %r766;
	shr.s32 	%r768, %r767, 1;
	shl.b32 	%r769, %r768, 20;
	add.s32 	%r770, %r90, %r769;
	mov.b64 	%fd963, {%r89, %r770};
	sub.s32 	%r771, %r88, %r768;
	shl.b32 	%r772, %r771, 20;
	add.s32 	%r773, %r772, 1072693248;
	mov.b32 	%r774, 0;
	mov.b64 	%fd964, {%r774, %r773};
	mul.f64 	%fd1823, %fd964, %fd963;
$L__BB1_123:
	setp.ne.s32 	%p167, %r62, 2146435072;
	div.rn.f64 	%fd965, %fd161, 0d3FD00ADC1991B8D1;
	mul.f64 	%fd170, %fd965, %fd1823;
	mov.f64 	%fd1824, %fd1888;
	@%p167 bra 	$L__BB1_128;
	setp.num.f64 	%p168, %fd91, %fd91;
	@%p168 bra 	$L__BB1_126;
	mov.f64 	%fd966, 0d4000000000000000;
	add.rn.f64 	%fd1824, %fd91, %fd966;
	bra.uni 	$L__BB1_128;
$L__BB1_126:
	setp.neu.f64 	%p169, %fd92, 0d7FF0000000000000;
	mov.f64 	%fd1824, %fd1888;
	@%p169 bra 	$L__BB1_128;
	setp.lt.s32 	%p170, %r61, 0;
	selp.b32 	%r775, %r10, %r9, %p1;
	selp.b32 	%r776, %r775, %r9, %p170;
	mov.b32 	%r777, 0;
	mov.b64 	%fd1824, {%r777, %r776};
$L__BB1_128:
	setp.eq.f64 	%p171, %fd91, 0d3FF0000000000000;
	mul.f64 	%fd967, %fd1824, 0dC049000000000000;
	selp.f64 	%fd174, 0dC049000000000000, %fd967, %p171;
	fma.rn.f64 	%fd968, %fd174, 0d3FF71547652B82FE, 0d4338000000000000;
	{
	.reg .b32 %temp; 
	mov.b64 	{%r91, %temp}, %fd968;
	}
	mov.f64 	%fd969, 0dC338000000000000;
	add.rn.f64 	%fd970, %fd968, %fd969;
	fma.rn.f64 	%fd971, %fd970, 0dBFE62E42FEFA39EF, %fd174;
	fma.rn.f64 	%fd972, %fd970, 0dBC7ABC9E3B39803F, %fd971;
	fma.rn.f64 	%fd973, %fd972, 0d3E5ADE1569CE2BDF, 0d3E928AF3FCA213EA;
	fma.rn.f64 	%fd974, %fd973, %fd972, 0d3EC71DEE62401315;
	fma.rn.f64 	%fd975, %fd974, %fd972, 0d3EFA01997C89EB71;
	fma.rn.f64 	%fd976, %fd975, %fd972, 0d3F2A01A014761F65;
	fma.rn.f64 	%fd977, %fd976, %fd972, 0d3F56C16C1852B7AF;
	fma.rn.f64 	%fd978, %fd977, %fd972, 0d3F81111111122322;
	fma.rn.f64 	%fd979, %fd978, %fd972, 0d3FA55555555502A1;
	fma.rn.f64 	%fd980, %fd979, %fd972, 0d3FC5555555555511;
	fma.rn.f64 	%fd981, %fd980, %fd972, 0d3FE000000000000B;
	fma.rn.f64 	%fd982, %fd981, %fd972, 0d3FF0000000000000;
	fma.rn.f64 	%fd983, %fd982, %fd972, 0d3FF0000000000000;
	{
	.reg .b32 %temp; 
	mov.b64 	{%r92, %temp}, %fd983;
	}
	{
	.reg .b32 %temp; 
	mov.b64 	{%temp, %r93}, %fd983;
	}
	shl.b32 	%r778, %r91, 20;
	add.s32 	%r779, %r778, %r93;
	mov.b64 	%fd1825, {%r92, %r779};
	{
	.reg .b32 %temp; 
	mov.b64 	{%temp, %r780}, %fd174;
	}
	mov.b32 	%f62, %r780;
	abs.f32 	%f14, %f62;
	setp.lt.f32 	%p172, %f14, 0f4086232B;
	@%p172 bra 	$L__BB1_131;
	setp.lt.f64 	%p173, %fd174, 0d0000000000000000;
	add.f64 	%fd984, %fd174, 0d7FF0000000000000;
	selp.f64 	%fd1825, 0d0000000000000000, %fd984, %p173;
	setp.geu.f32 	%p174, %f14, 0f40874800;
	@%p174 bra 	$L__BB1_131;
	shr.u32 	%r781, %r91, 31;
	add.s32 	%r782, %r91, %r781;
	shr.s32 	%r783, %r782, 1;
	shl.b32 	%r784, %r783, 20;
	add.s32 	%r785, %r93, %r784;
	mov.b64 	%fd985, {%r92, %r785};
	sub.s32 	%r786, %r91, %r783;
	shl.b32 	%r787, %r786, 20;
	add.s32 	%r788, %r787, 1072693248;
	mov.b32 	%r789, 0;
	mov.b64 	%fd986, {%r789, %r788};
	mul.f64 	%fd1825, %fd986, %fd985;
$L__BB1_131:
	setp.ne.s32 	%p175, %r67, 2146435072;
	div.rn.f64 	%fd987, %fd170, 0d3FD00ADC1991B8D1;
	mul.f64 	%fd179, %fd987, %fd1825;
	mov.f64 	%fd1826, %fd1890;
	@%p175 bra 	$L__BB1_136;
	setp.num.f64 	%p176, %fd103, %fd103;
	@%p176 bra 	$L__BB1_134;
	mov.f64 	%fd988, 0d4000000000000000;
	add.rn.f64 	%fd1826, %fd103, %fd988;
	bra.uni 	$L__BB1_136;
$L__BB1_134:
	setp.neu.f64 	%p177, %fd104, 0d7FF0000000000000;
	mov.f64 	%fd1826, %fd1890;
	@%p177 bra 	$L__BB1_136;
	setp.lt.s32 	%p178, %r66, 0;
	selp.b32 	%r790, %r10, %r9, %p1;
	selp.b32 	%r791, %r790, %r9, %p178;
	mov.b32 	%r792, 0;
	mov.b64 	%fd1826, {%r792, %r791};
$L__BB1_136:
	setp.eq.f64 	%p179, %fd103, 0d3FF0000000000000;
	mul.f64 	%fd989, %fd1826, 0dC049000000000000;
	selp.f64 	%fd183, 0dC049000000000000, %fd989, %p179;
	fma.rn.f64 	%fd990, %fd183, 0d3FF71547652B82FE, 0d4338000000000000;
	{
	.reg .b32 %temp; 
	mov.b64 	{%r94, %temp}, %fd990;
	}
	mov.f64 	%fd991, 0dC338000000000000;
	add.rn.f64 	%fd992, %fd990, %fd991;
	fma.rn.f64 	%fd993, %fd992, 0dBFE62E42FEFA39EF, %fd183;
	fma.rn.f64 	%fd994, %fd992, 0dBC7ABC9E3B39803F, %fd993;
	fma.rn.f64 	%fd995, %fd994, 0d3E5ADE1569CE2BDF, 0d3E928AF3FCA213EA;
	fma.rn.f64 	%fd996, %fd995, %fd994, 0d3EC71DEE62401315;
	fma.rn.f64 	%fd997, %fd996, %fd994, 0d3EFA01997C89EB71;
	fma.rn.f64 	%fd998, %fd997, %fd994, 0d3F2A01A014761F65;
	fma.rn.f64 	%fd999, %fd998, %fd994, 0d3F56C16C1852B7AF;
	fma.rn.f64 	%fd1000, %fd999, %fd994, 0d3F81111111122322;
	fma.rn.f64 	%fd1001, %fd1000, %fd994, 0d3FA55555555502A1;
	fma.rn.f64 	%fd1002, %fd1001, %fd994, 0d3FC5555555555511;
	fma.rn.f64 	%fd1003, %fd1002, %fd994, 0d3FE000000000000B;
	fma.rn.f64 	%fd1004, %fd1003, %fd994, 0d3FF0000000000000;
	fma.rn.f64 	%fd1005, %fd1004, %fd994, 0d3FF0000000000000;
	{
	.reg .b32 %temp; 
	mov.b64 	{%r95, %temp}, %fd1005;
	}
	{
	.reg .b32 %temp; 
	mov.b64 	{%temp, %r96}, %fd1005;
	}
	shl.b32 	%r793, %r94, 20;
	add.s32 	%r794, %r793, %r96;
	mov.b64 	%fd1827, {%r95, %r794};
	{
	.reg .b32 %temp; 
	mov.b64 	{%temp, %r795}, %fd183;
	}
	mov.b32 	%f63, %r795;
	abs.f32 	%f15, %f63;
	setp.lt.f32 	%p180, %f15, 0f4086232B;
	@%p180 bra 	$L__BB1_139;
	setp.lt.f64 	%p181, %fd183, 0d0000000000000000;
	add.f64 	%fd1006, %fd183, 0d7FF0000000000000;
	selp.f64 	%fd1827, 0d0000000000000000, %fd1006, %p181;
	setp.geu.f32 	%p182, %f15, 0f40874800;
	@%p182 bra 	$L__BB1_139;
	shr.u32 	%r796, %r94, 31;
	add.s32 	%r797, %r94, %r796;
	shr.s32 	%r798, %r797, 1;
	shl.b32 	%r799, %r798, 20;
	add.s32 	%r800, %r96, %r799;
	mov.b64 	%fd1007, {%r95, %r800};
	sub.s32 	%r801, %r94, %r798;
	shl.b32 	%r802, %r801, 20;
	add.s32 	%r803, %r802, 1072693248;
	mov.b32 	%r804, 0;
	mov.b64 	%fd1008, {%r804, %r803};
	mul.f64 	%fd1827, %fd1008, %fd1007;
$L__BB1_139:
	div.rn.f64 	%fd1009, %fd179, 0d3FD00ADC1991B8D1;
	mul.f64 	%fd188, %fd1009, %fd1827;
	mov.f64 	%fd1828, %fd1892;
	@%p119 bra 	$L__BB1_144;
	setp.num.f64 	%p184, %fd115, %fd115;
	@%p184 bra 	$L__BB1_142;
	mov.f64 	%fd1010, 0d4000000000000000;
	add.rn.f64 	%fd1828, %fd115, %fd1010;
	bra.uni 	$L__BB1_144;
$L__BB1_142:
	setp.neu.f64 	%p185, %fd116, 0d7FF0000000000000;
	mov.f64 	%fd1828, %fd1892;
	@%p185 bra 	$L__BB1_144;
	setp.lt.s32 	%p186, %r71, 0;
	selp.b32 	%r805, %r10, %r9, %p1;
	selp.b32 	%r806, %r805, %r9, %p186;
	mov.b32 	%r807, 0;
	mov.b64 	%fd1828, {%r807, %r806};
$L__BB1_144:
	mul.f64 	%fd1011, %fd1828, 0dC049000000000000;
	selp.f64 	%fd192, 0dC049000000000000, %fd1011, %p123;
	fma.rn.f64 	%fd1012, %fd192, 0d3FF71547652B82FE, 0d4338000000000000;
	{
	.reg .b32 %temp; 
	mov.b64 	{%r97, %temp}, %fd1012;
	}
	mov.f64 	%fd1013, 0dC338000000000000;
	add.rn.f64 	%fd1014, %fd1012, %fd1013;
	fma.rn.f64 	%fd1015, %fd1014, 0dBFE62E42FEFA39EF, %fd192;
	fma.rn.f64 	%fd1016, %fd1014, 0dBC7ABC9E3B39803F, %fd1015;
	fma.rn.f64 	%fd1017, %fd1016, 0d3E5ADE1569CE2BDF, 0d3E928AF3FCA213EA;
	fma.rn.f64 	%fd1018, %fd1017, %fd1016, 0d3EC71DEE62401315;
	fma.rn.f64 	%fd1019, %fd1018, %fd1016, 0d3EFA01997C89EB71;
	fma.rn.f64 	%fd1020, %fd1019, %fd1016, 0d3F2A01A014761F65;
	fma.rn.f64 	%fd1021, %fd1020, %fd1016, 0d3F56C16C1852B7AF;
	fma.rn.f64 	%fd1022, %fd1021, %fd1016, 0d3F81111111122322;
	fma.rn.f64 	%fd1023, %fd1022, %fd1016, 0d3FA55555555502A1;
	fma.rn.f64 	%fd1024, %fd1023, %fd1016, 0d3FC5555555555511;
	fma.rn.f64 	%fd1025, %fd1024, %fd1016, 0d3FE000000000000B;
	fma.rn.f64 	%fd1026, %fd1025, %fd1016, 0d3FF0000000000000;
	fma.rn.f64 	%fd1027, %fd1026, %fd1016, 0d3FF0000000000000;
	{
	.reg .b32 %temp; 
	mov.b64 	{%r98, %temp}, %fd1027;
	}
	{
	.reg .b32 %temp; 
	mov.b64 	{%temp, %r99}, %fd1027;
	}
	shl.b32 	%r808, %r97, 20;
	add.s32 	%r809, %r808, %r99;
	mov.b64 	%fd1829, {%r98, %r809};
	{
	.reg .b32 %temp; 
	mov.b64 	{%temp, %r810}, %fd192;
	}
	mov.b32 	%f64, %r810;
	abs.f32 	%f16, %f64;
	setp.lt.f32 	%p188, %f16, 0f4086232B;
	@%p188 bra 	$L__BB1_147;
	setp.lt.f64 	%p189, %fd192, 0d0000000000000000;
	add.f64 	%fd1028, %fd192, 0d7FF0000000000000;
	selp.f64 	%fd1829, 0d0000000000000000, %fd1028, %p189;
	setp.geu.f32 	%p190, %f16, 0f40874800;
	@%p190 bra 	$L__BB1_147;
	shr.u32 	%r811, %r97, 31;
	add.s32 	%r812, %r97, %r811;
	shr.s32 	%r813, %r812, 1;
	shl.b32 	%r814, %r813, 20;
	add.s32 	%r815, %r99, %r814;
	mov.b64 	%fd1029, {%r98, %r815};
	sub.s32 	%r816, %r97, %r813;
	shl.b32 	%r817, %r816, 20;
	add.s32 	%r818, %r817, 1072693248;
	mov.b32 	%r819, 0;
	mov.b64 	%fd1030, {%r819, %r818};
	mul.f64 	%fd1829, %fd1030, %fd1029;
$L__BB1_147:
	setp.ne.s32 	%p191, %r37, 2146435072;
	div.rn.f64 	%fd1031, %fd188, 0d3FD00ADC1991B8D1;
	mul.f64 	%fd1032, %fd1031, %fd1829;
	div.rn.f64 	%fd1033, %fd1032, 0d3FD00ADC1991B8D1;
	div.rn.f64 	%fd1034, %fd126, 0d3FD00ADC1991B8D1;
	fma.rn.f64 	%fd1795, %fd1034, %fd1033, %fd1795;
	mov.f64 	%fd1830, %fd1878;
	@%p191 bra 	$L__BB1_152;
	setp.num.f64 	%p192, %fd32, %fd32;
	@%p192 bra 	$L__BB1_150;
	mov.f64 	%fd1035, 0d4000000000000000;
	add.rn.f64 	%fd1830, %fd32, %fd1035;
	bra.uni 	$L__BB1_152;
$L__BB1_150:
	setp.neu.f64 	%p193, %fd33, 0d7FF0000000000000;
	mov.f64 	%fd1830, %fd1878;
	@%p193 bra 	$L__BB1_152;
	setp.lt.s32 	%p194, %r36, 0;
	selp.b32 	%r820, %r10, %r9, %p1;
	selp.b32 	%r821, %r820, %r9, %p194;
	mov.b32 	%r822, 0;
	mov.b64 	%fd1830, {%r822, %r821};
$L__BB1_152:
	mul.f64 	%fd1036, %fd1830, 0dC049000000000000;
	selp.f64 	%fd201, 0dC049000000000000, %fd1036, %p131;
	fma.rn.f64 	%fd1037, %fd201, 0d3FF71547652B82FE, 0d4338000000000000;
	{
	.reg .b32 %temp; 
	mov.b64 	{%r100, %temp}, %fd1037;
	}
	mov.f64 	%fd1038, 0dC338000000000000;
	add.rn.f64 	%fd1039, %fd1037, %fd1038;
	fma.rn.f64 	%fd1040, %fd1039, 0dBFE62E42FEFA39EF, %fd201;
	fma.rn.f64 	%fd1041, %fd1039, 0dBC7ABC9E3B39803F, %fd1040;
	fma.rn.f64 	%fd1042, %fd1041, 0d3E5ADE1569CE2BDF, 0d3E928AF3FCA213EA;
	fma.rn.f64 	%fd1043, %fd1042, %fd1041, 0d3EC71DEE62401315;
	fma.rn.f64 	%fd1044, %fd1043, %fd1041, 0d3EFA01997C89EB71;
	fma.rn.f64 	%fd1045, %fd1044, %fd1041, 0d3F2A01A014761F65;
	fma.rn.f64 	%fd1046, %fd1045, %fd1041, 0d3F56C16C1852B7AF;
	fma.rn.f64 	%fd1047, %fd1046, %fd1041, 0d3F81111111122322;
	fma.rn.f64 	%fd1048, %fd1047, %fd1041, 0d3FA55555555502A1;
	fma.rn.f64 	%fd1049, %fd1048, %fd1041, 0d3FC5555555555511;
	fma.rn.f64 	%fd1050, %fd1049, %fd1041, 0d3FE000000000000B;
	fma.rn.f64 	%fd1051, %fd1050, %fd1041, 0d3FF0000000000000;
	fma.rn.f64 	%fd1052, %fd1051, %fd1041, 0d3FF0000000000000;
	{
	.reg .b32 %temp; 
	mov.b64 	{%r101, %temp}, %fd1052;
	}
	{
	.reg .b32 %temp; 
	mov.b64 	{%temp, %r102}, %fd1052;
	}
	shl.b32 	%r823, %r100, 20;
	add.s32 	%r824, %r823, %r102;
	mov.b64 	%fd1831, {%r101, %r824};
	{
	.reg .b32 %temp; 
	mov.b64 	{%temp, %r825}, %fd201;
	}
	mov.b32 	%f65, %r825;
	abs.f32 	%f17, %f65;
	setp.lt.f32 	%p196, %f17, 0f4086232B;
	@%p196 bra 	$L__BB1_155;
	setp.lt.f64 	%p197, %fd201, 0d0000000000000000;
	add.f64 	%fd1053, %fd201, 0d7FF0000000000000;
	selp.f64 	%fd1831, 0d0000000000000000, %fd1053, %p197;
	setp.geu.f32 	%p198, %f17, 0f40874800;
	@%p198 bra 	$L__BB1_155;
	shr.u32 	%r826, %r100, 31;
	add.s32 	%r827, %r100, %r826;
	shr.s32 	%r828, %r827, 1;
	shl.b32 	%r829, %r828, 20;
	add.s32 	%r830, %r102, %r829;
	mov.b64 	%fd1054, {%r101, %r830};
	sub.s32 	%r831, %r100, %r828;
	shl.b32 	%r832, %r831, 20;
	add.s32 	%r833, %r832, 1072693248;
	mov.b32 	%r834, 0;
	mov.b64 	%fd1055, {%r834, %r833};
	mul.f64 	%fd1831, %fd1055, %fd1054;
$L__BB1_155:
	mov.f64 	%fd1832, %fd1880;
	@%p135 bra 	$L__BB1_160;
	setp.num.f64 	%p200, %fd43, %fd43;
	@%p200 bra 	$L__BB1_158;
	mov.f64 	%fd1056, 0d4000000000000000;
	add.rn.f64 	%fd1832, %fd43, %fd1056;
	bra.uni 	$L__BB1_160;
$L__BB1_158:
	setp.neu.f64 	%p201, %fd44, 0d7FF0000000000000;
	mov.f64 	%fd1832, %fd1880;
	@%p201 bra 	$L__BB1_160;
	setp.lt.s32 	%p202, %r41, 0;
	selp.b32 	%r835, %r10, %r9, %p1;
	selp.b32 	%r836, %r835, %r9, %p202;
	mov.b32 	%r837, 0;
	mov.b64 	%fd1832, {%r837, %r836};
$L__BB1_160:
	mul.f64 	%fd1057, %fd1832, 0dC049000000000000;
	selp.f64 	%fd209, 0dC049000000000000, %fd1057, %p139;
	fma.rn.f64 	%fd1058, %fd209, 0d3FF71547652B82FE, 0d4338000000000000;
	{
	.reg .b32 %temp; 
	mov.b64 	{%r103, %temp}, %fd1058;
	}
	mov.f64 	%fd1059, 0dC338000000000000;
	add.rn.f64 	%fd1060, %fd1058, %fd1059;
	fma.rn.f64 	%fd1061, %fd1060, 0dBFE62E42FEFA39EF, %fd209;
	fma.rn.f64 	%fd1062, %fd1060, 0dBC7ABC9E3B39803F, %fd1061;
	fma.rn.f64 	%fd1063, %fd1062, 0d3E5ADE1569CE2BDF, 0d3E928AF3FCA213EA;
	fma.rn.f64 	%fd1064, %fd1063, %fd1062, 0d3EC71DEE62401315;
	fma.rn.f64 	%fd1065, %fd1064, %fd1062, 0d3EFA01997C89EB71;
	fma.rn.f64 	%fd1066, %fd1065, %fd1062, 0d3F2A01A014761F65;
	fma.rn.f64 	%fd1067, %fd1066, %fd1062, 0d3F56C16C1852B7AF;
	fma.rn.f64 	%fd1068, %fd1067, %fd1062, 0d3F81111111122322;
	fma.rn.f64 	%fd1069, %fd1068, %fd1062, 0d3FA55555555502A1;
	fma.rn.f64 	%fd1070, %fd1069, %fd1062, 0d3FC5555555555511;
	fma.rn.f64 	%fd1071, %fd1070, %fd1062, 0d3FE000000000000B;
	fma.rn.f64 	%fd1072, %fd1071, %fd1062, 0d3FF0000000000000;
	fma.rn.f64 	%fd1073, %fd1072, %fd1062, 0d3FF0000000000000;
	{
	.reg .b32 %temp; 
	mov.b64 	{%r104, %temp}, %fd1073;
	}
	{
	.reg .b32 %temp; 
	mov.b64 	{%temp, %r105}, %fd1073;
	}
	shl.b32 	%r838, %r103, 20;
	add.s32 	%r839, %r838, %r105;
	mov.b64 	%fd1833, {%r104, %r839};
	{
	.reg .b32 %temp; 
	mov.b64 	{%temp, %r840}, %fd209;
	}
	mov.b32 	%f66, %r840;
	abs.f32 	%f18, %f66;
	setp.lt.f32 	%p204, %f18, 0f4086232B;
	@%p204 bra 	$L__BB1_163;
	setp.lt.f64 	%p205, %fd209, 0d0000000000000000;
	add.f64 	%fd1074, %fd209, 0d7FF0000000000000;
	selp.f64 	%fd1833, 0d0000000000000000, %fd1074, %p205;
	setp.geu.f32 	%p206, %f18, 0f40874800;
	@%p206 bra 	$L__BB1_163;
	shr.u32 	%r841, %r103, 31;
	add.s32 	%r842, %r103, %r841;
	shr.s32 	%r843, %r842, 1;
	shl.b32 	%r844, %r843, 20;
	add.s32 	%r845, %r105, %r844;
	mov.b64 	%fd1075, {%r104, %r845};
	sub.s32 	%r846, %r103, %r843;
	shl.b32 	%r847, %r846, 20;
	add.s32 	%r848, %r847, 1072693248;
	mov.b32 	%r849, 0;
	mov.b64 	%fd1076, {%r849, %r848};
	mul.f64 	%fd1833, %fd1076, %fd1075;
$L__BB1_163:
	setp.ne.s32 	%p207, %r47, 2146435072;
	div.rn.f64 	%fd1077, %fd1831, 0d3FD00ADC1991B8D1;
	mul.f64 	%fd214, %fd1077, %fd1833;
	mov.f64 	%fd1834, %fd1882;
	@%p207 bra 	$L__BB1_168;
	setp.num.f64 	%p208, %fd55, %fd55;
	@%p208 bra 	$L__BB1_166;
	mov.f64 	%fd1078, 0d4000000000000000;
	add.rn.f64 	%fd1834, %fd55, %fd1078;
	bra.uni 	$L__BB1_168;
$L__BB1_166:
	setp.neu.f64 	%p209, %fd56, 0d7FF0000000000000;
	mov.f64 	%fd1834, %fd1882;
	@%p209 bra 	$L__BB1_168;
	setp.lt.s32 	%p210, %r46, 0;
	selp.b32 	%r850, %r10, %r9, %p1;
	selp.b32 	%r851, %r850, %r9, %p210;
	mov.b32 	%r852, 0;
	mov.b64 	%fd1834, {%r852, %r851};
$L__BB1_168:
	setp.eq.f64 	%p211, %fd55, 0d3FF0000000000000;
	mul.f64 	%fd1079, %fd1834, 0dC049000000000000;
	selp.f64 	%fd218, 0dC049000000000000, %fd1079, %p211;
	fma.rn.f64 	%fd1080, %fd218, 0d3FF71547652B82FE, 0d4338000000000000;
	{
	.reg .b32 %temp; 
	mov.b64 	{%r106, %temp}, %fd1080;
	}
	mov.f64 	%fd1081, 0dC338000000000000;
	add.rn.f64 	%fd1082, %fd1080, %fd1081;
	fma.rn.f64 	%fd1083, %fd1082, 0dBFE62E42FEFA39EF, %fd218;
	fma.rn.f64 	%fd1084, %fd1082, 0dBC7ABC9E3B39803F, %fd1083;
	fma.rn.f64 	%fd1085, %fd1084, 0d3E5ADE1569CE2BDF, 0d3E928AF3FCA213EA;
	fma.rn.f64 	%fd1086, %fd1085, %fd1084, 0d3EC71DEE62401315;
	fma.rn.f64 	%fd1087, %fd1086, %fd1084, 0d3EFA01997C89EB71;
	fma.rn.f64 	%fd1088, %fd1087, %fd1084, 0d3F2A01A014761F65;
	fma.rn.f64 	%fd1089, %fd1088, %fd1084, 0d3F56C16C1852B7AF;
	fma.rn.f64 	%fd1090, %fd1089, %fd1084, 0d3F81111111122322;
	fma.rn.f64 	%fd1091, %fd1090, %fd1084, 0d3FA55555555502A1;
	fma.rn.f64 	%fd1092, %fd1091, %fd1084, 0d3FC5555555555511;
	fma.rn.f64 	%fd1093, %fd1092, %fd1084, 0d3FE000000000000B;
	fma.rn.f64 	%fd1094, %fd1093, %fd1084, 0d3FF0000000000000;
	fma.rn.f64 	%fd1095, %fd1094, %fd1084, 0d3FF0000000000000;
	{
	.reg .b32 %temp; 
	mov.b64 	{%r107, %temp}, %fd1095;
	}
	{
	.reg .b32 %temp; 
	mov.b64 	{%temp, %r108}, %fd1095;
	}
	shl.b32 	%r853, %r106, 20;
	add.s32 	%r854, %r853, %r108;
	mov.b64 	%fd1835, {%r107, %r854};
	{
	.reg .b32 %temp; 
	mov.b64 	{%temp, %r855}, %fd218;
	}
	mov.b32 	%f67, %r855;
	abs.f32 	%f19, %f67;
	setp.lt.f32 	%p212, %f19, 0f4086232B;
	@%p212 bra 	$L__BB1_171;
	setp.lt.f64 	%p213, %fd218, 0d0000000000000000;
	add.f64 	%fd1096, %fd218, 0d7FF0000000000000;
	selp.f64 	%fd1835, 0d0000000000000000, %fd1096, %p213;
	setp.geu.f32 	%p214, %f19, 0f40874800;
	@%p214 bra 	$L__BB1_171;
	shr.u32 	%r856, %r106, 31;
	add.s32 	%r857, %r106, %r856;
	shr.s32 	%r858, %r857, 1;
	shl.b32 	%r859, %r858, 20;
	add.s32 	%r860, %r108, %r859;
	mov.b64 	%fd1097, {%r107, %r860};
	sub.s32 	%r861, %r106, %r858;
	shl.b32 	%r862, %r861, 20;
	add.s32 	%r863, %r862, 1072693248;
	mov.b32 	%r864, 0;
	mov.b64 	%fd1098, {%r864, %r863};
	mul.f64 	%fd1835, %fd1098, %fd1097;
$L__BB1_171:
	setp.ne.s32 	%p215, %r52, 2146435072;
	div.rn.f64 	%fd1099, %fd214, 0d3FD00ADC1991B8D1;
	mul.f64 	%fd223, %fd1099, %fd1835;
	mov.f64 	%fd1836, %fd1884;
	@%p215 bra 	$L__BB1_176;
	setp.num.f64 	%p216, %fd67, %fd67;
	@%p216 bra 	$L__BB1_174;
	mov.f64 	%fd1100, 0d4000000000000000;
	add.rn.f64 	%fd1836, %fd67, %fd1100;
	bra.uni 	$L__BB1_176;
$L__BB1_174:
	setp.neu.f64 	%p217, %fd68, 0d7FF0000000000000;
	mov.f64 	%fd1836, %fd1884;
	@%p217 bra 	$L__BB1_176;
	setp.lt.s32 	%p218, %r51, 0;
	selp.b32 	%r865, %r10, %r9, %p1;
	selp.b32 	%r866, %r865, %r9, %p218;
	mov.b32 	%r867, 0;
	mov.b64 	%fd1836, {%r867, %r866};
$L__BB1_176:
	setp.eq.f64 	%p219, %fd67, 0d3FF0000000000000;
	mul.f64 	%fd1101, %fd1836, 0dC049000000000000;
	selp.f64 	%fd227, 0dC049000000000000, %fd1101, %p219;
	fma.rn.f64 	%fd1102, %fd227, 0d3FF71547652B82FE, 0d4338000000000000;
	{
	.reg .b32 %temp; 
	mov.b64 	{%r109, %temp}, %fd1102;
	}
	mov.f64 	%fd1103, 0dC338000000000000;
	add.rn.f64 	%fd1104, %fd1102, %fd1103;
	fma.rn.f64 	%fd1105, %fd1104, 0dBFE62E42FEFA39EF, %fd227;
	fma.rn.f64 	%fd1106, %fd1104, 0dBC7ABC9E3B39803F, %fd1105;
	fma.rn.f64 	%fd1107, %fd1106, 0d3E5ADE1569CE2BDF, 0d3E928AF3FCA213EA;
	fma.rn.f64 	%fd1108, %fd1107, %fd1106, 0d3EC71DEE62401315;
	fma.rn.f64 	%fd1109, %fd1108, %fd1106, 0d3EFA01997C89EB71;
	fma.rn.f64 	%fd1110, %fd1109, %fd1106, 0d3F2A01A014761F65;
	fma.rn.f64 	%fd1111, %fd1110, %fd1106, 0d3F56C16C1852B7AF;
	fma.rn.f64 	%fd1112, %fd1111, %fd1106, 0d3F81111111122322;
	fma.rn.f64 	%fd1113, %fd1112, %fd1106, 0d3FA55555555502A1;
	fma.rn.f64 	%fd1114, %fd1113, %fd1106, 0d3FC5555555555511;
	fma.rn.f64 	%fd1115, %fd1114, %fd1106, 0d3FE000000000000B;
	fma.rn.f64 	%fd1116, %fd1115, %fd1106, 0d3FF0000000000000;
	fma.rn.f64 	%fd1117, %fd1116, %fd1106, 0d3FF0000000000000;
	{
	.reg .b32 %temp; 
	mov.b64 	{%r110, %temp}, %fd1117;
	}
	{
	.reg .b32 %temp; 
	mov.b64 	{%temp, %r111}, %fd1117;
	}
	shl.b32 	%r868, %r109, 20;
	add.s32 	%r869, %r868, %r111;
	mov.b64 	%fd1837, {%r110, %r869};
	{
	.reg .b32 %temp; 
	mov.b64 	{%temp, %r870}, %fd227;
	}
	mov.b32 	%f68, %r870;
	abs.f32 	%f20, %f68;
	setp.lt.f32 	%p220, %f20, 0f4086232B;
	@%p220 bra 	$L__BB1_179;
	setp.lt.f64 	%p221, %fd227, 0d0000000000000000;
	add.f64 	%fd1118, %fd227, 0d7FF0000000000000;
	selp.f64 	%fd1837, 0d0000000000000000, %fd1118, %p221;
	setp.geu.f32 	%p222, %f20, 0f40874800;
	@%p222 bra 	$L__BB1_179;
	shr.u32 	%r871, %r109, 31;
	add.s32 	%r872, %r109, %r871;
	shr.s32 	%r873, %r872, 1;
	shl.b32 	%r874, %r873, 20;
	add.s32 	%r875, %r111, %r874;
	mov.b64 	%fd1119, {%r110, %r875};
	sub.s32 	%r876, %r109, %r873;
	shl.b32 	%r877, %r876, 20;
	add.s32 	%r878, %r877, 1072693248;
	mov.b32 	%r879, 0;
	mov.b64 	%fd1120, {%r879, %r878};
	mul.f64 	%fd1837, %fd1120, %fd1119;
$L__BB1_179:
	setp.ne.s32 	%p223, %r57, 2146435072;
	div.rn.f64 	%fd1121, %fd223, 0d3FD00ADC1991B8D1;
	mul.f64 	%fd232, %fd1121, %fd1837;
	mov.f64 	%fd1838, %fd1886;
	@%p223 bra 	$L__BB1_184;
	setp.num.f64 	%p224, %fd79, %fd79;
	@%p224 bra 	$L__BB1_182;
	mov.f64 	%fd1122, 0d4000000000000000;
	add.rn.f64 	%fd1838, %fd79, %fd1122;
	bra.uni 	$L__BB1_184;
$L__BB1_182:
	setp.neu.f64 	%p225, %fd80, 0d7FF0000000000000;
	mov.f64 	%fd1838, %fd1886;
	@%p225 bra 	$L__BB1_184;
	setp.lt.s32 	%p226, %r56, 0;
	selp.b32 	%r880, %r10, %r9, %p1;
	selp.b32 	%r881, %r880, %r9, %p226;
	mov.b32 	%r882, 0;
	mov.b64 	%fd1838, {%r882, %r881};
$L__BB1_184:
	setp.eq.f64 	%p227, %fd79, 0d3FF0000000000000;
	mul.f64 	%fd1123, %fd1838, 0dC049000000000000;
	selp.f64 	%fd236, 0dC049000000000000, %fd1123, %p227;
	fma.rn.f64 	%fd1124, %fd236, 0d3FF71547652B82FE, 0d4338000000000000;
	{
	.reg .b32 %temp; 
	mov.b64 	{%r112, %temp}, %fd1124;
	}
	mov.f64 	%fd1125, 0dC338000000000000;
	add.rn.f64 	%fd1126, %fd1124, %fd1125;
	fma.rn.f64 	%fd1127, %fd1126, 0dBFE62E42FEFA39EF, %fd236;
	fma.rn.f64 	%fd1128, %fd1126, 0dBC7ABC9E3B39803F, %fd1127;
	fma.rn.f64 	%fd1129, %fd1128, 0d3E5ADE1569CE2BDF, 0d3E928AF3FCA213EA;
	fma.rn.f64 	%fd1130, %fd1129, %fd1128, 0d3EC71DEE62401315;
	fma.rn.f64 	%fd1131, %fd1130, %fd1128, 0d3EFA01997C89EB71;
	fma.rn.f64 	%fd1132, %fd1131, %fd1128, 0d3F2A01A014761F65;
	fma.rn.f64 	%fd1133, %fd1132, %fd1128, 0d3F56C16C1852B7AF;
	fma.rn.f64 	%fd1134, %fd1133, %fd1128, 0d3F81111111122322;
	fma.rn.f64 	%fd1135, %fd1134, %fd1128, 0d3FA55555555502A1;
	fma.rn.f64 	%fd1136, %fd1135, %fd1128, 0d3FC5555555555511;
	fma.rn.f64 	%fd1137, %fd1136, %fd1128, 0d3FE000000000000B;
	fma.rn.f64 	%fd1138, %fd1137, %fd1128, 0d3FF0000000000000;
	fma.rn.f64 	%fd1139, %fd1138, %fd1128, 0d3FF0000000000000;
	{
	.reg .b32 %temp; 
	mov.b64 	{%r113, %temp}, %fd1139;
	}
	{
	.reg .b32 %temp; 
	mov.b64 	{%temp, %r114}, %fd1139;
	}
	shl.b32 	%r883, %r112, 20;
	add.s32 	%r884, %r883, %r114;
	mov.b64 	%fd1839, {%r113, %r884};
	{
	.reg .b32 %temp; 
	mov.b64 	{%temp, %r885}, %fd236;
	}
	mov.b32 	%f69, %r885;
	abs.f32 	%f21, %f69;
	setp.lt.f32 	%p228, %f21, 0f4086232B;
	@%p228 bra 	$L__BB1_187;
	setp.lt.f64 	%p229, %fd236, 0d0000000000000000;
	add.f64 	%fd1140, %fd236, 0d7FF0000000000000;
	selp.f64 	%fd1839, 0d0000000000000000, %fd1140, %p229;
	setp.geu.f32 	%p230, %f21, 0f40874800;
	@%p230 bra 	$L__BB1_187;
	shr.u32 	%r886, %r112, 31;
	add.s32 	%r887, %r112, %r886;
	shr.s32 	%r888, %r887, 1;
	shl.b32 	%r889, %r888, 20;
	add.s32 	%r890, %r114, %r889;
	mov.b64 	%fd1141, {%r113, %r890};
	sub.s32 	%r891, %r112, %r888;
	shl.b32 	%r892, %r891, 20;
	add.s32 	%r893, %r892, 1072693248;
	mov.b32 	%r894, 0;
	mov.b64 	%fd1142, {%r894, %r893};
	mul.f64 	%fd1839, %fd1142, %fd1141;
$L__BB1_187:
	setp.ne.s32 	%p231, %r62, 2146435072;
	div.rn.f64 	%fd1143, %fd232, 0d3FD00ADC1991B8D1;
	mul.f64 	%fd241, %fd1143, %fd1839;
	mov.f64 	%fd1840, %fd1888;
	@%p231 bra 	$L__BB1_192;
	setp.num.f64 	%p232, %fd91, %fd91;
	@%p232 bra 	$L__BB1_190;
	mov.f64 	%fd1144, 0d4000000000000000;
	add.rn.f64 	%fd1840, %fd91, %fd1144;
	bra.uni 	$L__BB1_192;
$L__BB1_190:
	setp.neu.f64 	%p233, %fd92, 0d7FF0000000000000;
	mov.f64 	%fd1840, %fd1888;
	@%p233 bra 	$L__BB1_192;
	setp.lt.s32 	%p234, %r61, 0;
	selp.b32 	%r895, %r10, %r9, %p1;
	selp.b32 	%r896, %r895, %r9, %p234;
	mov.b32 	%r897, 0;
	mov.b64 	%fd1840, {%r897, %r896};
$L__BB1_192:
	setp.eq.f64 	%p235, %fd91, 0d3FF0000000000000;
	mul.f64 	%fd1145, %fd1840, 0dC049000000000000;
	selp.f64 	%fd245, 0dC049000000000000, %fd1145, %p235;
	fma.rn.f64 	%fd1146, %fd245, 0d3FF71547652B82FE, 0d4338000000000000;
	{
	.reg .b32 %temp; 
	mov.b64 	{%r115, %temp}, %fd1146;
	}
	mov.f64 	%fd1147, 0dC338000000000000;
	add.rn.f64 	%fd1148, %fd1146, %fd1147;
	fma.rn.f64 	%fd1149, %fd1148, 0dBFE62E42FEFA39EF, %fd245;
	fma.rn.f64 	%fd1150, %fd1148, 0dBC7ABC9E3B39803F, %fd1149;
	fma.rn.f64 	%fd1151, %fd1150, 0d3E5ADE1569CE2BDF, 0d3E928AF3FCA213EA;
	fma.rn.f64 	%fd1152, %fd1151, %fd1150, 0d3EC71DEE62401315;
	fma.rn.f64 	%fd1153, %fd1152, %fd1150, 0d3EFA01997C89EB71;
	fma.rn.f64 	%fd1154, %fd1153, %fd1150, 0d3F2A01A014761F65;
	fma.rn.f64 	%fd1155, %fd1154, %fd1150, 0d3F56C16C1852B7AF;
	fma.rn.f64 	%fd1156, %fd1155, %fd1150, 0d3F81111111122322;
	fma.rn.f64 	%fd1157, %fd1156, %fd1150, 0d3FA55555555502A1;
	fma.rn.f64 	%fd1158, %fd1157, %fd1150, 0d3FC5555555555511;
	fma.rn.f64 	%fd1159, %fd1158, %fd1150, 0d3FE000000000000B;
	fma.rn.f64 	%fd1160, %fd1159, %fd1150, 0d3FF0000000000000;
	fma.rn.f64 	%fd1161, %fd1160, %fd1150, 0d3FF0000000000000;
	{
	.reg .b32 %temp; 
	mov.b64 	{%r116, %temp}, %fd1161;
	}
	{
	.reg .b32 %temp; 
	mov.b64 	{%temp, %r117}, %fd1161;
	}
	shl.b32 	%r898, %r115, 20;
	add.s32 	%r899, %r898, %r117;
	mov.b64 	%fd1841, {%r116, %r899};
	{
	.reg .b32 %temp; 
	mov.b64 	{%temp, %r900}, %fd245;
	}
	mov.b32 	%f70, %r900;
	abs.f32 	%f22, %f70;
	setp.lt.f32 	%p236, %f22, 0f4086232B;
	@%p236 bra 	$L__BB1_195;
	setp.lt.f64 	%p237, %fd245, 0d0000000000000000;
	add.f64 	%fd1162, %fd245, 0d7FF0000000000000;
	selp.f64 	%fd1841, 0d0000000000000000, %fd1162, %p237;
	setp.geu.f32 	%p238, %f22, 0f40874800;
	@%p238 bra 	$L__BB1_195;
	shr.u32 	%r901, %r115, 31;
	add.s32 	%r902, %r115, %r901;
	shr.s32 	%r903, %r902, 1;
	shl.b32 	%r904, %r903, 20;
	add.s32 	%r905, %r117, %r904;
	mov.b64 	%fd1163, {%r116, %r905};
	sub.s32 	%r906, %r115, %r903;
	shl.b32 	%r907, %r906, 20;
	add.s32 	%r908, %r907, 1072693248;
	mov.b32 	%r909, 0;
	mov.b64 	%fd1164, {%r909, %r908};
	mul.f64 	%fd1841, %fd1164, %fd1163;
$L__BB1_195:
	setp.ne.s32 	%p239, %r67, 2146435072;
	div.rn.f64 	%fd1165, %fd241, 0d3FD00ADC1991B8D1;
	mul.f64 	%fd250, %fd1165, %fd1841;
	mov.f64 	%fd1842, %fd1890;
	@%p239 bra 	$L__BB1_200;
	setp.num.f64 	%p240, %fd103, %fd103;
	@%p240 bra 	$L__BB1_198;
	mov.f64 	%fd1166, 0d4000000000000000;
	add.rn.f64 	%fd1842, %fd103, %fd1166;
	bra.uni 	$L__BB1_200;
$L__BB1_198:
	setp.neu.f64 	%p241, %fd104, 0d7FF0000000000000;
	mov.f64 	%fd1842, %fd1890;
	@%p241 bra 	$L__BB1_200;
	setp.lt.s32 	%p242, %r66, 0;
	selp.b32 	%r910, %r10, %r9, %p1;
	selp.b32 	%r911, %r910, %r9, %p242;
	mov.b32 	%r912, 0;
	mov.b64 	%fd1842, {%r912, %r911};
$L__BB1_200:
	setp.eq.f64 	%p243, %fd103, 0d3FF0000000000000;
	mul.f64 	%fd1167, %fd1842, 0dC049000000000000;
	selp.f64 	%fd254, 0dC049000000000000, %fd1167, %p243;
	fma.rn.f64 	%fd1168, %fd254, 0d3FF71547652B82FE, 0d4338000000000000;
	{
	.reg .b32 %temp; 
	mov.b64 	{%r118, %temp}, %fd1168;
	}
	mov.f64 	%fd1169, 0dC338000000000000;
	add.rn.f64 	%fd1170, %fd1168, %fd1169;
	fma.rn.f64 	%fd1171, %fd1170, 0dBFE62E42FEFA39EF, %fd254;
	fma.rn.f64 	%fd1172, %fd1170, 0dBC7ABC9E3B39803F, %fd1171;
	fma.rn.f64 	%fd1173, %fd1172, 0d3E5ADE1569CE2BDF, 0d3E928AF3FCA213EA;
	fma.rn.f64 	%fd1174, %fd1173, %fd1172, 0d3EC71DEE62401315;
	fma.rn.f64 	%fd1175, %fd1174, %fd1172, 0d3EFA01997C89EB71;
	fma.rn.f64 	%fd1176, %fd1175, %fd1172, 0d3F2A01A014761F65;
	fma.rn.f64 	%fd1177, %fd1176, %fd1172, 0d3F56C16C1852B7AF;
	fma.rn.f64 	%fd1178, %fd1177, %fd1172, 0d3F81111111122322;
	fma.rn.f64 	%fd1179, %fd1178, %fd1172, 0d3FA55555555502A1;
	fma.rn.f64 	%fd1180, %fd1179, %fd1172, 0d3FC5555555555511;
	fma.rn.f64 	%fd1181, %fd1180, %fd1172, 0d3FE000000000000B;
	fma.rn.f64 	%fd1182, %fd1181, %fd1172, 0d3FF0000000000000;
	fma.rn.f64 	%fd1183, %fd1182, %fd1172, 0d3FF0000000000000;
	{
	.reg .b32 %temp; 
	mov.b64 	{%r119, %temp}, %fd1183;
	}
	{
	.reg .b32 %temp; 
	mov.b64 	{%temp, %r120}, %fd1183;
	}
	shl.b32 	%r913, %r118, 20;
	add.s32 	%r914, %r913, %r120;
	mov.b64 	%fd1843, {%r119, %r914};
	{
	.reg .b32 %temp; 
	mov.b64 	{%temp, %r915}, %fd254;
	}
	mov.b32 	%f71, %r915;
	abs.f32 	%f23, %f71;
	setp.lt.f32 	%p244, %f23, 0f4086232B;
	@%p244 bra 	$L__BB1_203;
	setp.lt.f64 	%p245, %fd254, 0d0000000000000000;
	add.f64 	%fd1184, %fd254, 0d7FF0000000000000;
	selp.f64 	%fd1843, 0d0000000000000000, %fd1184, %p245;
	setp.geu.f32 	%p246, %f23, 0f40874800;
	@%p246 bra 	$L__BB1_203;
	shr.u32 	%r916, %r118, 31;
	add.s32 	%r917, %r118, %r916;
	shr.s32 	%r918, %r917, 1;
	shl.b32 	%r919, %r918, 20;
	add.s32 	%r920, %r120, %r919;
	mov.b64 	%fd1185, {%r119, %r920};
	sub.s32 	%r921, %r118, %r918;
	shl.b32 	%r922, %r921, 20;
	add.s32 	%r923, %r922, 1072693248;
	mov.b32 	%r924, 0;
	mov.b64 	%fd1186, {%r924, %r923};
	mul.f64 	%fd1843, %fd1186, %fd1185;
$L__BB1_203:
	setp.ne.s32 	%p247, %r72, 2146435072;
	div.rn.f64 	%fd1187, %fd250, 0d3FD00ADC1991B8D1;
	mul.f64 	%fd259, %fd1187, %fd1843;
	mov.f64 	%fd1844, %fd1892;
	@%p247 bra 	$L__BB1_208;
	setp.num.f64 	%p248, %fd115, %fd115;
	@%p248 bra 	$L__BB1_206;
	mov.f64 	%fd1188, 0d4000000000000000;
	add.rn.f64 	%fd1844, %fd115, %fd1188;
	bra.uni 	$L__BB1_208;
$L__BB1_206:
	setp.neu.f64 	%p249, %fd116, 0d7FF0000000000000;
	mov.f64 	%fd1844, %fd1892;
	@%p249 bra 	$L__BB1_208;
	setp.lt.s32 	%p250, %r71, 0;
	selp.b32 	%r925, %r10, %r9, %p1;
	selp.b32 	%r926, %r925, %r9, %p250;
	mov.b32 	%r927, 0;
	mov.b64 	%fd1844, {%r927, %r926};
$L__BB1_208:
	setp.eq.f64 	%p251, %fd115, 0d3FF0000000000000;
	mul.f64 	%fd1189, %fd1844, 0dC049000000000000;
	selp.f64 	%fd263, 0dC049000000000000, %fd1189, %p251;
	fma.rn.f64 	%fd1190, %fd263, 0d3FF71547652B82FE, 0d4338000000000000;
	{
	.reg .b32 %temp; 
	mov.b64 	{%r121, %temp}, %fd1190;
	}
	mov.f64 	%fd1191, 0dC338000000000000;
	add.rn.f64 	%fd1192, %fd1190, %fd1191;
	fma.rn.f64 	%fd1193, %fd1192, 0dBFE62E42FEFA39EF, %fd263;
	fma.rn.f64 	%fd1194, %fd1192, 0dBC7ABC9E3B39803F, %fd1193;
	fma.rn.f64 	%fd1195, %fd1194, 0d3E5ADE1569CE2BDF, 0d3E928AF3FCA213EA;
	fma.rn.f64 	%fd1196, %fd1195, %fd1194, 0d3EC71DEE62401315;
	fma.rn.f64 	%fd1197, %fd1196, %fd1194, 0d3EFA01997C89EB71;
	fma.rn.f64 	%fd1198, %fd1197, %fd1194, 0d3F2A01A014761F65;
	fma.rn.f64 	%fd1199, %fd1198, %fd1194, 0d3F56C16C1852B7AF;
	fma.rn.f64 	%fd1200, %fd1199, %fd1194, 0d3F81111111122322;
	fma.rn.f64 	%fd1201, %fd1200, %fd1194, 0d3FA55555555502A1;
	fma.rn.f64 	%fd1202, %fd1201, %fd1194, 0d3FC5555555555511;
	fma.rn.f64 	%fd1203, %fd1202, %fd1194, 0d3FE000000000000B;
	fma.rn.f64 	%fd1204, %fd1203, %fd1194, 0d3FF0000000000000;
	fma.rn.f64 	%fd1205, %fd1204, %fd1194, 0d3FF0000000000000;
	{
	.reg .b32 %temp; 
	mov.b64 	{%r122, %temp}, %fd1205;
	}
	{
	.reg .b32 %temp; 
	mov.b64 	{%temp, %r123}, %fd1205;
	}
	shl.b32 	%r928, %r121, 20;
	add.s32 	%r929, %r928, %r123;
	mov.b64 	%fd1845, {%r122, %r929};
	{
	.reg .b32 %temp; 
	mov.b64 	{%temp, %r930}, %fd263;
	}
	mov.b32 	%f72, %r930;
	abs.f32 	%f24, %f72;
	setp.lt.f32 	%p252, %f24, 0f4086232B;
	@%p252 bra 	$L__BB1_211;
	setp.lt.f64 	%p253, %fd263, 0d0000000000000000;
	add.f64 	%fd1206, %fd263, 0d7FF0000000000000;
	selp.f64 	%fd1845, 0d0000000000000000, %fd1206, %p253;
	setp.geu.f32 	%p254, %f24, 0f40874800;
	@%p254 bra 	$L__BB1_211;
	shr.u32 	%r931, %r121, 31;
	add.s32 	%r932, %r121, %r931;
	shr.s32 	%r933, %r932, 1;
	shl.b32 	%r934, %r933, 20;
	add.s32 	%r935, %r123, %r934;
	mov.b64 	%fd1207, {%r122, %r935};
	sub.s32 	%r936, %r121, %r933;
	shl.b32 	%r937, %r936, 20;
	add.s32 	%r938, %r937, 1072693248;
	mov.b32 	%r939, 0;
	mov.b64 	%fd1208, {%r939, %r938};
	mul.f64 	%fd1845, %fd1208, %fd1207;
$L__BB1_211:
	div.rn.f64 	%fd1209, %fd259, 0d3FD00ADC1991B8D1;
	mul.f64 	%fd1210, %fd1209, %fd1845;
	div.rn.f64 	%fd1211, %fd1210, 0d3FD00ADC1991B8D1;
	mul.f64 	%fd1212, %fd11, %fd1211;
	div.rn.f64 	%fd1213, %fd1212, 0d4024000000000000;
	add.f64 	%fd1793, %fd1793, %fd1213;
	mov.f64 	%fd1846, %fd1878;
	@%p191 bra 	$L__BB1_216;
	setp.num.f64 	%p256, %fd32, %fd32;
	@%p256 bra 	$L__BB1_214;
	mov.f64 	%fd1214, 0d4000000000000000;
	add.rn.f64 	%fd1846, %fd32, %fd1214;
	bra.uni 	$L__BB1_216;
$L__BB1_214:
	setp.neu.f64 	%p257, %fd33, 0d7FF0000000000000;
	mov.f64 	%fd1846, %fd1878;
	@%p257 bra 	$L__BB1_216;
	setp.lt.s32 	%p258, %r36, 0;
	selp.b32 	%r940, %r10, %r9, %p1;
	selp.b32 	%r941, %r940, %r9, %p258;
	mov.b32 	%r942, 0;
	mov.b64 	%fd1846, {%r942, %r941};
$L__BB1_216:
	setp.eq.f64 	%p259, %fd32, 0d3FF0000000000000;
	mul.f64 	%fd1215, %fd1846, 0dC049000000000000;
	selp.f64 	%fd272, 0dC049000000000000, %fd1215, %p259;
	fma.rn.f64 	%fd1216, %fd272, 0d3FF71547652B82FE, 0d4338000000000000;
	{
	.reg .b32 %temp; 
	mov.b64 	{%r124, %temp}, %fd1216;
	}
	mov.f64 	%fd1217, 0dC338000000000000;
	add.rn.f64 	%fd1218, %fd1216, %fd1217;
	fma.rn.f64 	%fd1219, %fd1218, 0dBFE62E42FEFA39EF, %fd272;
	fma.rn.f64 	%fd1220, %fd1218, 0dBC7ABC9E3B39803F, %fd1219;
	fma.rn.f64 	%fd1221, %fd1220, 0d3E5ADE1569CE2BDF, 0d3E928AF3FCA213EA;
	fma.rn.f64 	%fd1222, %fd1221, %fd1220, 0d3EC71DEE62401315;
	fma.rn.f64 	%fd1223, %fd1222, %fd1220, 0d3EFA01997C89EB71;
	fma.rn.f64 	%fd1224, %fd1223, %fd1220, 0d3F2A01A014761F65;
	fma.rn.f64 	%fd1225, %fd1224, %fd1220, 0d3F56C16C1852B7AF;
	fma.rn.f64 	%fd1226, %fd1225, %fd1220, 0d3F81111111122322;
	fma.rn.f64 	%fd1227, %fd1226, %fd1220, 0d3FA55555555502A1;
	fma.rn.f64 	%fd1228, %fd1227, %fd1220, 0d3FC5555555555511;
	fma.rn.f64 	%fd1229, %fd1228, %fd1220, 0d3FE000000000000B;
	fma.rn.f64 	%fd1230, %fd1229, %fd1220, 0d3FF0000000000000;
	fma.rn.f64 	%fd1231, %fd1230, %fd1220, 0d3FF0000000000000;
	{
	.reg .b32 %temp; 
	mov.b64 	{%r125, %temp}, %fd1231;
	}
	{
	.reg .b32 %temp; 
	mov.b64 	{%temp, %r126}, %fd1231;
	}
	shl.b32 	%r943, %r124, 20;
	add.s32 	%r944, %r943, %r126;
	mov.b64 	%fd1847, {%r125, %r944};
	{
	.reg .b32 %temp; 
	mov.b64 	{%temp, %r945}, %fd272;
	}
	mov.b32 	%f73, %r945;
	abs.f32 	%f25, %f73;
	setp.lt.f32 	%p260, %f25, 0f4086232B;
	@%p260 bra 	$L__BB1_219;
	setp.lt.f64 	%p261, %fd272, 0d0000000000000000;
	add.f64 	%fd1232, %fd272, 0d7FF0000000000000;
	selp.f64 	%fd1847, 0d0000000000000000, %fd1232, %p261;
	setp.geu.f32 	%p262, %f25, 0f40874800;
	@%p262 bra 	$L__BB1_219;
	shr.u32 	%r946, %r124, 31;
	add.s32 	%r947, %r124, %r946;
	shr.s32 	%r948, %r947, 1;
	shl.b32 	%r949, %r948, 20;
	add.s32 	%r950, %r126, %r949;
	mov.b64 	%fd1233, {%r125, %r950};
	sub.s32 	%r951, %r124, %r948;
	shl.b32 	%r952, %r951, 20;
	add.s32 	%r953, %r952, 1072693248;
	mov.b32 	%r954, 0;
	mov.b64 	%fd1234, {%r954, %r953};
	mul.f64 	%fd1847, %fd1234, %fd1233;
$L__BB1_219:
	setp.ne.s32 	%p263, %r42, 2146435072;
	mov.f64 	%fd1848, %fd1880;
	@%p263 bra 	$L__BB1_224;
	setp.num.f64 	%p264, %fd43, %fd43;
	@%p264 bra 	$L__BB1_222;
	mov.f64 	%fd1235, 0d4000000000000000;
	add.rn.f64 	%fd1848, %fd43, %fd1235;
	bra.uni 	$L__BB1_224;
$L__BB1_222:
	setp.neu.f64 	%p265, %fd44, 0d7FF0000000000000;
	mov.f64 	%fd1848, %fd1880;
	@%p265 bra 	$L__BB1_224;
	setp.lt.s32 	%p266, %r41, 0;
	selp.b32 	%r955, %r10, %r9, %p1;
	selp.b32 	%r956, %r955, %r9, %p266;
	mov.b32 	%r957, 0;
	mov.b64 	%fd1848, {%r957, %r956};
$L__BB1_224:
	setp.eq.f64 	%p267, %fd43, 0d3FF0000000000000;
	mul.f64 	%fd1236, %fd1848, 0dC049000000000000;
	selp.f64 	%fd280, 0dC049000000000000, %fd1236, %p267;
	fma.rn.f64 	%fd1237, %fd280, 0d3FF71547652B82FE, 0d4338000000000000;
	{
	.reg .b32 %temp; 
	mov.b64 	{%r127, %temp}, %fd1237;
	}
	mov.f64 	%fd1238, 0dC338000000000000;
	add.rn.f64 	%fd1239, %fd1237, %fd1238;
	fma.rn.f64 	%fd1240, %fd1239, 0dBFE62E42FEFA39EF, %fd280;
	fma.rn.f64 	%fd1241, %fd1239, 0dBC7ABC9E3B39803F, %fd1240;
	fma.rn.f64 	%fd1242, %fd1241, 0d3E5ADE1569CE2BDF, 0d3E928AF3FCA213EA;
	fma.rn.f64 	%fd1243, %fd1242, %fd1241, 0d3EC71DEE62401315;
	fma.rn.f64 	%fd1244, %fd1243, %fd1241, 0d3EFA01997C89EB71;
	fma.rn.f64 	%fd1245, %fd1244, %fd1241, 0d3F2A01A014761F65;
	fma.rn.f64 	%fd1246, %fd1245, %fd1241, 0d3F56C16C1852B7AF;
	fma.rn.f64 	%fd1247, %fd1246, %fd1241, 0d3F81111111122322;
	fma.rn.f64 	%fd1248, %fd1247, %fd1241, 0d3FA55555555502A1;
	fma.rn.f64 	%fd1249, %fd1248, %fd1241, 0d3FC5555555555511;
	fma.rn.f64 	%fd1250, %fd1249, %fd1241, 0d3FE000000000000B;
	fma.rn.f64 	%fd1251, %fd1250, %fd1241, 0d3FF0000000000000;
	fma.rn.f64 	%fd1252, %fd1251, %fd1241, 0d3FF0000000000000;
	{
	.reg .b32 %temp; 
	mov.b64 	{%r128, %temp}, %fd1252;
	}
	{
	.reg .b32 %temp; 
	mov.b64 	{%temp, %r129}, %fd1252;
	}
	shl.b32 	%r958, %r127, 20;
	add.s32 	%r959, %r958, %r129;
	mov.b64 	%fd1849, {%r128, %r959};
	{
	.reg .b32 %temp; 
	mov.b64 	{%temp, %r960}, %fd280;
	}
	mov.b32 	%f74, %r960;
	abs.f32 	%f26, %f74;
	setp.lt.f32 	%p268, %f26, 0f4086232B;
	@%p268 bra 	$L__BB1_227;
	setp.lt.f64 	%p269, %fd280, 0d0000000000000000;
	add.f64 	%fd1253, %fd280, 0d7FF0000000000000;
	selp.f64 	%fd1849, 0d0000000000000000, %fd1253, %p269;
	setp.geu.f32 	%p270, %f26, 0f40874800;
	@%p270 bra 	$L__BB1_227;
	shr.u32 	%r961, %r127, 31;
	add.s32 	%r962, %r127, %r961;
	shr.s32 	%r963, %r962, 1;
	shl.b32 	%r964, %r963, 20;
	add.s32 	%r965, %r129, %r964;
	mov.b64 	%fd1254, {%r128, %r965};
	sub.s32 	%r966, %r127, %r963;
	shl.b32 	%r967, %r966, 20;
	add.s32 	%r968, %r967, 1072693248;
	mov.b32 	%r969, 0;
	mov.b64 	%fd1255, {%r969, %r968};
	mul.f64 	%fd1849, %fd1255, %fd1254;
$L__BB1_227:
	div.rn.f64 	%fd1256, %fd1847, 0d3FD00ADC1991B8D1;
	mul.f64 	%fd285, %fd1256, %fd1849;
	mov.f64 	%fd1850, %fd1882;
	@%p207 bra 	$L__BB1_232;
	setp.num.f64 	%p272, %fd55, %fd55;
	@%p272 bra 	$L__BB1_230;
	mov.f64 	%fd1257, 0d4000000000000000;
	add.rn.f64 	%fd1850, %fd55, %fd1257;
	bra.uni 	$L__BB1_232;
$L__BB1_230:
	setp.neu.f64 	%p273, %fd56, 0d7FF0000000000000;
	mov.f64 	%fd1850, %fd1882;
	@%p273 bra 	$L__BB1_232;
	setp.lt.s32 	%p274, %r46, 0;
	selp.b32 	%r970, %r10, %r9, %p1;
	selp.b32 	%r971, %r970, %r9, %p274;
	mov.b32 	%r972, 0;
	mov.b64 	%fd1850, {%r972, %r971};
$L__BB1_232:
	mul.f64 	%fd1258, %fd1850, 0dC049000000000000;
	selp.f64 	%fd289, 0dC049000000000000, %fd1258, %p211;
	fma.rn.f64 	%fd1259, %fd289, 0d3FF71547652B82FE, 0d4338000000000000;
	{
	.reg .b32 %temp; 
	mov.b64 	{%r130, %temp}, %fd1259;
	}
	mov.f64 	%fd1260, 0dC338000000000000;
	add.rn.f64 	%fd1261, %fd1259, %fd1260;
	fma.rn.f64 	%fd1262, %fd1261, 0dBFE62E42FEFA39EF, %fd289;
	fma.rn.f64 	%fd1263, %fd1261, 0dBC7ABC9E3B39803F, %fd1262;
	fma.rn.f64 	%fd1264, %fd1263, 0d3E5ADE1569CE2BDF, 0d3E928AF3FCA213EA;
	fma.rn.f64 	%fd1265, %fd1264, %fd1263, 0d3EC71DEE62401315;
	fma.rn.f64 	%fd1266, %fd1265, %fd1263, 0d3EFA01997C89EB71;
	fma.rn.f64 	%fd1267, %fd1266, %fd1263, 0d3F2A01A014761F65;
	fma.rn.f64 	%fd1268, %fd1267, %fd1263, 0d3F56C16C1852B7AF;
	fma.rn.f64 	%fd1269, %fd1268, %fd1263, 0d3F81111111122322;
	fma.rn.f64 	%fd1270, %fd1269, %fd1263, 0d3FA55555555502A1;
	fma.rn.f64 	%fd1271, %fd1270, %fd1263, 0d3FC5555555555511;
	fma.rn.f64 	%fd1272, %fd1271, %fd1263, 0d3FE000000000000B;
	fma.rn.f64 	%fd1273, %fd1272, %fd1263, 0d3FF0000000000000;
	fma.rn.f64 	%fd1274, %fd1273, %fd1263, 0d3FF0000000000000;
	{
	.reg .b32 %temp; 
	mov.b64 	{%r131, %temp}, %fd1274;
	}
	{
	.reg .b32 %temp; 
	mov.b64 	{%temp, %r132}, %fd1274;
	}
	shl.b32 	%r973, %r130, 20;
	add.s32 	%r974, %r973, %r132;
	mov.b64 	%fd1851, {%r131, %r974};
	{
	.reg .b32 %temp; 
	mov.b64 	{%temp, %r975}, %fd289;
	}
	mov.b32 	%f75, %r975;
	abs.f32 	%f27, %f75;
	setp.lt.f32 	%p276, %f27, 0f4086232B;
	@%p276 bra 	$L__BB1_235;
	setp.lt.f64 	%p277, %fd289, 0d0000000000000000;
	add.f64 	%fd1275, %fd289, 0d7FF0000000000000;
	selp.f64 	%fd1851, 0d0000000000000000, %fd1275, %p277;
	setp.geu.f32 	%p278, %f27, 0f40874800;
	@%p278 bra 	$L__BB1_235;
	shr.u32 	%r976, %r130, 31;
	add.s32 	%r977, %r130, %r976;
	shr.s32 	%r978, %r977, 1;
	shl.b32 	%r979, %r978, 20;
	add.s32 	%r980, %r132, %r979;
	mov.b64 	%fd1276, {%r131, %r980};
	sub.s32 	%r981, %r130, %r978;
	shl.b32 	%r982, %r981, 20;
	add.s32 	%r983, %r982, 1072693248;
	mov.b32 	%r984, 0;
	mov.b64 	%fd1277, {%r984, %r983};
	mul.f64 	%fd1851, %fd1277, %fd1276;
$L__BB1_235:
	div.rn.f64 	%fd1278, %fd285, 0d3FD00ADC1991B8D1;
	mul.f64 	%fd294, %fd1278, %fd1851;
	mov.f64 	%fd1852, %fd1884;
	@%p215 bra 	$L__BB1_240;
	setp.num.f64 	%p280, %fd67, %fd67;
	@%p280 bra 	$L__BB1_238;
	mov.f64 	%fd1279, 0d4000000000000000;
	add.rn.f64 	%fd1852, %fd67, %fd1279;
	bra.uni 	$L__BB1_240;
$L__BB1_238:
	setp.neu.f64 	%p281, %fd68, 0d7FF0000000000000;
	mov.f64 	%fd1852, %fd1884;
	@%p281 bra 	$L__BB1_240;
	setp.lt.s32 	%p282, %r51, 0;
	selp.b32 	%r985, %r10, %r9, %p1;
	selp.b32 	%r986, %r985, %r9, %p282;
	mov.b32 	%r987, 0;
	mov.b64 	%fd1852, {%r987, %r986};
$L__BB1_240:
	mul.f64 	%fd1280, %fd1852, 0dC049000000000000;
	selp.f64 	%fd298, 0dC049000000000000, %fd1280, %p219;
	fma.rn.f64 	%fd1281, %fd298, 0d3FF71547652B82FE, 0d4338000000000000;
	{
	.reg .b32 %temp; 
	mov.b64 	{%r133, %temp}, %fd1281;
	}
	mov.f64 	%fd1282, 0dC338000000000000;
	add.rn.f64 	%fd1283, %fd1281, %fd1282;
	fma.rn.f64 	%fd1284, %fd1283, 0dBFE62E42FEFA39EF, %fd298;
	fma.rn.f64 	%fd1285, %fd1283, 0dBC7ABC9E3B39803F, %fd1284;
	fma.rn.f64 	%fd1286, %fd1285, 0d3E5ADE1569CE2BDF, 0d3E928AF3FCA213EA;
	fma.rn.f64 	%fd1287, %fd1286, %fd1285, 0d3EC71DEE62401315;
	fma.rn.f64 	%fd1288, %fd1287, %fd1285, 0d3EFA01997C89EB71;
	fma.rn.f64 	%fd1289, %fd1288, %fd1285, 0d3F2A01A014761F65;
	fma.rn.f64 	%fd1290, %fd1289, %fd1285, 0d3F56C16C1852B7AF;
	fma.rn.f64 	%fd1291, %fd1290, %fd1285, 0d3F81111111122322;
	fma.rn.f64 	%fd1292, %fd1291, %fd1285, 0d3FA55555555502A1;
	fma.rn.f64 	%fd1293, %fd1292, %fd1285, 0d3FC5555555555511;
	fma.rn.f64 	%fd1294, %fd1293, %fd1285, 0d3FE000000000000B;
	fma.rn.f64 	%fd1295, %fd1294, %fd1285, 0d3FF0000000000000;
	fma.rn.f64 	%fd1296, %fd1295, %fd1285, 0d3FF0000000000000;
	{
	.reg .b32 %temp; 
	mov.b64 	{%r134, %temp}, %fd1296;
	}
	{
	.reg .b32 %temp; 
	mov.b64 	{%temp, %r135}, %fd1296;
	}
	shl.b32 	%r988, %r133, 20;
	add.s32 	%r989, %r988, %r135;
	mov.b64 	%fd1853, {%r134, %r989};
	{
	.reg .b32 %temp; 
	mov.b64 	{%temp, %r990}, %fd298;
	}
	mov.b32 	%f76, %r990;
	abs.f32 	%f28, %f76;
	setp.lt.f32 	%p284, %f28, 0f4086232B;
	@%p284 bra 	$L__BB1_243;
	setp.lt.f64 	%p285, %fd298, 0d0000000000000000;
	add.f64 	%fd1297, %fd298, 0d7FF0000000000000;
	selp.f64 	%fd1853, 0d0000000000000000, %fd1297, %p285;
	setp.geu.f32 	%p286, %f28, 0f40874800;
	@%p286 bra 	$L__BB1_243;
	shr.u32 	%r991, %r133, 31;
	add.s32 	%r992, %r133, %r991;
	shr.s32 	%r993, %r992, 1;
	shl.b32 	%r994, %r993, 20;
	add.s32 	%r995, %r135, %r994;
	mov.b64 	%fd1298, {%r134, %r995};
	sub.s32 	%r996, %r133, %r993;
	shl.b32 	%r997, %r996, 20;
	add.s32 	%r998, %r997, 1072693248;
	mov.b32 	%r999, 0;
	mov.b64 	%fd1299, {%r999, %r998};
	mul.f64 	%fd1853, %fd1299, %fd1298;
$L__BB1_243:
	setp.ne.s32 	%p287, %r57, 2146435072;
	div.rn.f64 	%fd1300, %fd294, 0d3FD00ADC1991B8D1;
	mul.f64 	%fd303, %fd1300, %fd1853;
	mov.f64 	%fd1854, %fd1886;
	@%p287 bra 	$L__BB1_248;
	setp.num.f64 	%p288, %fd79, %fd79;
	@%p288 bra 	$L__BB1_246;
	mov.f64 	%fd1301, 0d4000000000000000;
	add.rn.f64 	%fd1854, %fd79, %fd1301;
	bra.uni 	$L__BB1_248;
$L__BB1_246:
	setp.neu.f64 	%p289, %fd80, 0d7FF0000000000000;
	mov.f64 	%fd1854, %fd1886;
	@%p289 bra 	$L__BB1_248;
	setp.lt.s32 	%p290, %r56, 0;
	selp.b32 	%r1000, %r10, %r9, %p1;
	selp.b32 	%r1001, %r1000, %r9, %p290;
	mov.b32 	%r1002, 0;
	mov.b64 	%fd1854, {%r1002, %r1001};
$L__BB1_248:
	setp.eq.f64 	%p291, %fd79, 0d3FF0000000000000;
	mul.f64 	%fd1302, %fd1854, 0dC049000000000000;
	selp.f64 	%fd307, 0dC049000000000000, %fd1302, %p291;
	fma.rn.f64 	%fd1303, %fd307, 0d3FF71547652B82FE, 0d4338000000000000;
	{
	.reg .b32 %temp; 
	mov.b64 	{%r136, %temp}, %fd1303;
	}
	mov.f64 	%fd1304, 0dC338000000000000;
	add.rn.f64 	%fd1305, %fd1303, %fd1304;
	fma.rn.f64 	%fd1306, %fd1305, 0dBFE62E42FEFA39EF, %fd307;
	fma.rn.f64 	%fd1307, %fd1305, 0dBC7ABC9E3B39803F, %fd1306;
	fma.rn.f64 	%fd1308, %fd1307, 0d3E5ADE1569CE2BDF, 0d3E928AF3FCA213EA;
	fma.rn.f64 	%fd1309, %fd1308, %fd1307, 0d3EC71DEE62401315;
	fma.rn.f64 	%fd1310, %fd1309, %fd1307, 0d3EFA01997C89EB71;
	fma.rn.f64 	%fd1311, %fd1310, %fd1307, 0d3F2A01A014761F65;
	fma.rn.f64 	%fd1312, %fd1311, %fd1307, 0d3F56C16C1852B7AF;
	fma.rn.f64 	%fd1313, %fd1312, %fd1307, 0d3F81111111122322;
	fma.rn.f64 	%fd1314, %fd1313, %fd1307, 0d3FA55555555502A1;
	fma.rn.f64 	%fd1315, %fd1314, %fd1307, 0d3FC5555555555511;
	fma.rn.f64 	%fd1316, %fd1315, %fd1307, 0d3FE000000000000B;
	fma.rn.f64 	%fd1317, %fd1316, %fd1307, 0d3FF0000000000000;
	fma.rn.f64 	%fd1318, %fd1317, %fd1307, 0d3FF0000000000000;
	{
	.reg .b32 %temp; 
	mov.b64 	{%r137, %temp}, %fd1318;
	}
	{
	.reg .b32 %temp; 
	mov.b64 	{%temp, %r138}, %fd1318;
	}
	shl.b32 	%r1003, %r136, 20;
	add.s32 	%r1004, %r1003, %r138;
	mov.b64 	%fd1855, {%r137, %r1004};
	{
	.reg .b32 %temp; 
	mov.b64 	{%temp, %r1005}, %fd307;
	}
	mov.b32 	%f77, %r1005;
	abs.f32 	%f29, %f77;
	setp.lt.f32 	%p292, %f29, 0f4086232B;
	@%p292 bra 	$L__BB1_251;
	setp.lt.f64 	%p293, %fd307, 0d0000000000000000;
	add.f64 	%fd1319, %fd307, 0d7FF0000000000000;
	selp.f64 	%fd1855, 0d0000000000000000, %fd1319, %p293;
	setp.geu.f32 	%p294, %f29, 0f40874800;
	@%p294 bra 	$L__BB1_251;
	shr.u32 	%r1006, %r136, 31;
	add.s32 	%r1007, %r136, %r1006;
	shr.s32 	%r1008, %r1007, 1;
	shl.b32 	%r1009, %r1008, 20;
	add.s32 	%r1010, %r138, %r1009;
	mov.b64 	%fd1320, {%r137, %r1010};
	sub.s32 	%r1011, %r136, %r1008;
	shl.b32 	%r1012, %r1011, 20;
	add.s32 	%r1013, %r1012, 1072693248;
	mov.b32 	%r1014, 0;
	mov.b64 	%fd1321, {%r1014, %r1013};
	mul.f64 	%fd1855, %fd1321, %fd1320;
$L__BB1_251:
	setp.ne.s32 	%p295, %r62, 2146435072;
	div.rn.f64 	%fd1322, %fd303, 0d3FD00ADC1991B8D1;
	mul.f64 	%fd312, %fd1322, %fd1855;
	mov.f64 	%fd1856, %fd1888;
	@%p295 bra 	$L__BB1_256;
	setp.num.f64 	%p296, %fd91, %fd91;
	@%p296 bra 	$L__BB1_254;
	mov.f64 	%fd1323, 0d4000000000000000;
	add.rn.f64 	%fd1856, %fd91, %fd1323;
	bra.uni 	$L__BB1_256;
$L__BB1_254:
	setp.neu.f64 	%p297, %fd92, 0d7FF0000000000000;
	mov.f64 	%fd1856, %fd1888;
	@%p297 bra 	$L__BB1_256;
	setp.lt.s32 	%p298, %r61, 0;
	selp.b32 	%r1015, %r10, %r9, %p1;
	selp.b32 	%r1016, %r1015, %r9, %p298;
	mov.b32 	%r1017, 0;
	mov.b64 	%fd1856, {%r1017, %r1016};
$L__BB1_256:
	setp.eq.f64 	%p299, %fd91, 0d3FF0000000000000;
	mul.f64 	%fd1324, %fd1856, 0dC049000000000000;
	selp.f64 	%fd316, 0dC049000000000000, %fd1324, %p299;
	fma.rn.f64 	%fd1325, %fd316, 0d3FF71547652B82FE, 0d4338000000000000;
	{
	.reg .b32 %temp; 
	mov.b64 	{%r139, %temp}, %fd1325;
	}
	mov.f64 	%fd1326, 0dC338000000000000;
	add.rn.f64 	%fd1327, %fd1325, %fd1326;
	fma.rn.f64 	%fd1328, %fd1327, 0dBFE62E42FEFA39EF, %fd316;
	fma.rn.f64 	%fd1329, %fd1327, 0dBC7ABC9E3B39803F, %fd1328;
	fma.rn.f64 	%fd1330, %fd1329, 0d3E5ADE1569CE2BDF, 0d3E928AF3FCA213EA;
	fma.rn.f64 	%fd1331, %fd1330, %fd1329, 0d3EC71DEE62401315;
	fma.rn.f64 	%fd1332, %fd1331, %fd1329, 0d3EFA01997C89EB71;
	fma.rn.f64 	%fd1333, %fd1332, %fd1329, 0d3F2A01A014761F65;
	fma.rn.f64 	%fd1334, %fd1333, %fd1329, 0d3F56C16C1852B7AF;
	fma.rn.f64 	%fd1335, %fd1334, %fd1329, 0d3F81111111122322;
	fma.rn.f64 	%fd1336, %fd1335, %fd1329, 0d3FA55555555502A1;
	fma.rn.f64 	%fd1337, %fd1336, %fd1329, 0d3FC5555555555511;
	fma.rn.f64 	%fd1338, %fd1337, %fd1329, 0d3FE000000000000B;
	fma.rn.f64 	%fd1339, %fd1338, %fd1329, 0d3FF0000000000000;
	fma.rn.f64 	%fd1340, %fd1339, %fd1329, 0d3FF0000000000000;
	{
	.reg .b32 %temp; 
	mov.b64 	{%r140, %temp}, %fd1340;
	}
	{
	.reg .b32 %temp; 
	mov.b64 	{%temp, %r141}, %fd1340;
	}
	shl.b32 	%r1018, %r139, 20;
	add.s32 	%r1019, %r1018, %r141;
	mov.b64 	%fd1857, {%r140, %r1019};
	{
	.reg .b32 %temp; 
	mov.b64 	{%temp, %r1020}, %fd316;
	}
	mov.b32 	%f78, %r1020;
	abs.f32 	%f30, %f78;
	setp.lt.f32 	%p300, %f30, 0f4086232B;
	@%p300 bra 	$L__BB1_259;
	setp.lt.f64 	%p301, %fd316, 0d0000000000000000;
	add.f64 	%fd1341, %fd316, 0d7FF0000000000000;
	selp.f64 	%fd1857, 0d0000000000000000, %fd1341, %p301;
	setp.geu.f32 	%p302, %f30, 0f40874800;
	@%p302 bra 	$L__BB1_259;
	shr.u32 	%r1021, %r139, 31;
	add.s32 	%r1022, %r139, %r1021;
	shr.s32 	%r1023, %r1022, 1;
	shl.b32 	%r1024, %r1023, 20;
	add.s32 	%r1025, %r141, %r1024;
	mov.b64 	%fd1342, {%r140, %r1025};
	sub.s32 	%r1026, %r139, %r1023;
	shl.b32 	%r1027, %r1026, 20;
	add.s32 	%r1028, %r1027, 1072693248;
	mov.b32 	%r1029, 0;
	mov.b64 	%fd1343, {%r1029, %r1028};
	mul.f64 	%fd1857, %fd1343, %fd1342;
$L__BB1_259:
	setp.ne.s32 	%p303, %r67, 2146435072;
	div.rn.f64 	%fd1344, %fd312, 0d3FD00ADC1991B8D1;
	mul.f64 	%fd321, %fd1344, %fd1857;
	mov.f64 	%fd1858, %fd1890;
	@%p303 bra 	$L__BB1_264;
	setp.num.f64 	%p304, %fd103, %fd103;
	@%p304 bra 	$L__BB1_262;
	mov.f64 	%fd1345, 0d4000000000000000;
	add.rn.f64 	%fd1858, %fd103, %fd1345;
	bra.uni 	$L__BB1_264;
$L__BB1_262:
	setp.neu.f64 	%p305, %fd104, 0d7FF0000000000000;
	mov.f64 	%fd1858, %fd1890;
	@%p305 bra 	$L__BB1_264;
	setp.lt.s32 	%p306, %r66, 0;
	selp.b32 	%r1030, %r10, %r9, %p1;
	selp.b32 	%r1031, %r1030, %r9, %p306;
	mov.b32 	%r1032, 0;
	mov.b64 	%fd1858, {%r1032, %r1031};
$L__BB1_264:
	setp.eq.f64 	%p307, %fd103, 0d3FF0000000000000;
	mul.f64 	%fd1346, %fd1858, 0dC049000000000000;
	selp.f64 	%fd325, 0dC049000000000000, %fd1346, %p307;
	fma.rn.f64 	%fd1347, %fd325, 0d3FF71547652B82FE, 0d4338000000000000;
	{
	.reg .b32 %temp; 
	mov.b64 	{%r142, %temp}, %fd1347;
	}
	mov.f64 	%fd1348, 0dC338000000000000;
	add.rn.f64 	%fd1349, %fd1347, %fd1348;
	fma.rn.f64 	%fd1350, %fd1349, 0dBFE62E42FEFA39EF, %fd325;
	fma.rn.f64 	%fd1351, %fd1349, 0dBC7ABC9E3B39803F, %fd1350;
	fma.rn.f64 	%fd1352, %fd1351, 0d3E5ADE1569CE2BDF, 0d3E928AF3FCA213EA;
	fma.rn.f64 	%fd1353, %fd1352, %fd1351, 0d3EC71DEE62401315;
	fma.rn.f64 	%fd1354, %fd1353, %fd1351, 0d3EFA01997C89EB71;
	fma.rn.f64 	%fd1355, %fd1354, %fd1351, 0d3F2A01A014761F65;
	fma.rn.f64 	%fd1356, %fd1355, %fd1351, 0d3F56C16C1852B7AF;
	fma.rn.f64 	%fd1357, %fd1356, %fd1351, 0d3F81111111122322;
	fma.rn.f64 	%fd1358, %fd1357, %fd1351, 0d3FA55555555502A1;
	fma.rn.f64 	%fd1359, %fd1358, %fd1351, 0d3FC5555555555511;
	fma.rn.f64 	%fd1360, %fd1359, %fd1351, 0d3FE000000000000B;
	fma.rn.f64 	%fd1361, %fd1360, %fd1351, 0d3FF0000000000000;
	fma.rn.f64 	%fd1362, %fd1361, %fd1351, 0d3FF0000000000000;
	{
	.reg .b32 %temp; 
	mov.b64 	{%r143, %temp}, %fd1362;
	}
	{
	.reg .b32 %temp; 
	mov.b64 	{%temp, %r144}, %fd1362;
	}
	shl.b32 	%r1033, %r142, 20;
	add.s32 	%r1034, %r1033, %r144;
	mov.b64 	%fd1859, {%r143, %r1034};
	{
	.reg .b32 %temp; 
	mov.b64 	{%temp, %r1035}, %fd325;
	}
	mov.b32 	%f79, %r1035;
	abs.f32 	%f31, %f79;
	setp.lt.f32 	%p308, %f31, 0f4086232B;
	@%p308 bra 	$L__BB1_267;
	setp.lt.f64 	%p309, %fd325, 0d0000000000000000;
	add.f64 	%fd1363, %fd325, 0d7FF0000000000000;
	selp.f64 	%fd1859, 0d0000000000000000, %fd1363, %p309;
	setp.geu.f32 	%p310, %f31, 0f40874800;
	@%p310 bra 	$L__BB1_267;
	shr.u32 	%r1036, %r142, 31;
	add.s32 	%r1037, %r142, %r1036;
	shr.s32 	%r1038, %r1037, 1;
	shl.b32 	%r1039, %r1038, 20;
	add.s32 	%r1040, %r144, %r1039;
	mov.b64 	%fd1364, {%r143, %r1040};
	sub.s32 	%r1041, %r142, %r1038;
	shl.b32 	%r1042, %r1041, 20;
	add.s32 	%r1043, %r1042, 1072693248;
	mov.b32 	%r1044, 0;
	mov.b64 	%fd1365, {%r1044, %r1043};
	mul.f64 	%fd1859, %fd1365, %fd1364;
$L__BB1_267:
	setp.ne.s32 	%p311, %r72, 2146435072;
	div.rn.f64 	%fd1366, %fd321, 0d3FD00ADC1991B8D1;
	mul.f64 	%fd330, %fd1366, %fd1859;
	mov.f64 	%fd1860, %fd1892;
	@%p311 bra 	$L__BB1_272;
	setp.num.f64 	%p312, %fd115, %fd115;
	@%p312 bra 	$L__BB1_270;
	mov.f64 	%fd1367, 0d4000000000000000;
	add.rn.f64 	%fd1860, %fd115, %fd1367;
	bra.uni 	$L__BB1_272;
$L__BB1_270:
	setp.neu.f64 	%p313, %fd116, 0d7FF0000000000000;
	mov.f64 	%fd1860, %fd1892;
	@%p313 bra 	$L__BB1_272;
	setp.lt.s32 	%p314, %r71, 0;
	selp.b32 	%r1045, %r10, %r9, %p1;
	selp.b32 	%r1046, %r1045, %r9, %p314;
	mov.b32 	%r1047, 0;
	mov.b64 	%fd1860, {%r1047, %r1046};
$L__BB1_272:
	setp.eq.f64 	%p315, %fd115, 0d3FF0000000000000;
	mul.f64 	%fd1368, %fd1860, 0dC049000000000000;
	selp.f64 	%fd334, 0dC049000000000000, %fd1368, %p315;
	fma.rn.f64 	%fd1369, %fd334, 0d3FF71547652B82FE, 0d4338000000000000;
	{
	.reg .b32 %temp; 
	mov.b64 	{%r145, %temp}, %fd1369;
	}
	mov.f64 	%fd1370, 0dC338000000000000;
	add.rn.f64 	%fd1371, %fd1369, %fd1370;
	fma.rn.f64 	%fd1372, %fd1371, 0dBFE62E42FEFA39EF, %fd334;
	fma.rn.f64 	%fd1373, %fd1371, 0dBC7ABC9E3B39803F, %fd1372;
	fma.rn.f64 	%fd1374, %fd1373, 0d3E5ADE1569CE2BDF, 0d3E928AF3FCA213EA;
	fma.rn.f64 	%fd1375, %fd1374, %fd1373, 0d3EC71DEE62401315;
	fma.rn.f64 	%fd1376, %fd1375, %fd1373, 0d3EFA01997C89EB71;
	fma.rn.f64 	%fd1377, %fd1376, %fd1373, 0d3F2A01A014761F65;
	fma.rn.f64 	%fd1378, %fd1377, %fd1373, 0d3F56C16C1852B7AF;
	fma.rn.f64 	%fd1379, %fd1378, %fd1373, 0d3F81111111122322;
	fma.rn.f64 	%fd1380, %fd1379, %fd1373, 0d3FA55555555502A1;
	fma.rn.f64 	%fd1381, %fd1380, %fd1373, 0d3FC5555555555511;
	fma.rn.f64 	%fd1382, %fd1381, %fd1373, 0d3FE000000000000B;
	fma.rn.f64 	%fd1383, %fd1382, %fd1373, 0d3FF0000000000000;
	fma.rn.f64 	%fd1384, %fd1383, %fd1373, 0d3FF0000000000000;
	{
	.reg .b32 %temp; 
	mov.b64 	{%r146, %temp}, %fd1384;
	}
	{
	.reg .b32 %temp; 
	mov.b64 	{%temp, %r147}, %fd1384;
	}
	shl.b32 	%r1048, %r145, 20;
	add.s32 	%r1049, %r1048, %r147;
	mov.b64 	%fd1861, {%r146, %r1049};
	{
	.reg .b32 %temp; 
	mov.b64 	{%temp, %r1050}, %fd334;
	}
	mov.b32 	%f80, %r1050;
	abs.f32 	%f32, %f80;
	setp.lt.f32 	%p316, %f32, 0f4086232B;
	@%p316 bra 	$L__BB1_275;
	setp.lt.f64 	%p317, %fd334, 0d0000000000000000;
	add.f64 	%fd1385, %fd334, 0d7FF0000000000000;
	selp.f64 	%fd1861, 0d0000000000000000, %fd1385, %p317;
	setp.geu.f32 	%p318, %f32, 0f40874800;
	@%p318 bra 	$L__BB1_275;
	shr.u32 	%r1051, %r145, 31;
	add.s32 	%r1052, %r145, %r1051;
	shr.s32 	%r1053, %r1052, 1;
	shl.b32 	%r1054, %r1053, 20;
	add.s32 	%r1055, %r147, %r1054;
	mov.b64 	%fd1386, {%r146, %r1055};
	sub.s32 	%r1056, %r145, %r1053;
	shl.b32 	%r1057, %r1056, 20;
	add.s32 	%r1058, %r1057, 1072693248;
	mov.b32 	%r1059, 0;
	mov.b64 	%fd1387, {%r1059, %r1058};
	mul.f64 	%fd1861, %fd1387, %fd1386;
$L__BB1_275:
	setp.ne.s32 	%p319, %r37, 2146435072;
	div.rn.f64 	%fd1388, %fd330, 0d3FD00ADC1991B8D1;
	mul.f64 	%fd1389, %fd1388, %fd1861;
	div.rn.f64 	%fd1390, %fd1389, 0d3FD00ADC1991B8D1;
	mul.f64 	%fd1391, %fd11, %fd1390;
	div.rn.f64 	%fd1392, %fd1391, 0d4024000000000000;
	add.f64 	%fd1794, %fd1794, %fd1392;
	mov.f64 	%fd1862, %fd1878;
	@%p319 bra 	$L__BB1_280;
	setp.num.f64 	%p320, %fd32, %fd32;
	@%p320 bra 	$L__BB1_278;
	mov.f64 	%fd1393, 0d4000000000000000;
	add.rn.f64 	%fd1862, %fd32, %fd1393;
	bra.uni 	$L__BB1_280;
$L__BB1_278:
	setp.neu.f64 	%p321, %fd33, 0d7FF0000000000000;
	mov.f64 	%fd1862, %fd1878;
	@%p321 bra 	$L__BB1_280;
	setp.lt.s32 	%p322, %r36, 0;
	selp.b32 	%r1060, %r10, %r9, %p1;
	selp.b32 	%r1061, %r1060, %r9, %p322;
	mov.b32 	%r1062, 0;
	mov.b64 	%fd1862, {%r1062, %r1061};
$L__BB1_280:
	mul.f64 	%fd1394, %fd1862, 0dC049000000000000;
	selp.f64 	%fd343, 0dC049000000000000, %fd1394, %p259;
	fma.rn.f64 	%fd1395, %fd343, 0d3FF71547652B82FE, 0d4338000000000000;
	{
	.reg .b32 %temp; 
	mov.b64 	{%r148, %temp}, %fd1395;
	}
	mov.f64 	%fd1396, 0dC338000000000000;
	add.rn.f64 	%fd1397, %fd1395, %fd1396;
	fma.rn.f64 	%fd1398, %fd1397, 0dBFE62E42FEFA39EF, %fd343;
	fma.rn.f64 	%fd1399, %fd1397, 0dBC7ABC9E3B39803F, %fd1398;
	fma.rn.f64 	%fd1400, %fd1399, 0d3E5ADE1569CE2BDF, 0d3E928AF3FCA213EA;
	fma.rn.f64 	%fd1401, %fd1400, %fd1399, 0d3EC71DEE62401315;
	fma.rn.f64 	%fd1402, %fd1401, %fd1399, 0d3EFA01997C89EB71;
	fma.rn.f64 	%fd1403, %fd1402, %fd1399, 0d3F2A01A014761F65;
	fma.rn.f64 	%fd1404, %fd1403, %fd1399, 0d3F56C16C1852B7AF;
	fma.rn.f64 	%fd1405, %fd1404, %fd1399, 0d3F81111111122322;
	fma.rn.f64 	%fd1406, %fd1405, %fd1399, 0d3FA55555555502A1;
	fma.rn.f64 	%fd1407, %fd1406, %fd1399, 0d3FC5555555555511;
	fma.rn.f64 	%fd1408, %fd1407, %fd1399, 0d3FE000000000000B;
	fma.rn.f64 	%fd1409, %fd1408, %fd1399, 0d3FF0000000000000;
	fma.rn.f64 	%fd1410, %fd1409, %fd1399, 0d3FF0000000000000;
	{
	.reg .b32 %temp; 
	mov.b64 	{%r149, %temp}, %fd1410;
	}
	{
	.reg .b32 %temp; 
	mov.b64 	{%temp, %r150}, %fd1410;
	}
	shl.b32 	%r1063, %r148, 20;
	add.s32 	%r1064, %r1063, %r150;
	mov.b64 	%fd1863, {%r149, %r1064};
	{
	.reg .b32 %temp; 
	mov.b64 	{%temp, %r1065}, %fd343;
	}
	mov.b32 	%f81, %r1065;
	abs.f32 	%f33, %f81;
	setp.lt.f32 	%p324, %f33, 0f4086232B;
	@%p324 bra 	$L__BB1_283;
	setp.lt.f64 	%p325, %fd343, 0d0000000000000000;
	add.f64 	%fd1411, %fd343, 0d7FF0000000000000;
	selp.f64 	%fd1863, 0d0000000000000000, %fd1411, %p325;
	setp.geu.f32 	%p326, %f33, 0f40874800;
	@%p326 bra 	$L__BB1_283;
	shr.u32 	%r1066, %r148, 31;
	add.s32 	%r1067, %r148, %r1066;
	shr.s32 	%r1068, %r1067, 1;
	shl.b32 	%r1069, %r1068, 20;
	add.s32 	%r1070, %r150, %r1069;
	mov.b64 	%fd1412, {%r149, %r1070};
	sub.s32 	%r1071, %r148, %r1068;
	shl.b32 	%r1072, %r1071, 20;
	add.s32 	%r1073, %r1072, 1072693248;
	mov.b32 	%r1074, 0;
	mov.b64 	%fd1413, {%r1074, %r1073};
	mul.f64 	%fd1863, %fd1413, %fd1412;
$L__BB1_283:
	setp.ne.s32 	%p327, %r42, 2146435072;
	mov.f64 	%fd1864, %fd1880;
	@%p327 bra 	$L__BB1_288;
	setp.num.f64 	%p328, %fd43, %fd43;
	@%p328 bra 	$L__BB1_286;
	mov.f64 	%fd1414, 0d4000000000000000;
	add.rn.f64 	%fd1864, %fd43, %fd1414;
	bra.uni 	$L__BB1_288;
$L__BB1_286:
	setp.neu.f64 	%p329, %fd44, 0d7FF0000000000000;
	mov.f64 	%fd1864, %fd1880;
	@%p329 bra 	$L__BB1_288;
	setp.lt.s32 	%p330, %r41, 0;
	selp.b32 	%r1075, %r10, %r9, %p1;
	selp.b32 	%r1076, %r1075, %r9, %p330;
	mov.b32 	%r1077, 0;
	mov.b64 	%fd1864, {%r1077, %r1076};
$L__BB1_288:
	setp.eq.f64 	%p331, %fd43, 0d3FF0000000000000;
	mul.f64 	%fd1415, %fd1864, 0dC049000000000000;
	selp.f64 	%fd351, 0dC049000000000000, %fd1415, %p331;
	fma.rn.f64 	%fd1416, %fd351, 0d3FF71547652B82FE, 0d4338000000000000;
	{
	.reg .b32 %temp; 
	mov.b64 	{%r151, %temp}, %fd1416;
	}
	mov.f64 	%fd1417, 0dC338000000000000;
	add.rn.f64 	%fd1418, %fd1416, %fd1417;
	fma.rn.f64 	%fd1419, %fd1418, 0dBFE62E42FEFA39EF, %fd351;
	fma.rn.f64 	%fd1420, %fd1418, 0dBC7ABC9E3B39803F, %fd1419;
	fma.rn.f64 	%fd1421, %fd1420, 0d3E5ADE1569CE2BDF, 0d3E928AF3FCA213EA;
	fma.rn.f64 	%fd1422, %fd1421, %fd1420, 0d3EC71DEE62401315;
	fma.rn.f64 	%fd1423, %fd1422, %fd1420, 0d3EFA01997C89EB71;
	fma.rn.f64 	%fd1424, %fd1423, %fd1420, 0d3F2A01A014761F65;
	fma.rn.f64 	%fd1425, %fd1424, %fd1420, 0d3F56C16C1852B7AF;
	fma.rn.f64 	%fd1426, %fd1425, %fd1420, 0d3F81111111122322;
	fma.rn.f64 	%fd1427, %fd1426, %fd1420, 0d3FA55555555502A1;
	fma.rn.f64 	%fd1428, %fd1427, %fd1420, 0d3FC5555555555511;
	fma.rn.f64 	%fd1429, %fd1428, %fd1420, 0d3FE000000000000B;
	fma.rn.f64 	%fd1430, %fd1429, %fd1420, 0d3FF0000000000000;
	fma.rn.f64 	%fd1431, %fd1430, %fd1420, 0d3FF0000000000000;
	{
	.reg .b32 %temp; 
	mov.b64 	{%r152, %temp}, %fd1431;
	}
	{
	.reg .b32 %temp; 
	mov.b64 	{%temp, %r153}, %fd1431;
	}
	shl.b32 	%r1078, %r151, 20;
	add.s32 	%r1079, %r1078, %r153;
	mov.b64 	%fd1865, {%r152, %r1079};
	{
	.reg .b32 %temp; 
	mov.b64 	{%temp, %r1080}, %fd351;
	}
	mov.b32 	%f82, %r1080;
	abs.f32 	%f34, %f82;
	setp.lt.f32 	%p332, %f34, 0f4086232B;
	@%p332 bra 	$L__BB1_291;
	setp.lt.f64 	%p333, %fd351, 0d0000000000000000;
	add.f64 	%fd1432, %fd351, 0d7FF0000000000000;
	selp.f64 	%fd1865, 0d0000000000000000, %fd1432, %p333;
	setp.geu.f32 	%p334, %f34, 0f40874800;
	@%p334 bra 	$L__BB1_291;
	shr.u32 	%r1081, %r151, 31;
	add.s32 	%r1082, %r151, %r1081;
	shr.s32 	%r1083, %r1082, 1;
	shl.b32 	%r1084, %r1083, 20;
	add.s32 	%r1085, %r153, %r1084;
	mov.b64 	%fd1433, {%r152, %r1085};
	sub.s32 	%r1086, %r151, %r1083;
	shl.b32 	%r1087, %r1086, 20;
	add.s32 	%r1088, %r1087, 1072693248;
	mov.b32 	%r1089, 0;
	mov.b64 	%fd1434, {%r1089, %r1088};
	mul.f64 	%fd1865, %fd1434, %fd1433;
$L__BB1_291:
	setp.ne.s32 	%p335, %r47, 2146435072;
	div.rn.f64 	%fd1435, %fd1863, 0d3FD00ADC1991B8D1;
	mul.f64 	%fd356, %fd1435, %fd1865;
	mov.f64 	%fd1866, %fd1882;
	@%p335 bra 	$L__BB1_296;
	setp.num.f64 	%p336, %fd55, %fd55;
	@%p336 bra 	$L__BB1_294;
	mov.f64 	%fd1436, 0d4000000000000000;
	add.rn.f64 	%fd1866, %fd55, %fd1436;
	bra.uni 	$L__BB1_296;
$L__BB1_294:
	setp.neu.f64 	%p337, %fd56, 0d7FF0000000000000;
	mov.f64 	%fd1866, %fd1882;
	@%p337 bra 	$L__BB1_296;
	setp.lt.s32 	%p338, %r46, 0;
	selp.b32 	%r1090, %r10, %r9, %p1;
	selp.b32 	%r1091, %r1090, %r9, %p338;
	mov.b32 	%r1092, 0;
	mov.b64 	%fd1866, {%r1092, %r1091};
$L__BB1_296:
	setp.eq.f64 	%p339, %fd55, 0d3FF0000000000000;
	mul.f64 	%fd1437, %fd1866, 0dC049000000000000;
	selp.f64 	%fd360, 0dC049000000000000, %fd1437, %p339;
	fma.rn.f64 	%fd1438, %fd360, 0d3FF71547652B82FE, 0d4338000000000000;
	{
	.reg .b32 %temp; 
	mov.b64 	{%r154, %temp}, %fd1438;
	}
	mov.f64 	%fd1439, 0dC338000000000000;
	add.rn.f64 	%fd1440, %fd1438, %fd1439;
	fma.rn.f64 	%fd1441, %fd1440, 0dBFE62E42FEFA39EF, %fd360;
	fma.rn.f64 	%fd1442, %fd1440, 0dBC7ABC9E3B39803F, %fd1441;
	fma.rn.f64 	%fd1443, %fd1442, 0d3E5ADE1569CE2BDF, 0d3E928AF3FCA213EA;
	fma.rn.f64 	%fd1444, %fd1443, %fd1442, 0d3EC71DEE62401315;
	fma.rn.f64 	%fd1445, %fd1444, %fd1442, 0d3EFA01997C89EB71;
	fma.rn.f64 	%fd1446, %fd1445, %fd1442, 0d3F2A01A014761F65;
	fma.rn.f64 	%fd1447, %fd1446, %fd1442, 0d3F56C16C1852B7AF;
	fma.rn.f64 	%fd1448, %fd1447, %fd1442, 0d3F81111111122322;
	fma.rn.f64 	%fd1449, %fd1448, %fd1442, 0d3FA55555555502A1;
	fma.rn.f64 	%fd1450, %fd1449, %fd1442, 0d3FC5555555555511;
	fma.rn.f64 	%fd1451, %fd1450, %fd1442, 0d3FE000000000000B;
	fma.rn.f64 	%fd1452, %fd1451, %fd1442, 0d3FF0000000000000;
	fma.rn.f64 	%fd1453, %fd1452, %fd1442, 0d3FF0000000000000;
	{
	.reg .b32 %temp; 
	mov.b64 	{%r155, %temp}, %fd1453;
	}
	{
	.reg .b32 %temp; 
	mov.b64 	{%temp, %r156}, %fd1453;
	}
	shl.b32 	%r1093, %r154, 20;
	add.s32 	%r1094, %r1093, %r156;
	mov.b64 	%fd1867, {%r155, %r1094};
	{
	.reg .b32 %temp; 
	mov.b64 	{%temp, %r1095}, %fd360;
	}
	mov.b32 	%f83, %r1095;
	abs.f32 	%f35, %f83;
	setp.lt.f32 	%p340, %f35, 0f4086232B;
	@%p340 bra 	$L__BB1_299;
	setp.lt.f64 	%p341, %fd360, 0d0000000000000000;
	add.f64 	%fd1454, %fd360, 0d7FF0000000000000;
	selp.f64 	%fd1867, 0d0000000000000000, %fd1454, %p341;
	setp.geu.f32 	%p342, %f35, 0f40874800;
	@%p342 bra 	$L__BB1_299;
	shr.u32 	%r1096, %r154, 31;
	add.s32 	%r1097, %r154, %r1096;
	shr.s32 	%r1098, %r1097, 1;
	shl.b32 	%r1099, %r1098, 20;
	add.s32 	%r1100, %r156, %r1099;
	mov.b64 	%fd1455, {%r155, %r1100};
	sub.s32 	%r1101, %r154, %r1098;
	shl.b32 	%r1102, %r1101, 20;
	add.s32 	%r1103, %r1102, 1072693248;
	mov.b32 	%r1104, 0;
	mov.b64 	%fd1456, {%r1104, %r1103};
	mul.f64 	%fd1867, %fd1456, %fd1455;
$L__BB1_299:
	setp.ne.s32 	%p343, %r52, 2146435072;
	div.rn.f64 	%fd1457, %fd356, 0d3FD00ADC1991B8D1;
	mul.f64 	%fd365, %fd1457, %fd1867;
	mov.f64 	%fd1868, %fd1884;
	@%p343 bra 	$L__BB1_304;
	setp.num.f64 	%p344, %fd67, %fd67;
	@%p344 bra 	$L__BB1_302;
	mov.f64 	%fd1458, 0d4000000000000000;
	add.rn.f64 	%fd1868, %fd67, %fd1458;
	bra.uni 	$L__BB1_304;
$L__BB1_302:
	setp.neu.f64 	%p345, %fd68, 0d7FF0000000000000;
	mov.f64 	%fd1868, %fd1884;
	@%p345 bra 	$L__BB1_304;
	setp.lt.s32 	%p346, %r51, 0;
	selp.b32 	%r1105, %r10, %r9, %p1;
	selp.b32 	%r1106, %r1105, %r9, %p346;
	mov.b32 	%r1107, 0;
	mov.b64 	%fd1868, {%r1107, %r1106};
$L__BB1_304:
	setp.eq.f64 	%p347, %fd67, 0d3FF0000000000000;
	mul.f64 	%fd1459, %fd1868, 0dC049000000000000;
	selp.f64 	%fd369, 0dC049000000000000, %fd1459, %p347;
	fma.rn.f64 	%fd1460, %fd369, 0d3FF71547652B82FE, 0d4338000000000000;
	{
	.reg .b32 %temp; 
	mov.b64 	{%r157, %temp}, %fd1460;
	}
	mov.f64 	%fd1461, 0dC338000000000000;
	add.rn.f64 	%fd1462, %fd1460, %fd1461;
	fma.rn.f64 	%fd1463, %fd1462, 0dBFE62E42FEFA39EF, %fd369;
	fma.rn.f64 	%fd1464, %fd1462, 0dBC7ABC9E3B39803F, %fd1463;
	fma.rn.f64 	%fd1465, %fd1464, 0d3E5ADE1569CE2BDF, 0d3E928AF3FCA213EA;
	fma.rn.f64 	%fd1466, %fd1465, %fd1464, 0d3EC71DEE62401315;
	fma.rn.f64 	%fd1467, %fd1466, %fd1464, 0d3EFA01997C89EB71;
	fma.rn.f64 	%fd1468, %fd1467, %fd1464, 0d3F2A01A014761F65;
	fma.rn.f64 	%fd1469, %fd1468, %fd1464, 0d3F56C16C1852B7AF;
	fma.rn.f64 	%fd1470, %fd1469, %fd1464, 0d3F81111111122322;
	fma.rn.f64 	%fd1471, %fd1470, %fd1464, 0d3FA55555555502A1;
	fma.rn.f64 	%fd1472, %fd1471, %fd1464, 0d3FC5555555555511;
	fma.rn.f64 	%fd1473, %fd1472, %fd1464, 0d3FE000000000000B;
	fma.rn.f64 	%fd1474, %fd1473, %fd1464, 0d3FF0000000000000;
	fma.rn.f64 	%fd1475, %fd1474, %fd1464, 0d3FF0000000000000;
	{
	.reg .b32 %temp; 
	mov.b64 	{%r158, %temp}, %fd1475;
	}
	{
	.reg .b32 %temp; 
	mov.b64 	{%temp, %r159}, %fd1475;
	}
	shl.b32 	%r1108, %r157, 20;
	add.s32 	%r1109, %r1108, %r159;
	mov.b64 	%fd1869, {%r158, %r1109};
	{
	.reg .b32 %temp; 
	mov.b64 	{%temp, %r1110}, %fd369;
	}
	mov.b32 	%f84, %r1110;
	abs.f32 	%f36, %f84;
	setp.lt.f32 	%p348, %f36, 0f4086232B;
	@%p348 bra 	$L__BB1_307;
	setp.lt.f64 	%p349, %fd369, 0d0000000000000000;
	add.f64 	%fd1476, %fd369, 0d7FF0000000000000;
	selp.f64 	%fd1869, 0d0000000000000000, %fd1476, %p349;
	setp.geu.f32 	%p350, %f36, 0f40874800;
	@%p350 bra 	$L__BB1_307;
	shr.u32 	%r1111, %r157, 31;
	add.s32 	%r1112, %r157, %r1111;
	shr.s32 	%r1113, %r1112, 1;
	shl.b32 	%r1114, %r1113, 20;
	add.s32 	%r1115, %r159, %r1114;
	mov.b64 	%fd1477, {%r158, %r1115};
	sub.s32 	%r1116, %r157, %r1113;
	shl.b32 	%r1117, %r1116, 20;
	add.s32 	%r1118, %r1117, 1072693248;
	mov.b32 	%r1119, 0;
	mov.b64 	%fd1478, {%r1119, %r1118};
	mul.f64 	%fd1869, %fd1478, %fd1477;
$L__BB1_307:
	div.rn.f64 	%fd1479, %fd365, 0d3FD00ADC1991B8D1;
	mul.f64 	%fd374, %fd1479, %fd1869;
	mov.f64 	%fd1870, %fd1886;
	@%p287 bra 	$L__BB1_312;
	setp.num.f64 	%p352, %fd79, %fd79;
	@%p352 bra 	$L__BB1_310;
	mov.f64 	%fd1480, 0d4000000000000000;
	add.rn.f64 	%fd1870, %fd79, %fd1480;
	bra.uni 	$L__BB1_312;
$L__BB1_310:
	setp.neu.f64 	%p353, %fd80, 0d7FF0000000000000;
	mov.f64 	%fd1870, %fd1886;
	@%p353 bra 	$L__BB1_312;
	setp.lt.s32 	%p354, %r56, 0;
	selp.b32 	%r1120, %r10, %r9, %p1;
	selp.b32 	%r1121, %r1120, %r9, %p354;
	mov.b32 	%r1122, 0;
	mov.b64 	%fd1870, {%r1122, %r1121};
$L__BB1_312:
	mul.f64 	%fd1481, %fd1870, 0dC049000000000000;
	selp.f64 	%fd378, 0dC049000000000000, %fd1481, %p291;
	fma.rn.f64 	%fd1482, %fd378, 0d3FF71547652B82FE, 0d4338000000000000;
	{
	.reg .b32 %temp; 
	mov.b64 	{%r160, %temp}, %fd1482;
	}
	mov.f64 	%fd1483, 0dC338000000000000;
	add.rn.f64 	%fd1484, %fd1482, %fd1483;
	fma.rn.f64 	%fd1485, %fd1484, 0dBFE62E42FEFA39EF, %fd378;
	fma.rn.f64 	%fd1486, %fd1484, 0dBC7ABC9E3B39803F, %fd1485;
	fma.rn.f64 	%fd1487, %fd1486, 0d3E5ADE1569CE2BDF, 0d3E928AF3FCA213EA;
	fma.rn.f64 	%fd1488, %fd1487, %fd1486, 0d3EC71DEE62401315;
	fma.rn.f64 	%fd1489, %fd1488, %fd1486, 0d3EFA01997C89EB71;
	fma.rn.f64 	%fd1490, %fd1489, %fd1486, 0d3F2A01A014761F65;
	fma.rn.f64 	%fd1491, %fd1490, %fd1486, 0d3F56C16C1852B7AF;
	fma.rn.f64 	%fd1492, %fd1491, %fd1486, 0d3F81111111122322;
	fma.rn.f64 	%fd1493, %fd1492, %fd1486, 0d3FA55555555502A1;
	fma.rn.f64 	%fd1494, %fd1493, %fd1486, 0d3FC5555555555511;
	fma.rn.f64 	%fd1495, %fd1494, %fd1486, 0d3FE000000000000B;
	fma.rn.f64 	%fd1496, %fd1495, %fd1486, 0d3FF0000000000000;
	fma.rn.f64 	%fd1497, %fd1496, %fd1486, 0d3FF0000000000000;
	{
	.reg .b32 %temp; 
	mov.b64 	{%r161, %temp}, %fd1497;
	}
	{
	.reg .b32 %temp; 
	mov.b64 	{%temp, %r162}, %fd1497;
	}
	shl.b32 	%r1123, %r160, 20;
	add.s32 	%r1124, %r1123, %r162;
	mov.b64 	%fd1871, {%r161, %r1124};
	{
	.reg .b32 %temp; 
	mov.b64 	{%temp, %r1125}, %fd378;
	}
	mov.b32 	%f85, %r1125;
	abs.f32 	%f37, %f85;
	setp.lt.f32 	%p356, %f37, 0f4086232B;
	@%p356 bra 	$L__BB1_315;
	setp.lt.f64 	%p357, %fd378, 0d0000000000000000;
	add.f64 	%fd1498, %fd378, 0d7FF0000000000000;
	selp.f64 	%fd1871, 0d0000000000000000, %fd1498, %p357;
	setp.geu.f32 	%p358, %f37, 0f40874800;
	@%p358 bra 	$L__BB1_315;
	shr.u32 	%r1126, %r160, 31;
	add.s32 	%r1127, %r160, %r1126;
	shr.s32 	%r1128, %r1127, 1;
	shl.b32 	%r1129, %r1128, 20;
	add.s32 	%r1130, %r162, %r1129;
	mov.b64 	%fd1499, {%r161, %r1130};
	sub.s32 	%r1131, %r160, %r1128;
	shl.b32 	%r1132, %r1131, 20;
	add.s32 	%r1133, %r1132, 1072693248;
	mov.b32 	%r1134, 0;
	mov.b64 	%fd1500, {%r1134, %r1133};
	mul.f64 	%fd1871, %fd1500, %fd1499;
$L__BB1_315:
	div.rn.f64 	%fd1501, %fd374, 0d3FD00ADC1991B8D1;
	mul.f64 	%fd383, %fd1501, %fd1871;
	mov.f64 	%fd1872, %fd1888;
	@%p295 bra 	$L__BB1_320;
	setp.num.f64 	%p360, %fd91, %fd91;
	@%p360 bra 	$L__BB1_318;
	mov.f64 	%fd1502, 0d4000000000000000;
	add.rn.f64 	%fd1872, %fd91, %fd1502;
	bra.uni 	$L__BB1_320;
$L__BB1_318:
	setp.neu.f64 	%p361, %fd92, 0d7FF0000000000000;
	mov.f64 	%fd1872, %fd1888;
	@%p361 bra 	$L__BB1_320;
	setp.lt.s32 	%p362, %r61, 0;
	selp.b32 	%r1135, %r10, %r9, %p1;
	selp.b32 	%r1136, %r1135, %r9, %p362;
	mov.b32 	%r1137, 0;
	mov.b64 	%fd1872, {%r1137, %r1136};
$L__BB1_320:
	mul.f64 	%fd1503, %fd1872, 0dC049000000000000;
	selp.f64 	%fd387, 0dC049000000000000, %fd1503, %p299;
	fma.rn.f64 	%fd1504, %fd387, 0d3FF71547652B82FE, 0d4338000000000000;
	{
	.reg .b32 %temp; 
	mov.b64 	{%r163, %temp}, %fd1504;
	}
	mov.f64 	%fd1505, 0dC338000000000000;
	add.rn.f64 	%fd1506, %fd1504, %fd1505;
	fma.rn.f64 	%fd1507, %fd1506, 0dBFE62E42FEFA39EF, %fd387;
	fma.rn.f64 	%fd1508, %fd1506, 0dBC7ABC9E3B39803F, %fd1507;
	fma.rn.f64 	%fd1509, %fd1508, 0d3E5ADE1569CE2BDF, 0d3E928AF3FCA213EA;
	fma.rn.f64 	%fd1510, %fd1509, %fd1508, 0d3EC71DEE62401315;
	fma.rn.f64 	%fd1511, %fd1510, %fd1508, 0d3EFA01997C89EB71;
	fma.rn.f64 	%fd1512, %fd1511, %fd1508, 0d3F2A01A014761F65;
	fma.rn.f64 	%fd1513, %fd1512, %fd1508, 0d3F56C16C1852B7AF;
	fma.rn.f64 	%fd1514, %fd1513, %fd1508, 0d3F81111111122322;
	fma.rn.f64 	%fd1515, %fd1514, %fd1508, 0d3FA55555555502A1;
	fma.rn.f64 	%fd1516, %fd1515, %fd1508, 0d3FC5555555555511;
	fma.rn.f64 	%fd1517, %fd1516, %fd1508, 0d3FE000000000000B;
	fma.rn.f64 	%fd1518, %fd1517, %fd1508, 0d3FF0000000000000;
	fma.rn.f64 	%fd1519, %fd1518, %fd1508, 0d3FF0000000000000;
	{
	.reg .b32 %temp; 
	mov.b64 	{%r164, %temp}, %fd1519;
	}
	{
	.reg .b32 %temp; 
	mov.b64 	{%temp, %r165}, %fd1519;
	}
	shl.b32 	%r1138, %r163, 20;
	add.s32 	%r1139, %r1138, %r165;
	mov.b64 	%fd1873, {%r164, %r1139};
	{
	.reg .b32 %temp; 
	mov.b64 	{%temp, %r1140}, %fd387;
	}
	mov.b32 	%f86, %r1140;
	abs.f32 	%f38, %f86;
	setp.lt.f32 	%p364, %f38, 0f4086232B;
	@%p364 bra 	$L__BB1_323;
	setp.lt.f64 	%p365, %fd387, 0d0000000000000000;
	add.f64 	%fd1520, %fd387, 0d7FF0000000000000;
	selp.f64 	%fd1873, 0d0000000000000000, %fd1520, %p365;
	setp.geu.f32 	%p366, %f38, 0f40874800;
	@%p366 bra 	$L__BB1_323;
	shr.u32 	%r1141, %r163, 31;
	add.s32 	%r1142, %r163, %r1141;
	shr.s32 	%r1143, %r1142, 1;
	shl.b32 	%r1144, %r1143, 20;
	add.s32 	%r1145, %r165, %r1144;
	mov.b64 	%fd1521, {%r164, %r1145};
	sub.s32 	%r1146, %r163, %r1143;
	shl.b32 	%r1147, %r1146, 20;
	add.s32 	%r1148, %r1147, 1072693248;
	mov.b32 	%r1149, 0;
	mov.b64 	%fd1522, {%r1149, %r1148};
	mul.f64 	%fd1873, %fd1522, %fd1521;
$L__BB1_323:
	setp.ne.s32 	%p367, %r67, 2146435072;
	div.rn.f64 	%fd1523, %fd383, 0d3FD00ADC1991B8D1;
	mul.f64 	%fd392, %fd1523, %fd1873;
	mov.f64 	%fd1874, %fd1890;
	@%p367 bra 	$L__BB1_328;
	setp.num.f64 	%p368, %fd103, %fd103;
	@%p368 bra 	$L__BB1_326;
	mov.f64 	%fd1524, 0d4000000000000000;
	add.rn.f64 	%fd1874, %fd103, %fd1524;
	bra.uni 	$L__BB1_328;
$L__BB1_326:
	setp.neu.f64 	%p369, %fd104, 0d7FF0000000000000;
	mov.f64 	%fd1874, %fd1890;
	@%p369 bra 	$L__BB1_328;
	setp.lt.s32 	%p370, %r66, 0;
	selp.b32 	%r1150, %r10, %r9, %p1;
	selp.b32 	%r1151, %r1150, %r9, %p370;
	mov.b32 	%r1152, 0;
	mov.b64 	%fd1874, {%r1152, %r1151};
$L__BB1_328:
	setp.eq.f64 	%p371, %fd103, 0d3FF0000000000000;
	mul.f64 	%fd1525, %fd1874, 0dC049000000000000;
	selp.f64 	%fd396, 0dC049000000000000, %fd1525, %p371;
	fma.rn.f64 	%fd1526, %fd396, 0d3FF71547652B82FE, 0d4338000000000000;
	{
	.reg .b32 %temp; 
	mov.b64 	{%r166, %temp}, %fd1526;
	}
	mov.f64 	%fd1527, 0dC338000000000000;
	add.rn.f64 	%fd1528, %fd1526, %fd1527;
	fma.rn.f64 	%fd1529, %fd1528, 0dBFE62E42FEFA39EF, %fd396;
	fma.rn.f64 	%fd1530, %fd1528, 0dBC7ABC9E3B39803F, %fd1529;
	fma.rn.f64 	%fd1531, %fd1530, 0d3E5ADE1569CE2BDF, 0d3E928AF3FCA213EA;
	fma.rn.f64 	%fd1532, %fd1531, %fd1530, 0d3EC71DEE62401315;
	fma.rn.f64 	%fd1533, %fd1532, %fd1530, 0d3EFA01997C89EB71;
	fma.rn.f64 	%fd1534, %fd1533, %fd1530, 0d3F2A01A014761F65;
	fma.rn.f64 	%fd1535, %fd1534, %fd1530, 0d3F56C16C1852B7AF;
	fma.rn.f64 	%fd1536, %fd1535, %fd1530, 0d3F81111111122322;
	fma.rn.f64 	%fd1537, %fd1536, %fd1530, 0d3FA55555555502A1;
	fma.rn.f64 	%fd1538, %fd1537, %fd1530, 0d3FC5555555555511;
	fma.rn.f64 	%fd1539, %fd1538, %fd1530, 0d3FE000000000000B;
	fma.rn.f64 	%fd1540, %fd1539, %fd1530, 0d3FF0000000000000;
	fma.rn.f64 	%fd1541, %fd1540, %fd1530, 0d3FF0000000000000;
	{
	.reg .b32 %temp; 
	mov.b64 	{%r167, %temp}, %fd1541;
	}
	{
	.reg .b32 %temp; 
	mov.b64 	{%temp, %r168}, %fd1541;
	}
	shl.b32 	%r1153, %r166, 20;
	add.s32 	%r1154, %r1153, %r168;
	mov.b64 	%fd1875, {%r167, %r1154};
	{
	.reg .b32 %temp; 
	mov.b64 	{%temp, %r1155}, %fd396;
	}
	mov.b32 	%f87, %r1155;
	abs.f32 	%f39, %f87;
	setp.lt.f32 	%p372, %f39, 0f4086232B;
	@%p372 bra 	$L__BB1_331;
	setp.lt.f64 	%p373, %fd396, 0d0000000000000000;
	add.f64 	%fd1542, %fd396, 0d7FF0000000000000;
	selp.f64 	%fd1875, 0d0000000000000000, %fd1542, %p373;
	setp.geu.f32 	%p374, %f39, 0f40874800;
	@%p374 bra 	$L__BB1_331;
	shr.u32 	%r1156, %r166, 31;
	add.s32 	%r1157, %r166, %r1156;
	shr.s32 	%r1158, %r1157, 1;
	shl.b32 	%r1159, %r1158, 20;
	add.s32 	%r1160, %r168, %r1159;
	mov.b64 	%fd1543, {%r167, %r1160};
	sub.s32 	%r1161, %r166, %r1158;
	shl.b32 	%r1162, %r1161, 20;
	add.s32 	%r1163, %r1162, 1072693248;
	mov.b32 	%r1164, 0;
	mov.b64 	%fd1544, {%r1164, %r1163};
	mul.f64 	%fd1875, %fd1544, %fd1543;
$L__BB1_331:
	setp.ne.s32 	%p375, %r72, 2146435072;
	div.rn.f64 	%fd1545, %fd392, 0d3FD00ADC1991B8D1;
	mul.f64 	%fd401, %fd1545, %fd1875;
	mov.f64 	%fd1876, %fd1892;
	@%p375 bra 	$L__BB1_336;
	setp.num.f64 	%p376, %fd115, %fd115;
	@%p376 bra 	$L__BB1_334;
	mov.f64 	%fd1546, 0d4000000000000000;
	add.rn.f64 	%fd1876, %fd115, %fd1546;
	bra.uni 	$L__BB1_336;
$L__BB1_334:
	setp.neu.f64 	%p377, %fd116, 0d7FF0000000000000;
	mov.f64 	%fd1876, %fd1892;
	@%p377 bra 	$L__BB1_336;
	setp.lt.s32 	%p378, %r71, 0;
	selp.b32 	%r1165, %r10, %r9, %p1;
	selp.b32 	%r1166, %r1165, %r9, %p378;
	mov.b32 	%r1167, 0;
	mov.b64 	%fd1876, {%r1167, %r1166};
$L__BB1_336:
	setp.eq.f64 	%p379, %fd115, 0d3FF0000000000000;
	mul.f64 	%fd1547, %fd1876, 0dC049000000000000;
	selp.f64 	%fd405, 0dC049000000000000, %fd1547, %p379;
	fma.rn.f64 	%fd1548, %fd405, 0d3FF71547652B82FE, 0d4338000000000000;
	{
	.reg .b32 %temp; 
	mov.b64 	{%r169, %temp}, %fd1548;
	}
	mov.f64 	%fd1549, 0dC338000000000000;
	add.rn.f64 	%fd1550, %fd1548, %fd1549;
	fma.rn.f64 	%fd1551, %fd1550, 0dBFE62E42FEFA39EF, %fd405;
	fma.rn.f64 	%fd1552, %fd1550, 0dBC7ABC9E3B39803F, %fd1551;
	fma.rn.f64 	%fd1553, %fd1552, 0d3E5ADE1569CE2BDF, 0d3E928AF3FCA213EA;
	fma.rn.f64 	%fd1554, %fd1553, %fd1552, 0d3EC71DEE62401315;
	fma.rn.f64 	%fd1555, %fd1554, %fd1552, 0d3EFA01997C89EB71;
	fma.rn.f64 	%fd1556, %fd1555, %fd1552, 0d3F2A01A014761F65;
	fma.rn.f64 	%fd1557, %fd1556, %fd1552, 0d3F56C16C1852B7AF;
	fma.rn.f64 	%fd1558, %fd1557, %fd1552, 0d3F81111111122322;
	fma.rn.f64 	%fd1559, %fd1558, %fd1552, 0d3FA55555555502A1;
	fma.rn.f64 	%fd1560, %fd1559, %fd1552, 0d3FC5555555555511;
	fma.rn.f64 	%fd1561, %fd1560, %fd1552, 0d3FE000000000000B;
	fma.rn.f64 	%fd1562, %fd1561, %fd1552, 0d3FF0000000000000;
	fma.rn.f64 	%fd1563, %fd1562, %fd1552, 0d3FF0000000000000;
	{
	.reg .b32 %temp; 
	mov.b64 	{%r170, %temp}, %fd1563;
	}
	{
	.reg .b32 %temp; 
	mov.b64 	{%temp, %r171}, %fd1563;
	}
	shl.b32 	%r1168, %r169, 20;
	add.s32 	%r1169, %r1168, %r171;
	mov.b64 	%fd1877, {%r170, %r1169};
	{
	.reg .b32 %temp; 
	mov.b64 	{%temp, %r1170}, %fd405;
	}
	mov.b32 	%f88, %r1170;
	abs.f32 	%f40, %f88;
	setp.lt.f32 	%p380, %f40, 0f4086232B;
	@%p380 bra 	$L__BB1_339;
	setp.lt.f64 	%p381, %fd405, 0d0000000000000000;
	add.f64 	%fd1564, %fd405, 0d7FF0000000000000;
	selp.f64 	%fd1877, 0d0000000000000000, %fd1564, %p381;
	setp.geu.f32 	%p382, %f40, 0f40874800;
	@%p382 bra 	$L__BB1_339;
	shr.u32 	%r1171, %r169, 31;
	add.s32 	%r1172, %r169, %r1171;
	shr.s32 	%r1173, %r1172, 1;
	shl.b32 	%r1174, %r1173, 20;
	add.s32 	%r1175, %r171, %r1174;
	mov.b64 	%fd1565, {%r170, %r1175};
	sub.s32 	%r1176, %r169, %r1173;
	shl.b32 	%r1177, %r1176, 20;
	add.s32 	%r1178, %r1177, 1072693248;
	mov.b32 	%r1179, 0;
	mov.b64 	%fd1566, {%r1179, %r1178};
	mul.f64 	%fd1877, %fd1566, %fd1565;
$L__BB1_339:
	ld.param.u64 	%rd287, [_Z11integrationP17curandStateMtgp32PdS1_S1_S1_S1_S1_i_param_4];
	setp.ne.s32 	%p383, %r37, 2146435072;
	div.rn.f64 	%fd1567, %fd401, 0d3FD00ADC1991B8D1;
	mul.f64 	%fd1568, %fd1567, %fd1877;
	div.rn.f64 	%fd1569, %fd1568, 0d3FD00ADC1991B8D1;
	abs.f64 	%fd1570, %fd1569;
	mul.f64 	%fd1571, %fd11, %fd1570;
	div.rn.f64 	%fd1572, %fd1571, 0d4024000000000000;
	cvta.to.global.u64 	%rd271, %rd287;
	mul.wide.s32 	%rd272, %r1329, 8;
	add.s64 	%rd273, %rd271, %rd272;
	ld.global.f64 	%fd1573, [%rd273];
	add.f64 	%fd1574, %fd1573, %fd1572;
	st.global.f64 	[%rd273], %fd1574;
	@%p383 bra 	$L__BB1_344;
	setp.num.f64 	%p384, %fd32, %fd32;
	@%p384 bra 	$L__BB1_342;
	mov.f64 	%fd1575, 0d4000000000000000;
	add.rn.f64 	%fd1878, %fd32, %fd1575;
	bra.uni 	$L__BB1_344;
$L__BB1_342:
	setp.neu.f64 	%p385, %fd33, 0d7FF0000000000000;
	@%p385 bra 	$L__BB1_344;
	setp.lt.s32 	%p386, %r36, 0;
	selp.b32 	%r1180, %r10, %r9, %p1;
	selp.b32 	%r1181, %r1180, %r9, %p386;
	mov.b32 	%r1182, 0;
	mov.b64 	%fd1878, {%r1182, %r1181};
$L__BB1_344:
	setp.eq.f64 	%p387, %fd32, 0d3FF0000000000000;
	mul.f64 	%fd1576, %fd1878, 0dC049000000000000;
	selp.f64 	%fd413, 0dC049000000000000, %fd1576, %p387;
	fma.rn.f64 	%fd1577, %fd413, 0d3FF71547652B82FE, 0d4338000000000000;
	{
	.reg .b32 %temp; 
	mov.b64 	{%r172, %temp}, %fd1577;
	}
	mov.f64 	%fd1578, 0dC338000000000000;
	add.rn.f64 	%fd1579, %fd1577, %fd1578;
	fma.rn.f64 	%fd1580, %fd1579, 0dBFE62E42FEFA39EF, %fd413;
	fma.rn.f64 	%fd1581, %fd1579, 0dBC7ABC9E3B39803F, %fd1580;
	fma.rn.f64 	%fd1582, %fd1581, 0d3E5ADE1569CE2BDF, 0d3E928AF3FCA213EA;
	fma.rn.f64 	%fd1583, %fd1582, %fd1581, 0d3EC71DEE62401315;
	fma.rn.f64 	%fd1584, %fd1583, %fd1581, 0d3EFA01997C89EB71;
	fma.rn.f64 	%fd1585, %fd1584, %fd1581, 0d3F2A01A014761F65;
	fma.rn.f64 	%fd1586, %fd1585, %fd1581, 0d3F56C16C1852B7AF;
	fma.rn.f64 	%fd1587, %fd1586, %fd1581, 0d3F81111111122322;
	fma.rn.f64 	%fd1588, %fd1587, %fd1581, 0d3FA55555555502A1;
	fma.rn.f64 	%fd1589, %fd1588, %fd1581, 0d3FC5555555555511;
	fma.rn.f64 	%fd1590, %fd1589, %fd1581, 0d3FE000000000000B;
	fma.rn.f64 	%fd1591, %fd1590, %fd1581, 0d3FF0000000000000;
	fma.rn.f64 	%fd1592, %fd1591, %fd1581, 0d3FF0000000000000;
	{
	.reg .b32 %temp; 
	mov.b64 	{%r173, %temp}, %fd1592;
	}
	{
	.reg .b32 %temp; 
	mov.b64 	{%temp, %r174}, %fd1592;
	}
	shl.b32 	%r1183, %r172, 20;
	add.s32 	%r1184, %r1183, %r174;
	mov.b64 	%fd1879, {%r173, %r1184};
	{
	.reg .b32 %temp; 
	mov.b64 	{%temp, %r1185}, %fd413;
	}
	mov.b32 	%f89, %r1185;
	abs.f32 	%f41, %f89;
	setp.lt.f32 	%p388, %f41, 0f4086232B;
	@%p388 bra 	$L__BB1_347;
	setp.lt.f64 	%p389, %fd413, 0d0000000000000000;
	add.f64 	%fd1593, %fd413, 0d7FF0000000000000;
	selp.f64 	%fd1879, 0d0000000000000000, %fd1593, %p389;
	setp.geu.f32 	%p390, %f41, 0f40874800;
	@%p390 bra 	$L__BB1_347;
	shr.u32 	%r1186, %r172, 31;
	add.s32 	%r1187, %r172, %r1186;
	shr.s32 	%r1188, %r1187, 1;
	shl.b32 	%r1189, %r1188, 20;
	add.s32 	%r1190, %r174, %r1189;
	mov.b64 	%fd1594, {%r173, %r1190};
	sub.s32 	%r1191, %r172, %r1188;
	shl.b32 	%r1192, %r1191, 20;
	add.s32 	%r1193, %r1192, 1072693248;
	mov.b32 	%r1194, 0;
	mov.b64 	%fd1595, {%r1194, %r1193};
	mul.f64 	%fd1879, %fd1595, %fd1594;
$L__BB1_347:
	@%p327 bra 	$L__BB1_352;
	setp.num.f64 	%p392, %fd43, %fd43;
	@%p392 bra 	$L__BB1_350;
	mov.f64 	%fd1596, 0d4000000000000000;
	add.rn.f64 	%fd1880, %fd43, %fd1596;
	bra.uni 	$L__BB1_352;
$L__BB1_350:
	setp.neu.f64 	%p393, %fd44, 0d7FF0000000000000;
	@%p393 bra 	$L__BB1_352;
	setp.lt.s32 	%p394, %r41, 0;
	selp.b32 	%r1195, %r10, %r9, %p1;
	selp.b32 	%r1196, %r1195, %r9, %p394;
	mov.b32 	%r1197, 0;
	mov.b64 	%fd1880, {%r1197, %r1196};
$L__BB1_352:
	setp.eq.f64 	%p395, %fd43, 0d3FF0000000000000;
	mul.f64 	%fd1597, %fd1880, 0dC049000000000000;
	selp.f64 	%fd421, 0dC049000000000000, %fd1597, %p395;
	fma.rn.f64 	%fd1598, %fd421, 0d3FF71547652B82FE, 0d4338000000000000;
	{
	.reg .b32 %temp; 
	mov.b64 	{%r175, %temp}, %fd1598;
	}
	mov.f64 	%fd1599, 0dC338000000000000;
	add.rn.f64 	%fd1600, %fd1598, %fd1599;
	fma.rn.f64 	%fd1601, %fd1600, 0dBFE62E42FEFA39EF, %fd421;
	fma.rn.f64 	%fd1602, %fd1600, 0dBC7ABC9E3B39803F, %fd1601;
	fma.rn.f64 	%fd1603, %fd1602, 0d3E5ADE1569CE2BDF, 0d3E928AF3FCA213EA;
	fma.rn.f64 	%fd1604, %fd1603, %fd1602, 0d3EC71DEE62401315;
	fma.rn.f64 	%fd1605, %fd1604, %fd1602, 0d3EFA01997C89EB71;
	fma.rn.f64 	%fd1606, %fd1605, %fd1602, 0d3F2A01A014761F65;
	fma.rn.f64 	%fd1607, %fd1606, %fd1602, 0d3F56C16C1852B7AF;
	fma.rn.f64 	%fd1608, %fd1607, %fd1602, 0d3F81111111122322;
	fma.rn.f64 	%fd1609, %fd1608, %fd1602, 0d3FA55555555502A1;
	fma.rn.f64 	%fd1610, %fd1609, %fd1602, 0d3FC5555555555511;
	fma.rn.f64 	%fd1611, %fd1610, %fd1602, 0d3FE000000000000B;
	fma.rn.f64 	%fd1612, %fd1611, %fd1602, 0d3FF0000000000000;
	fma.rn.f64 	%fd1613, %fd1612, %fd1602, 0d3FF0000000000000;
	{
	.reg .b32 %temp; 
	mov.b64 	{%r176, %temp}, %fd1613;
	}
	{
	.reg .b32 %temp; 
	mov.b64 	{%temp, %r177}, %fd1613;
	}
	shl.b32 	%r1198, %r175, 20;
	add.s32 	%r1199, %r1198, %r177;
	mov.b64 	%fd1881, {%r176, %r1199};
	{
	.reg .b32 %temp; 
	mov.b64 	{%temp, %r1200}, %fd421;
	}
	mov.b32 	%f90, %r1200;
	abs.f32 	%f42, %f90;
	setp.lt.f32 	%p396, %f42, 0f4086232B;
	@%p396 bra 	$L__BB1_355;
	setp.lt.f64 	%p397, %fd421, 0d0000000000000000;
	add.f64 	%fd1614, %fd421, 0d7FF0000000000000;
	selp.f64 	%fd1881, 0d0000000000000000, %fd1614, %p397;
	setp.geu.f32 	%p398, %f42, 0f40874800;
	@%p398 bra 	$L__BB1_355;
	shr.u32 	%r1201, %r175, 31;
	add.s32 	%r1202, %r175, %r1201;
	shr.s32 	%r1203, %r1202, 1;
	shl.b32 	%r1204, %r1203, 20;
	add.s32 	%r1205, %r177, %r1204;
	mov.b64 	%fd1615, {%r176, %r1205};
	sub.s32 	%r1206, %r175, %r1203;
	shl.b32 	%r1207, %r1206, 20;
	add.s32 	%r1208, %r1207, 1072693248;
	mov.b32 	%r1209, 0;
	mov.b64 	%fd1616, {%r1209, %r1208};
	mul.f64 	%fd1881, %fd1616, %fd1615;
$L__BB1_355:
	setp.ne.s32 	%p399, %r47, 2146435072;
	div.rn.f64 	%fd1617, %fd1879, 0d3FD00ADC1991B8D1;
	mul.f64 	%fd426, %fd1617, %fd1881;
	@%p399 bra 	$L__BB1_360;
	setp.num.f64 	%p400, %fd55, %fd55;
	@%p400 bra 	$L__BB1_358;
	mov.f64 	%fd1618, 0d4000000000000000;
	add.rn.f64 	%fd1882, %fd55, %fd1618;
	bra.uni 	$L__BB1_360;
$L__BB1_358:
	setp.neu.f64 	%p401, %fd56, 0d7FF0000000000000;
	@%p401 bra 	$L__BB1_360;
	setp.lt.s32 	%p402, %r46, 0;
	selp.b32 	%r1210, %r10, %r9, %p1;
	selp.b32 	%r1211, %r1210, %r9, %p402;
	mov.b32 	%r1212, 0;
	mov.b64 	%fd1882, {%r1212, %r1211};
$L__BB1_360:
	setp.eq.f64 	%p403, %fd55, 0d3FF0000000000000;
	mul.f64 	%fd1619, %fd1882, 0dC049000000000000;
	selp.f64 	%fd430, 0dC049000000000000, %fd1619, %p403;
	fma.rn.f64 	%fd1620, %fd430, 0d3FF71547652B82FE, 0d4338000000000000;
	{
	.reg .b32 %temp; 
	mov.b64 	{%r178, %temp}, %fd1620;
	}
	mov.f64 	%fd1621, 0dC338000000000000;
	add.rn.f64 	%fd1622, %fd1620, %fd1621;
	fma.rn.f64 	%fd1623, %fd1622, 0dBFE62E42FEFA39EF, %fd430;
	fma.rn.f64 	%fd1624, %fd1622, 0dBC7ABC9E3B39803F, %fd1623;
	fma.rn.f64 	%fd1625, %fd1624, 0d3E5ADE1569CE2BDF, 0d3E928AF3FCA213EA;
	fma.rn.f64 	%fd1626, %fd1625, %fd1624, 0d3EC71DEE62401315;
	fma.rn.f64 	%fd1627, %fd1626, %fd1624, 0d3EFA01997C89EB71;
	fma.rn.f64 	%fd1628, %fd1627, %fd1624, 0d3F2A01A014761F65;
	fma.rn.f64 	%fd1629, %fd1628, %fd1624, 0d3F56C16C1852B7AF;
	fma.rn.f64 	%fd1630, %fd1629, %fd1624, 0d3F81111111122322;
	fma.rn.f64 	%fd1631, %fd1630, %fd1624, 0d3FA55555555502A1;
	fma.rn.f64 	%fd1632, %fd1631, %fd1624, 0d3FC5555555555511;
	fma.rn.f64 	%fd1633, %fd1632, %fd1624, 0d3FE000000000000B;
	fma.rn.f64 	%fd1634, %fd1633, %fd1624, 0d3FF0000000000000;
	fma.rn.f64 	%fd1635, %fd1634, %fd1624, 0d3FF0000000000000;
	{
	.reg .b32 %temp; 
	mov.b64 	{%r179, %temp}, %fd1635;
	}
	{
	.reg .b32 %temp; 
	mov.b64 	{%temp, %r180}, %fd1635;
	}
	shl.b32 	%r1213, %r178, 20;
	add.s32 	%r1214, %r1213, %r180;
	mov.b64 	%fd1883, {%r179, %r1214};
	{
	.reg .b32 %temp; 
	mov.b64 	{%temp, %r1215}, %fd430;
	}
	mov.b32 	%f91, %r1215;
	abs.f32 	%f43, %f91;
	setp.lt.f32 	%p404, %f43, 0f4086232B;
	@%p404 bra 	$L__BB1_363;
	setp.lt.f64 	%p405, %fd430, 0d0000000000000000;
	add.f64 	%fd1636, %fd430, 0d7FF0000000000000;
	selp.f64 	%fd1883, 0d0000000000000000, %fd1636, %p405;
	setp.geu.f32 	%p406, %f43, 0f40874800;
	@%p406 bra 	$L__BB1_363;
	shr.u32 	%r1216, %r178, 31;
	add.s32 	%r1217, %r178, %r1216;
	shr.s32 	%r1218, %r1217, 1;
	shl.b32 	%r1219, %r1218, 20;
	add.s32 	%r1220, %r180, %r1219;
	mov.b64 	%fd1637, {%r179, %r1220};
	sub.s32 	%r1221, %r178, %r1218;
	shl.b32 	%r1222, %r1221, 20;
	add.s32 	%r1223, %r1222, 1072693248;
	mov.b32 	%r1224, 0;
	mov.b64 	%fd1638, {%r1224, %r1223};
	mul.f64 	%fd1883, %fd1638, %fd1637;
$L__BB1_363:
	setp.ne.s32 	%p407, %r52, 2146435072;
	div.rn.f64 	%fd1639, %fd426, 0d3FD00ADC1991B8D1;
	mul.f64 	%fd435, %fd1639, %fd1883;
	@%p407 bra 	$L__BB1_368;
	setp.num.f64 	%p408, %fd67, %fd67;
	@%p408 bra 	$L__BB1_366;
	mov.f64 	%fd1640, 0d4000000000000000;
	add.rn.f64 	%fd1884, %fd67, %fd1640;
	bra.uni 	$L__BB1_368;
$L__BB1_366:
	setp.neu.f64 	%p409, %fd68, 0d7FF0000000000000;
	@%p409 bra 	$L__BB1_368;
	setp.lt.s32 	%p410, %r51, 0;
	selp.b32 	%r1225, %r10, %r9, %p1;
	selp.b32 	%r1226, %r1225, %r9, %p410;
	mov.b32 	%r1227, 0;
	mov.b64 	%fd1884, {%r1227, %r1226};
$L__BB1_368:
	setp.eq.f64 	%p411, %fd67, 0d3FF0000000000000;
	mul.f64 	%fd1641, %fd1884, 0dC049000000000000;
	selp.f64 	%fd439, 0dC049000000000000, %fd1641, %p411;
	fma.rn.f64 	%fd1642, %fd439, 0d3FF71547652B82FE, 0d4338000000000000;
	{
	.reg .b32 %temp; 
	mov.b64 	{%r181, %temp}, %fd1642;
	}
	mov.f64 	%fd1643, 0dC338000000000000;
	add.rn.f64 	%fd1644, %fd1642, %fd1643;
	fma.rn.f64 	%fd1645, %fd1644, 0dBFE62E42FEFA39EF, %fd439;
	fma.rn.f64 	%fd1646, %fd1644, 0dBC7ABC9E3B39803F, %fd1645;
	fma.rn.f64 	%fd1647, %fd1646, 0d3E5ADE1569CE2BDF, 0d3E928AF3FCA213EA;
	fma.rn.f64 	%fd1648, %fd1647, %fd1646, 0d3EC71DEE62401315;
	fma.rn.f64 	%fd1649, %fd1648, %fd1646, 0d3EFA01997C89EB71;
	fma.rn.f64 	%fd1650, %fd1649, %fd1646, 0d3F2A01A014761F65;
	fma.rn.f64 	%fd1651, %fd1650, %fd1646, 0d3F56C16C1852B7AF;
	fma.rn.f64 	%fd1652, %fd1651, %fd1646, 0d3F81111111122322;
	fma.rn.f64 	%fd1653, %fd1652, %fd1646, 0d3FA55555555502A1;
	fma.rn.f64 	%fd1654, %fd1653, %fd1646, 0d3FC5555555555511;
	fma.rn.f64 	%fd1655, %fd1654, %fd1646, 0d3FE000000000000B;
	fma.rn.f64 	%fd1656, %fd1655, %fd1646, 0d3FF0000000000000;
	fma.rn.f64 	%fd1657, %fd1656, %fd1646, 0d3FF0000000000000;
	{
	.reg .b32 %temp; 
	mov.b64 	{%r182, %temp}, %fd1657;
	}
	{
	.reg .b32 %temp; 
	mov.b64 	{%temp, %r183}, %fd1657;
	}
	shl.b32 	%r1228, %r181, 20;
	add.s32 	%r1229, %r1228, %r183;
	mov.b64 	%fd1885, {%r182, %r1229};
	{
	.reg .b32 %temp; 
	mov.b64 	{%temp, %r1230}, %fd439;
	}
	mov.b32 	%f92, %r1230;
	abs.f32 	%f44, %f92;
	setp.lt.f32 	%p412, %f44, 0f4086232B;
	@%p412 bra 	$L__BB1_371;
	setp.lt.f64 	%p413, %fd439, 0d0000000000000000;
	add.f64 	%fd1658, %fd439, 0d7FF0000000000000;
	selp.f64 	%fd1885, 0d0000000000000000, %fd1658, %p413;
	setp.geu.f32 	%p414, %f44, 0f40874800;
	@%p414 bra 	$L__BB1_371;
	shr.u32 	%r1231, %r181, 31;
	add.s32 	%r1232, %r181, %r1231;
	shr.s32 	%r1233, %r1232, 1;
	shl.b32 	%r1234, %r1233, 20;
	add.s32 	%r1235, %r183, %r1234;
	mov.b64 	%fd1659, {%r182, %r1235};
	sub.s32 	%r1236, %r181, %r1233;
	shl.b32 	%r1237, %r1236, 20;
	add.s32 	%r1238, %r1237, 1072693248;
	mov.b32 	%r1239, 0;
	mov.b64 	%fd1660, {%r1239, %r1238};
	mul.f64 	%fd1885, %fd1660, %fd1659;
$L__BB1_371:
	setp.ne.s32 	%p415, %r57, 2146435072;
	div.rn.f64 	%fd1661, %fd435, 0d3FD00ADC1991B8D1;
	mul.f64 	%fd444, %fd1661, %fd1885;
	@%p415 bra 	$L__BB1_376;
	setp.num.f64 	%p416, %fd79, %fd79;
	@%p416 bra 	$L__BB1_374;
	mov.f64 	%fd1662, 0d4000000000000000;
	add.rn.f64 	%fd1886, %fd79, %fd1662;
	bra.uni 	$L__BB1_376;
$L__BB1_374:
	setp.neu.f64 	%p417, %fd80, 0d7FF0000000000000;
	@%p417 bra 	$L__BB1_376;
	setp.lt.s32 	%p418, %r56, 0;
	selp.b32 	%r1240, %r10, %r9, %p1;
	selp.b32 	%r1241, %r1240, %r9, %p418;
	mov.b32 	%r1242, 0;
	mov.b64 	%fd1886, {%r1242, %r1241};
$L__BB1_376:
	setp.eq.f64 	%p419, %fd79, 0d3FF0000000000000;
	mul.f64 	%fd1663, %fd1886, 0dC049000000000000;
	selp.f64 	%fd448, 0dC049000000000000, %fd1663, %p419;
	fma.rn.f64 	%fd1664, %fd448, 0d3FF71547652B82FE, 0d4338000000000000;
	{
	.reg .b32 %temp; 
	mov.b64 	{%r184, %temp}, %fd1664;
	}
	mov.f64 	%fd1665, 0dC338000000000000;
	add.rn.f64 	%fd1666, %fd1664, %fd1665;
	fma.rn.f64 	%fd1667, %fd1666, 0dBFE62E42FEFA39EF, %fd448;
	fma.rn.f64 	%fd1668, %fd1666, 0dBC7ABC9E3B39803F, %fd1667;
	fma.rn.f64 	%fd1669, %fd1668, 0d3E5ADE1569CE2BDF, 0d3E928AF3FCA213EA;
	fma.rn.f64 	%fd1670, %fd1669, %fd1668, 0d3EC71DEE62401315;
	fma.rn.f64 	%fd1671, %fd1670, %fd1668, 0d3EFA01997C89EB71;
	fma.rn.f64 	%fd1672, %fd1671, %fd1668, 0d3F2A01A014761F65;
	fma.rn.f64 	%fd1673, %fd1672, %fd1668, 0d3F56C16C1852B7AF;
	fma.rn.f64 	%fd1674, %fd1673, %fd1668, 0d3F81111111122322;
	fma.rn.f64 	%fd1675, %fd1674, %fd1668, 0d3FA55555555502A1;
	fma.rn.f64 	%fd1676, %fd1675, %fd1668, 0d3FC5555555555511;
	fma.rn.f64 	%fd1677, %fd1676, %fd1668, 0d3FE000000000000B;
	fma.rn.f64 	%fd1678, %fd1677, %fd1668, 0d3FF0000000000000;
	fma.rn.f64 	%fd1679, %fd1678, %fd1668, 0d3FF0000000000000;
	{
	.reg .b32 %temp; 
	mov.b64 	{%r185, %temp}, %fd1679;
	}
	{
	.reg .b32 %temp; 
	mov.b64 	{%temp, %r186}, %fd1679;
	}
	shl.b32 	%r1243, %r184, 20;
	add.s32 	%r1244, %r1243, %r186;
	mov.b64 	%fd1887, {%r185, %r1244};
	{
	.reg .b32 %temp; 
	mov.b64 	{%temp, %r1245}, %fd448;
	}
	mov.b32 	%f93, %r1245;
	abs.f32 	%f45, %f93;
	setp.lt.f32 	%p420, %f45, 0f4086232B;
	@%p420 bra 	$L__BB1_379;
	setp.lt.f64 	%p421, %fd448, 0d0000000000000000;
	add.f64 	%fd1680, %fd448, 0d7FF0000000000000;
	selp.f64 	%fd1887, 0d0000000000000000, %fd1680, %p421;
	setp.geu.f32 	%p422, %f45, 0f40874800;
	@%p422 bra 	$L__BB1_379;
	shr.u32 	%r1246, %r184, 31;
	add.s32 	%r1247, %r184, %r1246;
	shr.s32 	%r1248, %r1247, 1;
	shl.b32 	%r1249, %r1248, 20;
	add.s32 	%r1250, %r186, %r1249;
	mov.b64 	%fd1681, {%r185, %r1250};
	sub.s32 	%r1251, %r184, %r1248;
	shl.b32 	%r1252, %r1251, 20;
	add.s32 	%r1253, %r1252, 1072693248;
	mov.b32 	%r1254, 0;
	mov.b64 	%fd1682, {%r1254, %r1253};
	mul.f64 	%fd1887, %fd1682, %fd1681;
$L__BB1_379:
	setp.ne.s32 	%p423, %r62, 2146435072;
	div.rn.f64 	%fd1683, %fd444, 0d3FD00ADC1991B8D1;
	mul.f64 	%fd453, %fd1683, %fd1887;
	@%p423 bra 	$L__BB1_384;
	setp.num.f64 	%p424, %fd91, %fd91;
	@%p424 bra 	$L__BB1_382;
	mov.f64 	%fd1684, 0d4000000000000000;
	add.rn.f64 	%fd1888, %fd91, %fd1684;
	bra.uni 	$L__BB1_384;
$L__BB1_382:
	setp.neu.f64 	%p425, %fd92, 0d7FF0000000000000;
	@%p425 bra 	$L__BB1_384;
	setp.lt.s32 	%p426, %r61, 0;
	selp.b32 	%r1255, %r10, %r9, %p1;
	selp.b32 	%r1256, %r1255, %r9, %p426;
	mov.b32 	%r1257, 0;
	mov.b64 	%fd1888, {%r1257, %r1256};
$L__BB1_384:
	setp.eq.f64 	%p427, %fd91, 0d3FF0000000000000;
	mul.f64 	%fd1685, %fd1888, 0dC049000000000000;
	selp.f64 	%fd457, 0dC049000000000000, %fd1685, %p427;
	fma.rn.f64 	%fd1686, %fd457, 0d3FF71547652B82FE, 0d4338000000000000;
	{
	.reg .b32 %temp; 
	mov.b64 	{%r187, %temp}, %fd1686;
	}
	mov.f64 	%fd1687, 0dC338000000000000;
	add.rn.f64 	%fd1688, %fd1686, %fd1687;
	fma.rn.f64 	%fd1689, %fd1688, 0dBFE62E42FEFA39EF, %fd457;
	fma.rn.f64 	%fd1690, %fd1688, 0dBC7ABC9E3B39803F, %fd1689;
	fma.rn.f64 	%fd1691, %fd1690, 0d3E5ADE1569CE2BDF, 0d3E928AF3FCA213EA;
	fma.rn.f64 	%fd1692, %fd1691, %fd1690, 0d3EC71DEE62401315;
	fma.rn.f64 	%fd1693, %fd1692, %fd1690, 0d3EFA01997C89EB71;
	fma.rn.f64 	%fd1694, %fd1693, %fd1690, 0d3F2A01A014761F65;
	fma.rn.f64 	%fd1695, %fd1694, %fd1690, 0d3F56C16C1852B7AF;
	fma.rn.f64 	%fd1696, %fd1695, %fd1690, 0d3F81111111122322;
	fma.rn.f64 	%fd1697, %fd1696, %fd1690, 0d3FA55555555502A1;
	fma.rn.f64 	%fd1698, %fd1697, %fd1690, 0d3FC5555555555511;
	fma.rn.f64 	%fd1699, %fd1698, %fd1690, 0d3FE000000000000B;
	fma.rn.f64 	%fd1700, %fd1699, %fd1690, 0d3FF0000000000000;
	fma.rn.f64 	%fd1701, %fd1700, %fd1690, 0d3FF0000000000000;
	{
	.reg .b32 %temp; 
	mov.b64 	{%r188, %temp}, %fd1701;
	}
	{
	.reg .b32 %temp; 
	mov.b64 	{%temp, %r189}, %fd1701;
	}
	shl.b32 	%r1258, %r187, 20;
	add.s32 	%r1259, %r1258, %r189;
	mov.b64 	%fd1889, {%r188, %r1259};
	{
	.reg .b32 %temp; 
	mov.b64 	{%temp, %r1260}, %fd457;
	}
	mov.b32 	%f94, %r1260;
	abs.f32 	%f46, %f94;
	setp.lt.f32 	%p428, %f46, 0f4086232B;
	@%p428 bra 	$L__BB1_387;
	setp.lt.f64 	%p429, %fd457, 0d0000000000000000;
	add.f64 	%fd1702, %fd457, 0d7FF0000000000000;
	selp.f64 	%fd1889, 0d0000000000000000, %fd1702, %p429;
	setp.geu.f32 	%p430, %f46, 0f40874800;
	@%p430 bra 	$L__BB1_387;
	shr.u32 	%r1261, %r187, 31;
	add.s32 	%r1262, %r187, %r1261;
	shr.s32 	%r1263, %r1262, 1;
	shl.b32 	%r1264, %r1263, 20;
	add.s32 	%r1265, %r189, %r1264;
	mov.b64 	%fd1703, {%r188, %r1265};
	sub.s32 	%r1266, %r187, %r1263;
	shl.b32 	%r1267, %r1266, 20;
	add.s32 	%r1268, %r1267, 1072693248;
	mov.b32 	%r1269, 0;
	mov.b64 	%fd1704, {%r1269, %r1268};
	mul.f64 	%fd1889, %fd1704, %fd1703;
$L__BB1_387:
	div.rn.f64 	%fd1705, %fd453, 0d3FD00ADC1991B8D1;
	mul.f64 	%fd462, %fd1705, %fd1889;
	@%p367 bra 	$L__BB1_392;
	setp.num.f64 	%p432, %fd103, %fd103;
	@%p432 bra 	$L__BB1_390;
	mov.f64 	%fd1706, 0d4000000000000000;
	add.rn.f64 	%fd1890, %fd103, %fd1706;
	bra.uni 	$L__BB1_392;
$L__BB1_390:
	setp.neu.f64 	%p433, %fd104, 0d7FF0000000000000;
	@%p433 bra 	$L__BB1_392;
	setp.lt.s32 	%p434, %r66, 0;
	selp.b32 	%r1270, %r10, %r9, %p1;
	selp.b32 	%r1271, %r1270, %r9, %p434;
	mov.b32 	%r1272, 0;
	mov.b64 	%fd1890, {%r1272, %r1271};
$L__BB1_392:
	mul.f64 	%fd1707, %fd1890, 0dC049000000000000;
	selp.f64 	%fd466, 0dC049000000000000, %fd1707, %p371;
	fma.rn.f64 	%fd1708, %fd466, 0d3FF71547652B82FE, 0d4338000000000000;
	{
	.reg .b32 %temp; 
	mov.b64 	{%r190, %temp}, %fd1708;
	}
	mov.f64 	%fd1709, 0dC338000000000000;
	add.rn.f64 	%fd1710, %fd1708, %fd1709;
	fma.rn.f64 	%fd1711, %fd1710, 0dBFE62E42FEFA39EF, %fd466;
	fma.rn.f64 	%fd1712, %fd1710, 0dBC7ABC9E3B39803F, %fd1711;
	fma.rn.f64 	%fd1713, %fd1712, 0d3E5ADE1569CE2BDF, 0d3E928AF3FCA213EA;
	fma.rn.f64 	%fd1714, %fd1713, %fd1712, 0d3EC71DEE62401315;
	fma.rn.f64 	%fd1715, %fd1714, %fd1712, 0d3EFA01997C89EB71;
	fma.rn.f64 	%fd1716, %fd1715, %fd1712, 0d3F2A01A014761F65;
	fma.rn.f64 	%fd1717, %fd1716, %fd1712, 0d3F56C16C1852B7AF;
	fma.rn.f64 	%fd1718, %fd1717, %fd1712, 0d3F81111111122322;
	fma.rn.f64 	%fd1719, %fd1718, %fd1712, 0d3FA55555555502A1;
	fma.rn.f64 	%fd1720, %fd1719, %fd1712, 0d3FC5555555555511;
	fma.rn.f64 	%fd1721, %fd1720, %fd1712, 0d3FE000000000000B;
	fma.rn.f64 	%fd1722, %fd1721, %fd1712, 0d3FF0000000000000;
	fma.rn.f64 	%fd1723, %fd1722, %fd1712, 0d3FF0000000000000;
	{
	.reg .b32 %temp; 
	mov.b64 	{%r191, %temp}, %fd1723;
	}
	{
	.reg .b32 %temp; 
	mov.b64 	{%temp, %r192}, %fd1723;
	}
	shl.b32 	%r1273, %r190, 20;
	add.s32 	%r1274, %r1273, %r192;
	mov.b64 	%fd1891, {%r191, %r1274};
	{
	.reg .b32 %temp; 
	mov.b64 	{%temp, %r1275}, %fd466;
	}
	mov.b32 	%f95, %r1275;
	abs.f32 	%f47, %f95;
	setp.lt.f32 	%p436, %f47, 0f4086232B;
	@%p436 bra 	$L__BB1_395;
	setp.lt.f64 	%p437, %fd466, 0d0000000000000000;
	add.f64 	%fd1724, %fd466, 0d7FF0000000000000;
	selp.f64 	%fd1891, 0d0000000000000000, %fd1724, %p437;
	setp.geu.f32 	%p438, %f47, 0f40874800;
	@%p438 bra 	$L__BB1_395;
	shr.u32 	%r1276, %r190, 31;
	add.s32 	%r1277, %r190, %r1276;
	shr.s32 	%r1278, %r1277, 1;
	shl.b32 	%r1279, %r1278, 20;
	add.s32 	%r1280, %r192, %r1279;
	mov.b64 	%fd1725, {%r191, %r1280};
	sub.s32 	%r1281, %r190, %r1278;
	shl.b32 	%r1282, %r1281, 20;
	add.s32 	%r1283, %r1282, 1072693248;
	mov.b32 	%r1284, 0;
	mov.b64 	%fd1726, {%r1284, %r1283};
	mul.f64 	%fd1891, %fd1726, %fd1725;
$L__BB1_395:
	div.rn.f64 	%fd1727, %fd462, 0d3FD00ADC1991B8D1;
	mul.f64 	%fd471, %fd1727, %fd1891;
	@%p375 bra 	$L__BB1_400;
	setp.num.f64 	%p440, %fd115, %fd115;
	@%p440 bra 	$L__BB1_398;
	mov.f64 	%fd1728, 0d4000000000000000;
	add.rn.f64 	%fd1892, %fd115, %fd1728;
	bra.uni 	$L__BB1_400;
$L__BB1_398:
	setp.neu.f64 	%p441, %fd116, 0d7FF0000000000000;
	@%p441 bra 	$L__BB1_400;
	setp.lt.s32 	%p442, %r71, 0;
	selp.b32 	%r1285, %r10, %r9, %p1;
	selp.b32 	%r1286, %r1285, %r9, %p442;
	mov.b32 	%r1287, 0;
	mov.b64 	%fd1892, {%r1287, %r1286};
$L__BB1_400:
	setp.eq.f64 	%p443, %fd115, 0d3FF0000000000000;
	mul.f64 	%fd1729, %fd1892, 0dC049000000000000;
	selp.f64 	%fd475, 0dC049000000000000, %fd1729, %p443;
	fma.rn.f64 	%fd1730, %fd475, 0d3FF71547652B82FE, 0d4338000000000000;
	{
	.reg .b32 %temp; 
	mov.b64 	{%r193, %temp}, %fd1730;
	}
	mov.f64 	%fd1731, 0dC338000000000000;
	add.rn.f64 	%fd1732, %fd1730, %fd1731;
	fma.rn.f64 	%fd1733, %fd1732, 0dBFE62E42FEFA39EF, %fd475;
	fma.rn.f64 	%fd1734, %fd1732, 0dBC7ABC9E3B39803F, %fd1733;
	fma.rn.f64 	%fd1735, %fd1734, 0d3E5ADE1569CE2BDF, 0d3E928AF3FCA213EA;
	fma.rn.f64 	%fd1736, %fd1735, %fd1734, 0d3EC71DEE62401315;
	fma.rn.f64 	%fd1737, %fd1736, %fd1734, 0d3EFA01997C89EB71;
	fma.rn.f64 	%fd1738, %fd1737, %fd1734, 0d3F2A01A014761F65;
	fma.rn.f64 	%fd1739, %fd1738, %fd1734, 0d3F56C16C1852B7AF;
	fma.rn.f64 	%fd1740, %fd1739, %fd1734, 0d3F81111111122322;
	fma.rn.f64 	%fd1741, %fd1740, %fd1734, 0d3FA55555555502A1;
	fma.rn.f64 	%fd1742, %fd1741, %fd1734, 0d3FC5555555555511;
	fma.rn.f64 	%fd1743, %fd1742, %fd1734, 0d3FE000000000000B;
	fma.rn.f64 	%fd1744, %fd1743, %fd1734, 0d3FF0000000000000;
	fma.rn.f64 	%fd1745, %fd1744, %fd1734, 0d3FF0000000000000;
	{
	.reg .b32 %temp; 
	mov.b64 	{%r194, %temp}, %fd1745;
	}
	{
	.reg .b32 %temp; 
	mov.b64 	{%temp, %r195}, %fd1745;
	}
	shl.b32 	%r1288, %r193, 20;
	add.s32 	%r1289, %r1288, %r195;
	mov.b64 	%fd1893, {%r194, %r1289};
	{
	.reg .b32 %temp; 
	mov.b64 	{%temp, %r1290}, %fd475;
	}
	mov.b32 	%f96, %r1290;
	abs.f32 	%f48, %f96;
	setp.lt.f32 	%p444, %f48, 0f4086232B;
	@%p444 bra 	$L__BB1_403;
	setp.lt.f64 	%p445, %fd475, 0d0000000000000000;
	add.f64 	%fd1746, %fd475, 0d7FF0000000000000;
	selp.f64 	%fd1893, 0d0000000000000000, %fd1746, %p445;
	setp.geu.f32 	%p446, %f48, 0f40874800;
	@%p446 bra 	$L__BB1_403;
	shr.u32 	%r1291, %r193, 31;
	add.s32 	%r1292, %r193, %r1291;
	shr.s32 	%r1293, %r1292, 1;
	shl.b32 	%r1294, %r1293, 20;
	add.s32 	%r1295, %r195, %r1294;
	mov.b64 	%fd1747, {%r194, %r1295};
	sub.s32 	%r1296, %r193, %r1293;
	shl.b32 	%r1297, %r1296, 20;
	add.s32 	%r1298, %r1297, 1072693248;
	mov.b32 	%r1299, 0;
	mov.b64 	%fd1748, {%r1299, %r1298};
	mul.f64 	%fd1893, %fd1748, %fd1747;
$L__BB1_403:
	div.rn.f64 	%fd1749, %fd471, 0d3FD00ADC1991B8D1;
	mul.f64 	%fd1750, %fd1749, %fd1893;
	div.rn.f64 	%fd1751, %fd1750, 0d3FD00ADC1991B8D1;
	abs.f64 	%fd1752, %fd1751;
	mul.f64 	%fd1753, %fd11, %fd1752;
	div.rn.f64 	%fd1754, %fd1753, 0d4024000000000000;
	add.f64 	%fd1791, %fd1791, %fd1754;
	add.s32 	%r1330, %r1330, 1;
	setp.ne.s32 	%p447, %r1330, 10;
	@%p447 bra 	$L__BB1_3;
	setp.lt.s32 	%p448, %r7, 0;
	setp.eq.s32 	%p449, %r8, 1062207488;
	{
	.reg .b32 %temp; 
	mov.b64 	{%temp, %r197}, %fd11;
	}
	abs.f64 	%fd481, %fd11;
	{ // callseq 16, 0
	.param .b64 param0;
	st.param.f64 	[param0], %fd481;
	.param .b64 param1;
	st.param.f64 	[param1], 0d4000000000000000;
	.param .b64 retval0;
	call.uni (retval0), 
	__internal_accurate_pow, 
	(
	param0, 
	param1
	);
	ld.param.f64 	%fd1755, [retval0];
	} // callseq 16
	setp.lt.s32 	%p451, %r197, 0;
	neg.f64 	%fd1757, %fd1755;
	selp.f64 	%fd1758, %fd1757, %fd1755, %p449;
	selp.f64 	%fd1759, %fd1758, %fd1755, %p451;
	setp.eq.f64 	%p452, %fd11, 0d0000000000000000;
	selp.b32 	%r1300, %r197, 0, %p449;
	or.b32  	%r1301, %r1300, 2146435072;
	selp.b32 	%r1302, %r1301, %r1300, %p448;
	mov.b32 	%r1303, 0;
	mov.b64 	%fd1760, {%r1303, %r1302};
	selp.f64 	%fd1894, %fd1760, %fd1759, %p452;
	add.f64 	%fd1761, %fd11, 0d4000000000000000;
	{
	.reg .b32 %temp; 
	mov.b64 	{%temp, %r1304}, %fd1761;
	}
	and.b32  	%r1305, %r1304, 2146435072;
	setp.ne.s32 	%p453, %r1305, 2146435072;
	@%p453 bra 	$L__BB1_409;
	setp.num.f64 	%p454, %fd11, %fd11;
	@%p454 bra 	$L__BB1_407;
	mov.f64 	%fd1762, 0d4000000000000000;
	add.rn.f64 	%fd1894, %fd11, %fd1762;
	bra.uni 	$L__BB1_409;
$L__BB1_407:
	setp.neu.f64 	%p455, %fd481, 0d7FF0000000000000;
	@%p455 bra 	$L__BB1_409;
	setp.lt.s32 	%p456, %r197, 0;
	selp.b32 	%r1306, %r10, %r9, %p1;
	selp.b32 	%r1307, %r1306, %r9, %p456;
	mov.b32 	%r1308, 0;
	mov.b64 	%fd1894, {%r1308, %r1307};
$L__BB1_409:
	setp.lt.s32 	%p457, %r7, 0;
	setp.eq.s32 	%p458, %r8, 1062207488;
	setp.eq.f64 	%p460, %fd11, 0d3FF0000000000000;
	div.rn.f64 	%fd1763, %fd1894, 0d4056800000000000;
	selp.f64 	%fd1764, 0d3F86C16C16C16C17, %fd1763, %p460;
	mul.f64 	%fd486, %fd1795, %fd1764;
	{
	.reg .b32 %temp; 
	mov.b64 	{%temp, %r198}, %fd1794;
	}
	abs.f64 	%fd487, %fd1794;
	{ // callseq 17, 0
	.param .b64 param0;
	st.param.f64 	[param0], %fd487;
	.param .b64 param1;
	st.param.f64 	[param1], 0d4000000000000000;
	.param .b64 retval0;
	call.uni (retval0), 
	__internal_accurate_pow, 
	(
	param0, 
	param1
	);
	ld.param.f64 	%fd1765, [retval0];
	} // callseq 17
	setp.lt.s32 	%p461, %r198, 0;
	neg.f64 	%fd1767, %fd1765;
	selp.f64 	%fd1768, %fd1767, %fd1765, %p458;
	selp.f64 	%fd1769, %fd1768, %fd1765, %p461;
	setp.eq.f64 	%p462, %fd1794, 0d0000000000000000;
	selp.b32 	%r1309, %r198, 0, %p458;
	or.b32  	%r1310, %r1309, 2146435072;
	selp.b32 	%r1311, %r1310, %r1309, %p457;
	mov.b32 	%r1312, 0;
	mov.b64 	%fd1770, {%r1312, %r1311};
	selp.f64 	%fd1895, %fd1770, %fd1769, %p462;
	add.f64 	%fd1771, %fd1794, 0d4000000000000000;
	{
	.reg .b32 %temp; 
	mov.b64 	{%temp, %r1313}, %fd1771;
	}
	and.b32  	%r1314, %r1313, 2146435072;
	setp.ne.s32 	%p463, %r1314, 2146435072;
	@%p463 bra 	$L__BB1_414;
	setp.num.f64 	%p464, %fd1794, %fd1794;
	@%p464 bra 	$L__BB1_412;
	mov.f64 	%fd1772, 0d4000000000000000;
	add.rn.f64 	%fd1895, %fd1794, %fd1772;
	bra.uni 	$L__BB1_414;
$L__BB1_412:
	setp.neu.f64 	%p465, %fd487, 0d7FF0000000000000;
	@%p465 bra 	$L__BB1_414;
	setp.lt.s32 	%p466, %r198, 0;
	selp.b32 	%r1315, %r10, %r9, %p1;
	selp.b32 	%r1316, %r1315, %r9, %p466;
	mov.b32 	%r1317, 0;
	mov.b64 	%fd1895, {%r1317, %r1316};
$L__BB1_414:
	ld.param.u32 	%r1328, [_Z11integrationP17curandStateMtgp32PdS1_S1_S1_S1_S1_i_param_7];
	setp.eq.f64 	%p467, %fd1794, 0d3FF0000000000000;
	mul.f64 	%fd1773, %fd1895, 0d3FB999999999999A;
	selp.f64 	%fd1774, 0d3FB999999999999A, %fd1773, %p467;
	sub.f64 	%fd1775, %fd486, %fd1774;
	add.f64 	%fd1897, %fd1897, %fd1775;
	mov.u32 	%r1318, %nctaid.x;
	mov.u32 	%r1319, %ntid.x;
	mad.lo.s32 	%r1329, %r1319, %r1318, %r1329;
	setp.lt.s32 	%p468, %r1329, %r1328;
	@%p468 bra 	$L__BB1_2;
$L__BB1_415:
	mov.u32 	%r200, %tid.x;
	shl.b32 	%r1320, %r200, 3;
	mov.u32 	%r1321, _ZZ11integrationP17curandStateMtgp32PdS1_S1_S1_S1_S1_iE7cache_S;
	add.s32 	%r201, %r1321, %r1320;
	st.shared.f64 	[%r201], %fd1793;
	mov.u32 	%r1322, _ZZ11integrationP17curandStateMtgp32PdS1_S1_S1_S1_S1_iE9cache_err;
	add.s32 	%r202, %r1322, %r1320;
	st.shared.f64 	[%r202], %fd1897;
	mov.u32 	%r1323, _ZZ11integrationP17curandStateMtgp32PdS1_S1_S1_S1_S1_iE9cache_abs;
	add.s32 	%r203, %r1323, %r1320;
	st.shared.f64 	[%r203], %fd1791;
	bar.sync 	0;
	mov.u32 	%r1331, %ntid.x;
	setp.lt.u32 	%p469, %r1331, 2;
	@%p469 bra 	$L__BB1_419;
$L__BB1_416:
	shr.u32 	%r206, %r1331, 1;
	setp.ge.u32 	%p470, %r200, %r206;
	@%p470 bra 	$L__BB1_418;
	shl.b32 	%r1324, %r206, 3;
	add.s32 	%r1325, %r201, %r1324;
	ld.shared.f64 	%fd1776, [%r1325];
	ld.shared.f64 	%fd1777, [%r201];
	add.f64 	%fd1778, %fd1776, %fd1777;
	st.shared.f64 	[%r201], %fd1778;
	add.s32 	%r1326, %r202, %r1324;
	ld.shared.f64 	%fd1779, [%r1326];
	ld.shared.f64 	%fd1780, [%r202];
	add.f64 	%fd1781, %fd1779, %fd1780;
	st.shared.f64 	[%r202], %fd1781;
	add.s32 	%r1327, %r203, %r1324;
	ld.shared.f64 	%fd1782, [%r1327];
	ld.shared.f64 	%fd1783, [%r203];
	add.f64 	%fd1784, %fd1782, %fd1783;
	st.shared.f64 	[%r203], %fd1784;
$L__BB1_418:
	bar.sync 	0;
	setp.gt.u32 	%p471, %r1331, 3;
	mov.u32 	%r1331, %r206;
	@%p471 bra 	$L__BB1_416;
$L__BB1_419:
	setp.ne.s32 	%p472, %r200, 0;
	@%p472 bra 	$L__BB1_426;
	ld.param.u64 	%rd286, [_Z11integrationP17curandStateMtgp32PdS1_S1_S1_S1_S1_i_param_3];
	ld.shared.f64 	%fd496, [_ZZ11integrationP17curandStateMtgp32PdS1_S1_S1_S1_S1_iE7cache_S];
	cvta.to.global.u64 	%rd10, %rd286;
	ld.global.u64 	%rd290, [%rd10];
$L__BB1_421:
	mov.b64 	%fd1785, %rd290;
	add.f64 	%fd1786, %fd496, %fd1785;
	mov.b64 	%rd274, %fd1786;
	atom.relaxed.global.cas.b64 	%rd13, [%rd10], %rd290, %rd274;
	setp.ne.s64 	%p473, %rd290, %rd13;
	mov.u64 	%rd290, %rd13;
	@%p473 bra 	$L__BB1_421;
	ld.param.u64 	%rd289, [_Z11integrationP17curandStateMtgp32PdS1_S1_S1_S1_S1_i_param_6];
	ld.shared.f64 	%fd497, [_ZZ11integrationP17curandStateMtgp32PdS1_S1_S1_S1_S1_iE9cache_err];
	cvta.to.global.u64 	%rd14, %rd289;
	ld.global.u64 	%rd291, [%rd14];
$L__BB1_423:
	mov.b64 	%fd1787, %rd291;
	add.f64 	%fd1788, %fd497, %fd1787;
	mov.b64 	%rd275, %fd1788;
	atom.relaxed.global.cas.b64 	%rd17, [%rd14], %rd291, %rd275;
	setp.ne.s64 	%p474, %rd291, %rd17;
	mov.u64 	%rd291, %rd17;
	@%p474 bra 	$L__BB1_423;
	ld.param.u64 	%rd288, [_Z11integrationP17curandStateMtgp32PdS1_S1_S1_S1_S1_i_param_5];
	ld.shared.f64 	%fd498, [_ZZ11integrationP17curandStateMtgp32PdS1_S1_S1_S1_S1_iE9cache_abs];
	cvta.to.global.u64 	%rd18, %rd288;
	ld.global.u64 	%rd292, [%rd18];
$L__BB1_425:
	mov.b64 	%fd1789, %rd292;
	add.f64 	%fd1790, %fd498, %fd1789;
	mov.b64 	%rd276, %fd1790;
	atom.relaxed.global.cas.b64 	%rd21, [%rd18], %rd292, %rd276;
	setp.ne.s64 	%p475, %rd292, %rd21;
	mov.u64 	%rd292, %rd21;
	@%p475 bra 	$L__BB1_425;
$L__BB1_426:
	ret;

}
	// .globl	_Z9marginalsPdS_S_i
.visible .entry _Z9marginalsPdS_S_i(
	.param .u64 .ptr .align 1 _Z9marginalsPdS_S_i_param_0,
	.param .u64 .ptr .align 1 _Z9marginalsPdS_S_i_param_1,
	.param .u64 .ptr .align 1 _Z9marginalsPdS_S_i_param_2,
	.param .u32 _Z9marginalsPdS_S_i_param_3
)
{
	.reg .pred 	%p<12>;
	.reg .b32 	%r<72>;
	.reg .b64 	%rd<38>;
	.reg .b64 	%fd<102>;

	ld.param.u64 	%rd10, [_Z9marginalsPdS_S_i_param_1];
	ld.param.u32 	%r11, [_Z9marginalsPdS_S_i_param_3];
	setp.lt.s32 	%p1, %r11, 1;
	@%p1 bra 	$L__BB2_3;
	ld.param.u64 	%rd32, [_Z9marginalsPdS_S_i_param_0];
	cvta.to.global.u64 	%rd36, %rd32;
	mov.f64 	%fd8, 0d4014000000000000;
	{
	.reg .b32 %temp; 
	mov.b64 	{%temp, %r12}, %fd8;
	}
	setp.lt.s32 	%p2, %r12, 0;
	mov.f64 	%fd9, 0d4000000000000000;
	{
	.reg .b32 %temp; 
	mov.b64 	{%temp, %r13}, %fd9;
	}
	and.b32  	%r15, %r13, 2146435072;
	setp.eq.s32 	%p3, %r15, 1062207488;
	{ // callseq 18, 0
	.param .b64 param0;
	st.param.f64 	[param0], 0d4014000000000000;
	.param .b64 param1;
	st.param.f64 	[param1], 0d4000000000000000;
	.param .b64 retval0;
	call.uni (retval0), 
	__internal_accurate_pow, 
	(
	param0, 
	param1
	);
	ld.param.f64 	%fd10, [retval0];
	} // callseq 18
	neg.f64 	%fd12, %fd10;
	selp.f64 	%fd13, %fd12, %fd10, %p3;
	selp.f64 	%fd1, %fd13, %fd10, %p2;
	cvt.rzi.s32.f64 	%r1, %fd1;
	mov.f64 	%fd14, 0d3FF0000000000000;
	{
	.reg .b32 %temp; 
	mov.b64 	{%temp, %r16}, %fd14;
	}
	and.b32  	%r18, %r16, 2146435072;
	setp.eq.s32 	%p4, %r18, 1072693248;
	{ // callseq 19, 0
	.param .b64 param0;
	st.param.f64 	[param0], 0d4014000000000000;
	.param .b64 param1;
	st.param.f64 	[param1], 0d3FF0000000000000;
	.param .b64 retval0;
	call.uni (retval0), 
	__internal_accurate_pow, 
	(
	param0, 
	param1
	);
	ld.param.f64 	%fd15, [retval0];
	} // callseq 19
	neg.f64 	%fd17, %fd15;
	selp.f64 	%fd18, %fd17, %fd15, %p4;
	selp.f64 	%fd2, %fd18, %fd15, %p2;
	mov.f64 	%fd19, 0d4008000000000000;
	{
	.reg .b32 %temp; 
	mov.b64 	{%temp, %r19}, %fd19;
	}
	and.b32  	%r21, %r19, 2146435072;
	setp.eq.s32 	%p5, %r21, 1073741824;
	{ // callseq 20, 0
	.param .b64 param0;
	st.param.f64 	[param0], 0d4014000000000000;
	.param .b64 param1;
	st.param.f64 	[param1], 0d4008000000000000;
	.param .b64 retval0;
	call.uni (retval0), 
	__internal_accurate_pow, 
	(
	param0, 
	param1
	);
	ld.param.f64 	%fd20, [retval0];
	} // callseq 20
	neg.f64 	%fd22, %fd20;
	selp.f64 	%fd23, %fd22, %fd20, %p5;
	selp.f64 	%fd3, %fd23, %fd20, %p2;
	cvt.rzi.s32.f64 	%r2, %fd3;
	mov.f64 	%fd24, 0d4010000000000000;
	{
	.reg .b32 %temp; 
	mov.b64 	{%temp, %r22}, %fd24;
	}
	and.b32  	%r24, %r22, 2146435072;
	setp.eq.s32 	%p6, %r24, 1072693248;
	{ // callseq 21, 0
	.param .b64 param0;
	st.param.f64 	[param0], 0d4014000000000000;
	.param .b64 param1;
	st.param.f64 	[param1], 0d4010000000000000;
	.param .b64 retval0;
	call.uni (retval0), 
	__internal_accurate_pow, 
	(
	param0, 
	param1
	);
	ld.param.f64 	%fd25, [retval0];
	} // callseq 21
	neg.f64 	%fd27, %fd25;
	selp.f64 	%fd28, %fd27, %fd25, %p6;
	selp.f64 	%fd4, %fd28, %fd25, %p2;
	cvt.rzi.s32.f64 	%r3, %fd4;
	{ // callseq 22, 0
	.param .b64 param0;
	st.param.f64 	[param0], 0d4014000000000000;
	.param .b64 param1;
	st.param.f64 	[param1], 0d4014000000000000;
	.param .b64 retval0;
	call.uni (retval0), 
	__internal_accurate_pow, 
	(
	param0, 
	param1
	);
	ld.param.f64 	%fd29, [retval0];
	} // callseq 22
	and.b32  	%r25, %r12, -1048576;
	setp.eq.s32 	%p7, %r25, -1072693248;
	neg.f64 	%fd31, %fd29;
	selp.f64 	%fd5, %fd31, %fd29, %p7;
	cvt.rzi.s32.f64 	%r4, %fd5;
	mov.f64 	%fd32, 0d4018000000000000;
	{
	.reg .b32 %temp; 
	mov.b64 	{%temp, %r26}, %fd32;
	}
	and.b32  	%r28, %r26, 2146435072;
	setp.eq.s32 	%p8, %r28, 1073741824;
	{ // callseq 23, 0
	.param .b64 param0;
	st.param.f64 	[param0], 0d4014000000000000;
	.param .b64 param1;
	st.param.f64 	[param1], 0d4018000000000000;
	.param .b64 retval0;
	call.uni (retval0), 
	__internal_accurate_pow, 
	(
	param0, 
	param1
	);
	ld.param.f64 	%fd33, [retval0];
	} // callseq 23
	neg.f64 	%fd35, %fd33;
	selp.f64 	%fd36, %fd35, %fd33, %p8;
	selp.f64 	%fd6, %fd36, %fd33, %p2;
	cvt.rzi.s32.f64 	%r5, %fd6;
	mov.f64 	%fd37, 0d401C000000000000;
	{
	.reg .b32 %temp; 
	mov.b64 	{%temp, %r29}, %fd37;
	}
	and.b32  	%r31, %r29, 2146435072;
	setp.eq.s32 	%p9, %r31, 1074790400;
	{ // callseq 24, 0
	.param .b64 param0;
	st.param.f64 	[param0], 0d4014000000000000;
	.param .b64 param1;
	st.param.f64 	[param1], 0d401C000000000000;
	.param .b64 retval0;
	call.uni (retval0), 
	__internal_accurate_pow, 
	(
	param0, 
	param1
	);
	ld.param.f64 	%fd38, [retval0];
	} // callseq 24
	neg.f64 	%fd40, %fd38;
	selp.f64 	%fd41, %fd40, %fd38, %p9;
	selp.f64 	%fd7, %fd41, %fd38, %p2;
	cvt.rzi.s32.f64 	%r6, %fd7;
	mov.f64 	%fd42, 0d4020000000000000;
	{
	.reg .b32 %temp; 
	mov.b64 	{%temp, %r32}, %fd42;
	}
	and.b32  	%r34, %r32, 2146435072;
	setp.eq.s32 	%p10, %r34, 1071644672;
	{ // callseq 25, 0
	.param .b64 param0;
	st.param.f64 	[param0], 0d4014000000000000;
	.param .b64 param1;
	st.param.f64 	[param1], 0d4020000000000000;
	.param .b64 retval0;
	call.uni (retval0), 
	__internal_accurate_pow, 
	(
	param0, 
	param1
	);
	ld.param.f64 	%fd43, [retval0];
	} // callseq 25
	neg.f64 	%fd45, %fd43;
	selp.f64 	%fd46, %fd45, %fd43, %p10;
	selp.f64 	%fd47, %fd46, %fd43, %p2;
	cvt.rzi.s32.f64 	%r7, %fd47;
	neg.s32 	%r71, %r11;
	cvta.to.global.u64 	%rd37, %rd10;
	mov.b64 	%rd35, 0;
$L__BB2_2:
	ld.param.u64 	%rd34, [_Z9marginalsPdS_S_i_param_2];
	ld.param.u64 	%rd33, [_Z9marginalsPdS_S_i_param_0];
	cvt.u32.u64 	%r35, %rd35;
	mul.hi.u32 	%r36, %r35, -858993459;
	shr.u32 	%r37, %r36, 2;
	mul.hi.u64 	%rd13, %rd35, -3689348814741910323;
	shr.u64 	%rd14, %rd13, 2;
	mad.lo.s64 	%rd15, %rd14, -40, %rd36;
	mad.lo.s32 	%r38, %r37, -5, %r35;
	ld.global.f64 	%fd48, [%rd37];
	cvta.to.global.u64 	%rd16, %rd34;
	ld.global.f64 	%fd49, [%rd16];
	div.rn.f64 	%fd50, %fd48, %fd49;
	ld.global.f64 	%fd51, [%rd15];
	add.f64 	%fd52, %fd50, %fd51;
	st.global.f64 	[%rd15], %fd52;
	sub.s32 	%r39, %r35, %r38;
	rem.s32 	%r40, %r39, %r1;
	add.s32 	%r41, %r38, %r40;
	cvt.rn.f64.s32 	%fd53, %r40;
	div.rn.f64 	%fd54, %fd53, %fd2;
	cvt.rzi.s32.f64 	%r42, %fd54;
	ld.global.f64 	%fd55, [%rd37];
	ld.global.f64 	%fd56, [%rd16];
	div.rn.f64 	%fd57, %fd55, %fd56;
	cvta.to.global.u64 	%rd17, %rd33;
	mul.wide.s32 	%rd18, %r42, 8;
	add.s64 	%rd19, %rd17, %rd18;
	ld.global.f64 	%fd58, [%rd19+40];
	add.f64 	%fd59, %fd58, %fd57;
	st.global.f64 	[%rd19+40], %fd59;
	sub.s32 	%r43, %r35, %r41;
	rem.s32 	%r44, %r43, %r2;
	add.s32 	%r45, %r40, %r44;
	add.s32 	%r46, %r38, %r45;
	cvt.rn.f64.s32 	%fd60, %r44;
	div.rn.f64 	%fd61, %fd60, %fd1;
	cvt.rzi.s32.f64 	%r47, %fd61;
	ld.global.f64 	%fd62, [%rd37];
	ld.global.f64 	%fd63, [%rd16];
	div.rn.f64 	%fd64, %fd62, %fd63;
	mul.wide.s32 	%rd20, %r47, 8;
	add.s64 	%rd21, %rd17, %rd20;
	ld.global.f64 	%fd65, [%rd21+80];
	add.f64 	%fd66, %fd65, %fd64;
	st.global.f64 	[%rd21+80], %fd66;
	sub.s32 	%r48, %r35, %r46;
	rem.s32 	%r49, %r48, %r3;
	add.s32 	%r50, %r45, %r49;
	add.s32 	%r51, %r38, %r50;
	cvt.rn.f64.s32 	%fd67, %r49;
	div.rn.f64 	%fd68, %fd67, %fd3;
	cvt.rzi.s32.f64 	%r52, %fd68;
	ld.global.f64 	%fd69, [%rd37];
	ld.global.f64 	%fd70, [%rd16];
	div.rn.f64 	%fd71, %fd69, %fd70;
	mul.wide.s32 	%rd22, %r52, 8;
	add.s64 	%rd23, %rd17, %rd22;
	ld.global.f64 	%fd72, [%rd23+120];
	add.f64 	%fd73, %fd72, %fd71;
	st.global.f64 	[%rd23+120], %fd73;
	sub.s32 	%r53, %r35, %r51;
	rem.s32 	%r54, %r53, %r4;
	add.s32 	%r55, %r50, %r54;
	add.s32 	%r56, %r38, %r55;
	cvt.rn.f64.s32 	%fd74, %r54;
	div.rn.f64 	%fd75, %fd74, %fd4;
	cvt.rzi.s32.f64 	%r57, %fd75;
	ld.global.f64 	%fd76, [%rd37];
	ld.global.f64 	%fd77, [%rd16];
	div.rn.f64 	%fd78, %fd76, %fd77;
	mul.wide.s32 	%rd24, %r57, 8;
	add.s64 	%rd25, %rd17, %rd24;
	ld.global.f64 	%fd79, [%rd25+160];
	add.f64 	%fd80, %fd79, %fd78;
	st.global.f64 	[%rd25+160], %fd80;
	sub.s32 	%r58, %r35, %r56;
	rem.s32 	%r59, %r58, %r5;
	add.s32 	%r60, %r55, %r59;
	add.s32 	%r61, %r38, %r60;
	cvt.rn.f64.s32 	%fd81, %r59;
	div.rn.f64 	%fd82, %fd81, %fd5;
	cvt.rzi.s32.f64 	%r62, %fd82;
	ld.global.f64 	%fd83, [%rd37];
	ld.global.f64 	%fd84, [%rd16];
	div.rn.f64 	%fd85, %fd83, %fd84;
	mul.wide.s32 	%rd26, %r62, 8;
	add.s64 	%rd27, %rd17, %rd26;
	ld.global.f64 	%fd86, [%rd27+200];
	add.f64 	%fd87, %fd86, %fd85;
	st.global.f64 	[%rd27+200], %fd87;
	sub.s32 	%r63, %r35, %r61;
	rem.s32 	%r64, %r63, %r6;
	add.s32 	%r65, %r60, %r64;
	add.s32 	%r66, %r38, %r65;
	cvt.rn.f64.s32 	%fd88, %r64;
	div.rn.f64 	%fd89, %fd88, %fd6;
	cvt.rzi.s32.f64 	%r67, %fd89;
	ld.global.f64 	%fd90, [%rd37];
	ld.global.f64 	%fd91, [%rd16];
	div.rn.f64 	%fd92, %fd90, %fd91;
	mul.wide.s32 	%rd28, %r67, 8;
	add.s64 	%rd29, %rd17, %rd28;
	ld.global.f64 	%fd93, [%rd29+240];
	add.f64 	%fd94, %fd93, %fd92;
	st.global.f64 	[%rd29+240], %fd94;
	sub.s32 	%r68, %r35, %r66;
	rem.s32 	%r69, %r68, %r7;
	cvt.rn.f64.s32 	%fd95, %r69;
	div.rn.f64 	%fd96, %fd95, %fd7;
	cvt.rzi.s32.f64 	%r70, %fd96;
	ld.global.f64 	%fd97, [%rd37];
	ld.global.f64 	%fd98, [%rd16];
	div.rn.f64 	%fd99, %fd97, %fd98;
	mul.wide.s32 	%rd30, %r70, 8;
	add.s64 	%rd31, %rd17, %rd30;
	ld.global.f64 	%fd100, [%rd31+280];
	add.f64 	%fd101, %fd100, %fd99;
	st.global.f64 	[%rd31+280], %fd101;
	add.s64 	%rd35, %rd35, 1;
	add.s32 	%r71, %r71, 1;
	setp.ne.s32 	%p11, %r71, 0;
	add.s64 	%rd37, %rd37, 8;
	add.s64 	%rd36, %rd36, 8;
	@%p11 bra 	$L__BB2_2;
$L__BB2_3:
	ret;

}
.func  (.param .b64 func_retval0) __internal_accurate_pow(
	.param .b64 __internal_accurate_pow_param_0,
	.param .b64 __internal_accurate_pow_param_1
)
{
	.reg .pred 	%p<8>;
	.reg .b32 	%r<49>;
	.reg .b32 	%f<3>;
	.reg .b64 	%fd<109>;

	ld.param.f64 	%fd10, [__internal_accurate_pow_param_0];
	ld.param.f64 	%fd11, [__internal_accurate_pow_param_1];
	{
	.reg .b32 %temp; 
	mov.b64 	{%temp, %r46}, %fd10;
	}
	{
	.reg .b32 %temp; 
	mov.b64 	{%r45, %temp}, %fd10;
	}
	shr.u32 	%r47, %r46, 20;
	setp.gt.u32 	%p1, %r46, 1048575;
	@%p1 bra 	$L__BB3_2;
	mul.f64 	%fd12, %fd10, 0d4350000000000000;
	{
	.reg .b32 %temp; 
	mov.b64 	{%temp, %r46}, %fd12;
	}
	{
	.reg .b32 %temp; 
	mov.b64 	{%r45, %temp}, %fd12;
	}
	shr.u32 	%r16, %r46, 20;
	add.s32 	%r47, %r16, -54;
$L__BB3_2:
	add.s32 	%r48, %r47, -1023;
	and.b32  	%r17, %r46, -2146435073;
	or.b32  	%r18, %r17, 1072693248;
	mov.b64 	%fd107, {%r45, %r18};
	setp.lt.u32 	%p2, %r18, 1073127583;
	@%p2 bra 	$L__BB3_4;
	{
	.reg .b32 %temp; 
	mov.b64 	{%r19, %temp}, %fd107;
	}
	{
	.reg .b32 %temp; 
	mov.b64 	{%temp, %r20}, %fd107;
	}
	add.s32 	%r21, %r20, -1048576;
	mov.b64 	%fd107, {%r19, %r21};
	add.s32 	%r48, %r47, -1022;
$L__BB3_4:
	add.f64 	%fd13, %fd107, 0dBFF0000000000000;
	add.f64 	%fd14, %fd107, 0d3FF0000000000000;
	rcp.approx.ftz.f64 	%fd15, %fd14;
	neg.f64 	%fd16, %fd14;
	fma.rn.f64 	%fd17, %fd16, %fd15, 0d3FF0000000000000;
	fma.rn.f64 	%fd18, %fd17, %fd17, %fd17;
	fma.rn.f64 	%fd19, %fd18, %fd15, %fd15;
	mul.f64 	%fd20, %fd13, %fd19;
	fma.rn.f64 	%fd21, %fd13, %fd19, %fd20;
	mul.f64 	%fd22, %fd21, %fd21;
	fma.rn.f64 	%fd23, %fd22, 0d3EB0F5FF7D2CAFE2, 0d3ED0F5D241AD3B5A;
	fma.rn.f64 	%fd24, %fd23, %fd22, 0d3EF3B20A75488A3F;
	fma.rn.f64 	%fd25, %fd24, %fd22, 0d3F1745CDE4FAECD5;
	fma.rn.f64 	%fd26, %fd25, %fd22, 0d3F3C71C7258A578B;
	fma.rn.f64 	%fd27, %fd26, %fd22, 0d3F6249249242B910;
	fma.rn.f64 	%fd28, %fd27, %fd22, 0d3F89999999999DFB;
	sub.f64 	%fd29, %fd13, %fd21;
	add.f64 	%fd30, %fd29, %fd29;
	neg.f64 	%fd31, %fd21;
	fma.rn.f64 	%fd32, %fd31, %fd13, %fd30;
	mul.f64 	%fd33, %fd19, %fd32;
	fma.rn.f64 	%fd34, %fd22, %fd28, 0d3FB5555555555555;
	mov.f64 	%fd35, 0d3FB5555555555555;
	sub.f64 	%fd36, %fd35, %fd34;
	fma.rn.f64 	%fd37, %fd22, %fd28, %fd36;
	add.f64 	%fd38, %fd37, 0dBC46A4CB00B9E7B0;
	add.f64 	%fd39, %fd34, %fd38;
	sub.f64 	%fd40, %fd34, %fd39;
	add.f64 	%fd41, %fd38, %fd40;
	mul.rn.f64 	%fd42, %fd21, %fd21;
	neg.f64 	%fd43, %fd42;
	fma.rn.f64 	%fd44, %fd21, %fd21, %fd43;
	{
	.reg .b32 %temp; 
	mov.b64 	{%r22, %temp}, %fd33;
	}
	{
	.reg .b32 %temp; 
	mov.b64 	{%temp, %r23}, %fd33;
	}
	add.s32 	%r24, %r23, 1048576;
	mov.b64 	%fd45, {%r22, %r24};
	fma.rn.f64 	%fd46, %fd21, %fd45, %fd44;
	mul.rn.f64 	%fd47, %fd42, %fd21;
	neg.f64 	%fd48, %fd47;
	fma.rn.f64 	%fd49, %fd42, %fd21, %fd48;
	fma.rn.f64 	%fd50, %fd42, %fd33, %fd49;
	fma.rn.f64 	%fd51, %fd46, %fd21, %fd50;
	mul.rn.f64 	%fd52, %fd39, %fd47;
	neg.f64 	%fd53, %fd52;
	fma.rn.f64 	%fd54, %fd39, %fd47, %fd53;
	fma.rn.f64 	%fd55, %fd39, %fd51, %fd54;
	fma.rn.f64 	%fd56, %fd41, %fd47, %fd55;
	add.f64 	%fd57, %fd52, %fd56;
	sub.f64 	%fd58, %fd52, %fd57;
	add.f64 	%fd59, %fd56, %fd58;
	add.f64 	%fd60, %fd21, %fd57;
	sub.f64 	%fd61, %fd21, %fd60;
	add.f64 	%fd62, %fd57, %fd61;
	add.f64 	%fd63, %fd59, %fd62;
	add.f64 	%fd64, %fd33, %fd63;
	add.f64 	%fd65, %fd60, %fd64;
	sub.f64 	%fd66, %fd60, %fd65;
	add.f64 	%fd67, %fd64, %fd66;
	xor.b32  	%r25, %r48, -2147483648;
	mov.b32 	%r26, 1127219200;
	mov.b64 	%fd68, {%r25, %r26};
	mov.b32 	%r27, -2147483648;
	mov.b64 	%fd69, {%r27, %r26};
	sub.f64 	%fd70, %fd68, %fd69;
	fma.rn.f64 	%fd71, %fd70, 0d3FE62E42FEFA39EF, %fd65;
	fma.rn.f64 	%fd72, %fd70, 0dBFE62E42FEFA39EF, %fd71;
	sub.f64 	%fd73, %fd72, %fd65;
	sub.f64 	%fd74, %fd67, %fd73;
	fma.rn.f64 	%fd75, %fd70, 0d3C7ABC9E3B39803F, %fd74;
	add.f64 	%fd76, %fd71, %fd75;
	sub.f64 	%fd77, %fd71, %fd76;
	add.f64 	%fd78, %fd75, %fd77;
	{
	.reg .b32 %temp; 
	mov.b64 	{%temp, %r28}, %fd11;
	}
	{
	.reg .b32 %temp; 
	mov.b64 	{%r29, %temp}, %fd11;
	}
	shl.b32 	%r30, %r28, 1;
	setp.gt.u32 	%p3, %r30, -33554433;
	and.b32  	%r31, %r28, -15728641;
	selp.b32 	%r32, %r31, %r28, %p3;
	mov.b64 	%fd79, {%r29, %r32};
	mul.rn.f64 	%fd80, %fd76, %fd79;
	neg.f64 	%fd81, %fd80;
	fma.rn.f64 	%fd82, %fd76, %fd79, %fd81;
	fma.rn.f64 	%fd83, %fd78, %fd79, %fd82;
	add.f64 	%fd4, %fd80, %fd83;
	sub.f64 	%fd84, %fd80, %fd4;
	add.f64 	%fd5, %fd83, %fd84;
	fma.rn.f64 	%fd85, %fd4, 0d3FF71547652B82FE, 0d4338000000000000;
	{
	.reg .b32 %temp; 
	mov.b64 	{%r13, %temp}, %fd85;
	}
	mov.f64 	%fd86, 0dC338000000000000;
	add.rn.f64 	%fd87, %fd85, %fd86;
	fma.rn.f64 	%fd88, %fd87, 0dBFE62E42FEFA39EF, %fd4;
	fma.rn.f64 	%fd89, %fd87, 0dBC7ABC9E3B39803F, %fd88;
	fma.rn.f64 	%fd90, %fd89, 0d3E5ADE1569CE2BDF, 0d3E928AF3FCA213EA;
	fma.rn.f64 	%fd91, %fd90, %fd89, 0d3EC71DEE62401315;
	fma.rn.f64 	%fd92, %fd91, %fd89, 0d3EFA01997C89EB71;
	fma.rn.f64 	%fd93, %fd92, %fd89, 0d3F2A01A014761F65;
	fma.rn.f64 	%fd94, %fd93, %fd89, 0d3F56C16C1852B7AF;
	fma.rn.f64 	%fd95, %fd94, %fd89, 0d3F81111111122322;
	fma.rn.f64 	%fd96, %fd95, %fd89, 0d3FA55555555502A1;
	fma.rn.f64 	%fd97, %fd96, %fd89, 0d3FC5555555555511;
	fma.rn.f64 	%fd98, %fd97, %fd89, 0d3FE000000000000B;
	fma.rn.f64 	%fd99, %fd98, %fd89, 0d3FF0000000000000;
	fma.rn.f64 	%fd100, %fd99, %fd89, 0d3FF0000000000000;
	{
	.reg .b32 %temp; 
	mov.b64 	{%r14, %temp}, %fd100;
	}
	{
	.reg .b32 %temp; 
	mov.b64 	{%temp, %r15}, %fd100;
	}
	shl.b32 	%r33, %r13, 20;
	add.s32 	%r34, %r33, %r15;
	mov.b64 	%fd108, {%r14, %r34};
	{
	.reg .b32 %temp; 
	mov.b64 	{%temp, %r35}, %fd4;
	}
	mov.b32 	%f2, %r35;
	abs.f32 	%f1, %f2;
	setp.lt.f32 	%p4, %f1, 0f4086232B;
	@%p4 bra 	$L__BB3_7;
	setp.lt.f64 	%p5, %fd4, 0d0000000000000000;
	add.f64 	%fd101, %fd4, 0d7FF0000000000000;
	selp.f64 	%fd108, 0d0000000000000000, %fd101, %p5;
	setp.geu.f32 	%p6, %f1, 0f40874800;
	@%p6 bra 	$L__BB3_7;
	shr.u32 	%r36, %r13, 31;
	add.s32 	%r37, %r13, %r36;
	shr.s32 	%r38, %r37, 1;
	shl.b32 	%r39, %r38, 20;
	add.s32 	%r40, %r15, %r39;
	mov.b64 	%fd102, {%r14, %r40};
	sub.s32 	%r41, %r13, %r38;
	shl.b32 	%r42, %r41, 20;
	add.s32 	%r43, %r42, 1072693248;
	mov.b32 	%r44, 0;
	mov.b64 	%fd103, {%r44, %r43};
	mul.f64 	%fd108, %fd103, %fd102;
$L__BB3_7:
	abs.f64 	%fd104, %fd108;
	setp.eq.f64 	%p7, %fd104, 0d7FF0000000000000;
	fma.rn.f64 	%fd105, %fd108, %fd5, %fd108;
	selp.f64 	%fd106, %fd108, %fd105, %p7;
	st.param.f64 	[func_retval0], %fd106;
	ret;

}


// ===== COMPILED SASS (sm_100) =====

	.target	sm_100

	.elftype	@"ET_EXEC"


//--------------------- .note.nv.tkinfo           --------------------------
	.section	.note.nv.tkinfo,"",@"SHT_NOTE"
	.sectionflags	@"SHF_NOTE_NV_TKINFO"
	.tkinfo
        /*0018*/ 	.word	0x00000002
        /*0030*/ 	.string	""
        /*0030*/ 	.string	"ptxas"
        /*0030*/ 	.string	"Cuda compilation tools, release 13.0, V13.0.88"
        /*0030*/ 	.string	"Build cuda_13.0.r13.0/compiler.36424714_0"
        /*0030*/ 	.string	"-arch sm_100 -m 64 "



//--------------------- .note.nv.cuinfo           --------------------------
	.section	.note.nv.cuinfo,"",@"SHT_NOTE"
	.sectionflags	@"SHF_NOTE_NV_CUINFO"
        /*0018*/ 	.short	0x0002
        /*001a*/ 	.short	0x0064
        /*001c*/ 	.short	0x0082
	.zero		2


//--------------------- .nv.info                  --------------------------
	.section	.nv.info,"",@"SHT_CUDA_INFO"
	.align	4


	//----- nvinfo : EIATTR_REGCOUNT
	.align		4
        /*0000*/ 	.byte	0x04, 0x2f
        /*0002*/ 	.short	(.L_10 - .L_9)
	.align		4
.L_9:
        /*0004*/ 	.word	index@(_Z15generate_kernelP17curandStateMtgp32Pd)
        /*0008*/ 	.word	0x0000001a


	//----- nvinfo : EIATTR_FRAME_SIZE
	.align		4
.L_10:
        /*000c*/ 	.byte	0x04, 0x11
        /*000e*/ 	.short	(.L_12 - .L_11)
	.align		4
.L_11:
        /*0010*/ 	.word	index@($__internal_2_$__cuda_sm20_div_rn_f64_full)
        /*0014*/ 	.word	0x00000000


	//----- nvinfo : EIATTR_FRAME_SIZE
	.align		4
.L_12:
        /*0018*/ 	.byte	0x04, 0x11
        /*001a*/ 	.short	(.L_14 - .L_13)
	.align		4
.L_13:
        /*001c*/ 	.word	index@(_Z15generate_kernelP17curandStateMtgp32Pd)
        /*0020*/ 	.word	0x00000000


	//----- nvinfo : EIATTR_REGCOUNT
	.align		4
.L_14:
        /*0024*/ 	.byte	0x04, 0x2f
        /*0026*/ 	.short	(.L_16 - .L_15)
	.align		4
.L_15:
        /*0028*/ 	.word	index@(_Z11integrationP17curandStateMtgp32PdS1_S1_S1_S1_S1_i)
        /*002c*/ 	.word	0x00000076


	//----- nvinfo : EIATTR_FRAME_SIZE
	.align		4
.L_16:
        /*0030*/ 	.byte	0x04, 0x11
        /*0032*/ 	.short	(.L_18 - .L_17)
	.align		4
.L_17:
        /*0034*/ 	.word	index@($_Z11integrationP17curandStateMtgp32PdS1_S1_S1_S1_S1_i$__internal_accurate_pow)
        /*0038*/ 	.word	0x00000000


	//----- nvinfo : EIATTR_FRAME_SIZE
	.align		4
.L_18:
        /*003c*/ 	.byte	0x04, 0x11
        /*003e*/ 	.short	(.L_20 - .L_19)
	.align		4
.L_19:
        /*0040*/ 	.word	index@($__internal_1_$__cuda_sm20_div_rn_f64_full)
        /*0044*/ 	.word	0x00000000


	//----- nvinfo : EIATTR_FRAME_SIZE
	.align		4
.L_20:
        /*0048*/ 	.byte	0x04, 0x11
        /*004a*/ 	.short	(.L_22 - .L_21)
	.align		4
.L_21:
        /*004c*/ 	.word	index@(_Z11integrationP17curandStateMtgp32PdS1_S1_S1_S1_S1_i)
        /*0050*/ 	.word	0x00000000


	//----- nvinfo : EIATTR_REGCOUNT
	.align		4
.L_22:
        /*0054*/ 	.byte	0x04, 0x2f
        /*0056*/ 	.short	(.L_24 - .L_23)
	.align		4
.L_23:
        /*0058*/ 	.word	index@(_Z9marginalsPdS_S_i)
        /*005c*/ 	.word	0x0000002d


	//----- nvinfo : EIATTR_FRAME_SIZE
	.align		4
.L_24:
        /*0060*/ 	.byte	0x04, 0x11
        /*0062*/ 	.short	(.L_26 - .L_25)
	.align		4
.L_25:
        /*0064*/ 	.word	index@($_Z9marginalsPdS_S_i$__internal_accurate_pow)
        /*0068*/ 	.word	0x00000000


	//----- nvinfo : EIATTR_FRAME_SIZE
	.align		4
.L_26:
        /*006c*/ 	.byte	0x04, 0x11
        /*006e*/ 	.short	(.L_28 - .L_27)
	.align		4
.L_27:
        /*0070*/ 	.word	index@($__internal_0_$__cuda_sm20_div_rn_f64_full)
        /*0074*/ 	.word	0x00000000


	//----- nvinfo : EIATTR_FRAME_SIZE
	.align		4
.L_28:
        /*0078*/ 	.byte	0x04, 0x11
        /*007a*/ 	.short	(.L_30 - .L_29)
	.align		4
.L_29:
        /*007c*/ 	.word	index@(_Z9marginalsPdS_S_i)
        /*0080*/ 	.word	0x00000000


	//----- nvinfo : EIATTR_MIN_STACK_SIZE
	.align		4
.L_30:
        /*0084*/ 	.byte	0x04, 0x12
        /*0086*/ 	.short	(.L_32 - .L_31)
	.align		4
.L_31:
        /*0088*/ 	.word	index@(_Z9marginalsPdS_S_i)
        /*008c*/ 	.word	0x00000000


	//----- nvinfo : EIATTR_MIN_STACK_SIZE
	.align		4
.L_32:
        /*0090*/ 	.byte	0x04, 0x12
        /*0092*/ 	.short	(.L_34 - .L_33)
	.align		4
.L_33:
        /*0094*/ 	.word	index@(_Z11integrationP17curandStateMtgp32PdS1_S1_S1_S1_S1_i)
        /*0098*/ 	.word	0x00000000


	//----- nvinfo : EIATTR_MIN_STACK_SIZE
	.align		4
.L_34:
        /*009c*/ 	.byte	0x04, 0x12
        /*009e*/ 	.short	(.L_36 - .L_35)
	.align		4
.L_35:
        /*00a0*/ 	.word	index@(_Z15generate_kernelP17curandStateMtgp32Pd)
        /*00a4*/ 	.word	0x00000000
.L_36:


//--------------------- .nv.compat                --------------------------
	.section	.nv.compat,"",@"SHT_CUDA_COMPAT_INFO"
	.align	4
        /*0000*/ 	.byte	0x02, 0x09, 0x00, 0x00, 0x02, 0x02, 0x01, 0x00, 0x02, 0x05, 0x05, 0x00, 0x03, 0x07, 0x01, 0x01
        /*0010*/ 	.byte	0x02, 0x03, 0x00, 0x00, 0x02, 0x06, 0x01, 0x00, 0x04, 0x0b, 0x08, 0x00, 0x01, 0x00, 0x00, 0x00
        /*0020*/ 	.byte	0x00, 0x00, 0x00, 0x00


//--------------------- .nv.info._Z9marginalsPdS_S_i --------------------------
	.section	.nv.info._Z9marginalsPdS_S_i,"",@"SHT_CUDA_INFO"
	.sectionflags	@""
	.align	4


	//----- nvinfo : EIATTR_CUDA_API_VERSION
	.align		4
        /*0000*/ 	.byte	0x04, 0x37
        /*0002*/ 	.short	(.L_38 - .L_37)
.L_37:
        /*0004*/ 	.word	0x00000082


	//----- nvinfo : EIATTR_KPARAM_INFO
	.align		4
.L_38:
        /*0008*/ 	.byte	0x04, 0x17
        /*000a*/ 	.short	(.L_40 - .L_39)
.L_39:
        /*000c*/ 	.word	0x00000000
        /*0010*/ 	.short	0x0003
        /*0012*/ 	.short	0x0018
        /*0014*/ 	.byte	0x00, 0xf0, 0x11, 0x00


	//----- nvinfo : EIATTR_KPARAM_INFO
	.align		4
.L_40:
        /*0018*/ 	.byte	0x04, 0x17
        /*001a*/ 	.short	(.L_42 - .L_41)
.L_41:
        /*001c*/ 	.word	0x00000000
        /*0020*/ 	.short	0x0002
        /*0022*/ 	.short	0x0010
        /*0024*/ 	.byte	0x00, 0xf5, 0x21, 0x00


	//----- nvinfo : EIATTR_KPARAM_INFO
	.align		4
.L_42:
        /*0028*/ 	.byte	0x04, 0x17
        /*002a*/ 	.short	(.L_44 - .L_43)
.L_43:
        /*002c*/ 	.word	0x00000000
        /*0030*/ 	.short	0x0001
        /*0032*/ 	.short	0x0008
        /*0034*/ 	.byte	0x00, 0xf5, 0x21, 0x00


	//----- nvinfo : EIATTR_KPARAM_INFO
	.align		4
.L_44:
        /*0038*/ 	.byte	0x04, 0x17
        /*003a*/ 	.short	(.L_46 - .L_45)
.L_45:
        /*003c*/ 	.word	0x00000000
        /*0040*/ 	.short	0x0000
        /*0042*/ 	.short	0x0000
        /*0044*/ 	.byte	0x00, 0xf5, 0x21, 0x00


	//----- nvinfo : EIATTR_SPARSE_MMA_MASK
	.align		4
.L_46:
        /*0048*/ 	.byte	0x03, 0x50
        /*004a*/ 	.short	0x0000


	//----- nvinfo : EIATTR_MAXREG_COUNT
	.align		4
        /*004c*/ 	.byte	0x03, 0x1b
        /*004e*/ 	.short	0x00ff


	//----- nvinfo : EIATTR_MERCURY_ISA_VERSION
	.align		4
        /*0050*/ 	.byte	0x03, 0x5f
        /*0052*/ 	.short	0x0101


	//----- nvinfo : EIATTR_VRC_CTA_INIT_COUNT
	.align		4
        /*0054*/ 	.byte	0x02, 0x4a
	.zero		1
	.zero		1


	//----- nvinfo : EIATTR_EXIT_INSTR_OFFSETS
	.align		4
        /*0058*/ 	.byte	0x04, 0x1c
        /*005a*/ 	.short	(.L_48 - .L_47)


	//   ....[0]....
.L_47:
        /*005c*/ 	.word	0x00000030


	//   ....[1]....
        /*0060*/ 	.word	0x00002930


	//----- nvinfo : EIATTR_CRS_STACK_SIZE
	.align		4
.L_48:
        /*0064*/ 	.byte	0x04, 0x1e
        /*0066*/ 	.short	(.L_50 - .L_49)
.L_49:
        /*0068*/ 	.word	0x00000000


	//----- nvinfo : EIATTR_CBANK_PARAM_SIZE
	.align		4
.L_50:
        /*006c*/ 	.byte	0x03, 0x19
        /*006e*/ 	.short	0x001c


	//----- nvinfo : EIATTR_PARAM_CBANK
	.align		4
        /*0070*/ 	.byte	0x04, 0x0a
        /*0072*/ 	.short	(.L_52 - .L_51)
	.align		4
.L_51:
        /*0074*/ 	.word	index@(.nv.constant0._Z9marginalsPdS_S_i)
        /*0078*/ 	.short	0x0380
        /*007a*/ 	.short	0x001c


	//----- nvinfo : EIATTR_SW_WAR
	.align		4
.L_52:
        /*007c*/ 	.byte	0x04, 0x36
        /*007e*/ 	.short	(.L_54 - .L_53)
.L_53:
        /*0080*/ 	.word	0x00000008
.L_54:


//--------------------- .nv.info._Z11integrationP17curandStateMtgp32PdS1_S1_S1_S1_S1_i --------------------------
	.section	.nv.info._Z11integrationP17curandStateMtgp32PdS1_S1_S1_S1_S1_i,"",@"SHT_CUDA_INFO"
	.sectionflags	@""
	.align	4


	//----- nvinfo : EIATTR_CUDA_API_VERSION
	.align		4
        /*0000*/ 	.byte	0x04, 0x37
        /*0002*/ 	.short	(.L_56 - .L_55)
.L_55:
        /*0004*/ 	.word	0x00000082


	//----- nvinfo : EIATTR_KPARAM_INFO
	.align		4
.L_56:
        /*0008*/ 	.byte	0x04, 0x17
        /*000a*/ 	.short	(.L_58 - .L_57)
.L_57:
        /*000c*/ 	.word	0x00000000
        /*0010*/ 	.short	0x0007
        /*0012*/ 	.short	0x0038
        /*0014*/ 	.byte	0x00, 0xf0, 0x11, 0x00


	//----- nvinfo : EIATTR_KPARAM_INFO
	.align		4
.L_58:
        /*0018*/ 	.byte	0x04, 0x17
        /*001a*/ 	.short	(.L_60 - .L_59)
.L_59:
        /*001c*/ 	.word	0x00000000
        /*0020*/ 	.short	0x0006
        /*0022*/ 	.short	0x0030
        /*0024*/ 	.byte	0x00, 0xf5, 0x21, 0x00


	//----- nvinfo : EIATTR_KPARAM_INFO
	.align		4
.L_60:
        /*0028*/ 	.byte	0x04, 0x17
        /*002a*/ 	.short	(.L_62 - .L_61)
.L_61:
        /*002c*/ 	.word	0x00000000
        /*0030*/ 	.short	0x0005
        /*0032*/ 	.short	0x0028
        /*0034*/ 	.byte	0x00, 0xf5, 0x21, 0x00


	//----- nvinfo : EIATTR_KPARAM_INFO
	.align		4
.L_62:
        /*0038*/ 	.byte	0x04, 0x17
        /*003a*/ 	.short	(.L_64 - .L_63)
.L_63:
        /*003c*/ 	.word	0x00000000
        /*0040*/ 	.short	0x0004
        /*0042*/ 	.short	0x0020
        /*0044*/ 	.byte	0x00, 0xf5, 0x21, 0x00


	//----- nvinfo : EIATTR_KPARAM_INFO
	.align		4
.L_64:
        /*0048*/ 	.byte	0x04, 0x17
        /*004a*/ 	.short	(.L_66 - .L_65)
.L_65:
        /*004c*/ 	.word	0x00000000
        /*0050*/ 	.short	0x0003
        /*0052*/ 	.short	0x0018
        /*0054*/ 	.byte	0x00, 0xf5, 0x21, 0x00


	//----- nvinfo : EIATTR_KPARAM_INFO
	.align		4
.L_66:
        /*0058*/ 	.byte	0x04, 0x17
        /*005a*/ 	.short	(.L_68 - .L_67)
.L_67:
        /*005c*/ 	.word	0x00000000
        /*0060*/ 	.short	0x0002
        /*0062*/ 	.short	0x0010
        /*0064*/ 	.byte	0x00, 0xf5, 0x21, 0x00


	//----- nvinfo : EIATTR_KPARAM_INFO
	.align		4
.L_68:
        /*0068*/ 	.byte	0x04, 0x17
        /*006a*/ 	.short	(.L_70 - .L_69)
.L_69:
        /*006c*/ 	.word	0x00000000
        /*0070*/ 	.short	0x0001
        /*0072*/ 	.short	0x0008
        /*0074*/ 	.byte	0x00, 0xf5, 0x21, 0x00


	//----- nvinfo : EIATTR_KPARAM_INFO
	.align		4
.L_70:
        /*0078*/ 	.byte	0x04, 0x17
        /*007a*/ 	.short	(.L_72 - .L_71)
.L_71:
        /*007c*/ 	.word	0x00000000
        /*0080*/ 	.short	0x0000
        /*0082*/ 	.short	0x0000
        /*0084*/ 	.byte	0x00, 0xf5, 0x21, 0x00


	//----- nvinfo : EIATTR_SPARSE_MMA_MASK
	.align		4
.L_72:
        /*0088*/ 	.byte	0x03, 0x50
        /*008a*/ 	.short	0x0000


	//----- nvinfo : EIATTR_MAXREG_COUNT
	.align		4
        /*008c*/ 	.byte	0x03, 0x1b
        /*008e*/ 	.short	0x00ff


	//----- nvinfo : EIATTR_NUM_BARRIERS
	.align		4
        /*0090*/ 	.byte	0x02, 0x4c
        /*0092*/ 	.byte	0x01
	.zero		1


	//----- nvinfo : EIATTR_MERCURY_ISA_VERSION
	.align		4
        /*0094*/ 	.byte	0x03, 0x5f
        /*0096*/ 	.short	0x0101


	//----- nvinfo : EIATTR_VRC_CTA_INIT_COUNT
	.align		4
        /*0098*/ 	.byte	0x02, 0x4a
	.zero		1
	.zero		1


	//----- nvinfo : EIATTR_EXIT_INSTR_OFFSETS
	.align		4
        /*009c*/ 	.byte	0x04, 0x1c
        /*009e*/ 	.short	(.L_74 - .L_73)


	//   ....[0]....
.L_73:
        /*00a0*/ 	.word	0x00018ee0


	//   ....[1]....
        /*00a4*/ 	.word	0x00019170


	//----- nvinfo : EIATTR_CRS_STACK_SIZE
	.align		4
.L_74:
        /*00a8*/ 	.byte	0x04, 0x1e
        /*00aa*/ 	.short	(.L_76 - .L_75)
.L_75:
        /*00ac*/ 	.word	0x00000000


	//----- nvinfo : EIATTR_CBANK_PARAM_SIZE
	.align		4
.L_76:
        /*00b0*/ 	.byte	0x03, 0x19
        /*00b2*/ 	.short	0x003c


	//----- nvinfo : EIATTR_PARAM_CBANK
	.align		4
        /*00b4*/ 	.byte	0x04, 0x0a
        /*00b6*/ 	.short	(.L_78 - .L_77)
	.align		4
.L_77:
        /*00b8*/ 	.word	index@(.nv.constant0._Z11integrationP17curandStateMtgp32PdS1_S1_S1_S1_S1_i)
        /*00bc*/ 	.short	0x0380
        /*00be*/ 	.short	0x003c


	//----- nvinfo : EIATTR_SW_WAR
	.align		4
.L_78:
        /*00c0*/ 	.byte	0x04, 0x36
        /*00c2*/ 	.short	(.L_80 - .L_79)
.L_79:
        /*00c4*/ 	.word	0x00000008
.L_80:


//--------------------- .nv.info._Z15generate_kernelP17curandStateMtgp32Pd --------------------------
	.section	.nv.info._Z15generate_kernelP17curandStateMtgp32Pd,"",@"SHT_CUDA_INFO"
	.sectionflags	@""
	.align	4


	//----- nvinfo : EIATTR_CUDA_API_VERSION
	.align		4
        /*0000*/ 	.byte	0x04, 0x37
        /*0002*/ 	.short	(.L_82 - .L_81)
.L_81:
        /*0004*/ 	.word	0x00000082


	//----- nvinfo : EIATTR_KPARAM_INFO
	.align		4
.L_82:
        /*0008*/ 	.byte	0x04, 0x17
        /*000a*/ 	.short	(.L_84 - .L_83)
.L_83:
        /*000c*/ 	.word	0x00000000
        /*0010*/ 	.short	0x0001
        /*0012*/ 	.short	0x0008
        /*0014*/ 	.byte	0x00, 0xf5, 0x21, 0x00


	//----- nvinfo : EIATTR_KPARAM_INFO
	.align		4
.L_84:
        /*0018*/ 	.byte	0x04, 0x17
        /*001a*/ 	.short	(.L_86 - .L_85)
.L_85:
        /*001c*/ 	.word	0x00000000
        /*0020*/ 	.short	0x0000
        /*0022*/ 	.short	0x0000
        /*0024*/ 	.byte	0x00, 0xf5, 0x21, 0x00


	//----- nvinfo : EIATTR_SPARSE_MMA_MASK
	.align		4
.L_86:
        /*0028*/ 	.byte	0x03, 0x50
        /*002a*/ 	.short	0x0000


	//----- nvinfo : EIATTR_MAXREG_COUNT
	.align		4
        /*002c*/ 	.byte	0x03, 0x1b
        /*002e*/ 	.short	0x00ff


	//----- nvinfo : EIATTR_NUM_BARRIERS
	.align		4
        /*0030*/ 	.byte	0x02, 0x4c
        /*0032*/ 	.byte	0x01
	.zero		1


	//----- nvinfo : EIATTR_MERCURY_ISA_VERSION
	.align		4
        /*0034*/ 	.byte	0x03, 0x5f
        /*0036*/ 	.short	0x0101


	//----- nvinfo : EIATTR_VRC_CTA_INIT_COUNT
	.align		4
        /*0038*/ 	.byte	0x02, 0x4a
	.zero		1
	.zero		1


	//----- nvinfo : EIATTR_EXIT_INSTR_OFFSETS
	.align		4
        /*003c*/ 	.byte	0x04, 0x1c
        /*003e*/ 	.short	(.L_88 - .L_87)


	//   ....[0]....
.L_87:
        /*0040*/ 	.word	0x00000660


	//----- nvinfo : EIATTR_CRS_STACK_SIZE
	.align		4
.L_88:
        /*0044*/ 	.byte	0x04, 0x1e
        /*0046*/ 	.short	(.L_90 - .L_89)
.L_89:
        /*0048*/ 	.word	0x00000000


	//----- nvinfo : EIATTR_CBANK_PARAM_SIZE
	.align		4
.L_90:
        /*004c*/ 	.byte	0x03, 0x19
        /*004e*/ 	.short	0x0010


	//----- nvinfo : EIATTR_PARAM_CBANK
	.align		4
        /*0050*/ 	.byte	0x04, 0x0a
        /*0052*/ 	.short	(.L_92 - .L_91)
	.align		4
.L_91:
        /*0054*/ 	.word	index@(.nv.constant0._Z15generate_kernelP17curandStateMtgp32Pd)
        /*0058*/ 	.short	0x0380
        /*005a*/ 	.short	0x0010


	//----- nvinfo : EIATTR_SW_WAR
	.align		4
.L_92:
        /*005c*/ 	.byte	0x04, 0x36
        /*005e*/ 	.short	(.L_94 - .L_93)
.L_93:
        /*0060*/ 	.word	0x00000008
.L_94:


//--------------------- .nv.callgraph             --------------------------
	.section	.nv.callgraph,"",@"SHT_CUDA_CALLGRAPH"
	.align	4
	.sectionentsize	8
	.align		4
        /*0000*/ 	.word	0x00000000
	.align		4
        /*0004*/ 	.word	0xffffffff
	.align		4
        /*0008*/ 	.word	0x00000000
	.align		4
        /*000c*/ 	.word	0xfffffffe
	.align		4
        /*0010*/ 	.word	0x00000000
	.align		4
        /*0014*/ 	.word	0xfffffffd
	.align		4
        /*0018*/ 	.word	0x00000000
	.align		4
        /*001c*/ 	.word	0xfffffffc


//--------------------- .nv.constant4             --------------------------
	.section	.nv.constant4,"a",@progbits
	.align	8
	.align		8
.nv.constant4:
        /*0000*/ 	.dword	precalc_xorwow_matrix
	.align		8
        /*0008*/ 	.dword	precalc_xorwow_offset_matrix
	.align		8
        /*0010*/ 	.dword	mrg32k3aM1
	.align		8
        /*0018*/ 	.dword	mrg32k3aM2
	.align		8
        /*0020*/ 	.dword	mrg32k3aM1SubSeq
	.align		8
        /*0028*/ 	.dword	mrg32k3aM2SubSeq
	.align		8
        /*0030*/ 	.dword	mrg32k3aM1Seq
	.align		8
        /*0038*/ 	.dword	mrg32k3aM2Seq


//--------------------- .nv.constant3             --------------------------
	.section	.nv.constant3,"a",@progbits
	.align	8
.nv.constant3:
	.type		__cr_lgamma_table,@object
	.size		__cr_lgamma_table,(.L_8 - __cr_lgamma_table)
__cr_lgamma_table:
        /*0000*/ 	.byte	0x00, 0x00, 0x00, 0x00, 0x00, 0x00, 0x00, 0x00, 0x00, 0x00, 0x00, 0x00, 0x00, 0x00, 0x00, 0x00
        /*0010*/ 	.byte	0xef, 0x39, 0xfa, 0xfe, 0x42, 0x2e, 0xe6, 0x3f, 0x02, 0x20, 0x2a, 0xfa, 0x0b, 0xab, 0xfc, 0x3f
        /*0020*/ 	.byte	0xf9, 0x2c, 0x92, 0x7c, 0xa7, 0x6c, 0x09, 0x40, 0xc9, 0x79, 0x44, 0x3c, 0x64, 0x26, 0x13, 0x40
        /*0030*/ 	.byte	0xca, 0x01, 0xcf, 0x3a, 0x27, 0x51, 0x1a, 0x40, 0x30, 0xcc, 0x2d, 0xf3, 0xe1, 0x0c, 0x21, 0x40
        /*0040*/ 	.byte	0x0d, 0xb7, 0xfc, 0x82, 0x8e, 0x35, 0x25, 0x40
.L_8:


//--------------------- .text._Z9marginalsPdS_S_i --------------------------
	.section	.text._Z9marginalsPdS_S_i,"ax",@progbits
	.align	128
        .global         _Z9marginalsPdS_S_i
        .type           _Z9marginalsPdS_S_i,@function
        .size           _Z9marginalsPdS_S_i,(.L_x_400 - _Z9marginalsPdS_S_i)
        .other          _Z9marginalsPdS_S_i,@"STO_CUDA_ENTRY STV_DEFAULT"
_Z9marginalsPdS_S_i:
.text._Z9marginalsPdS_S_i:
[----:B------:R-:W-:Y:S08]  /*0000*/  LDC R1, c[0x0][0x37c] ;  /* 0x0000df00ff017b82 */ /* 0x000ff00000000800 */
[----:B------:R-:W0:Y:S02]  /*0010*/  LDC R0, c[0x0][0x398] ;  /* 0x0000e600ff007b82 */ /* 0x000e240000000800 */
[----:B0-----:R-:W-:-:S13]  /*0020*/  ISETP.GE.AND P0, PT, R0, 0x1, PT ;  /* 0x000000010000780c */ /* 0x001fda0003f06270 */
[----:B------:R-:W-:Y:S05]  /*0030*/  @!P0 EXIT ;  /* 0x000000000000894d */ /* 0x000fea0003800000 */
[----:B------:R-:W-:Y:S01]  /*0040*/  IMAD.MOV.U32 R3, RZ, RZ, 0x40140000 ;  /* 0x40140000ff037424 */ /* 0x000fe200078e00ff */
[----:B------:R-:W-:Y:S01]  /*0050*/  MOV R0, 0xa0 ;  /* 0x000000a000007802 */ /* 0x000fe20000000f00 */
[----:B------:R-:W0:Y:S01]  /*0060*/  LDCU.64 UR6, c[0x0][0x380] ;  /* 0x00007000ff0677ac */ /* 0x000e220008000a00 */
[----:B------:R-:W-:Y:S01]  /*0070*/  UMOV UR4, URZ ;  /* 0x000000ff00047c82 */ /* 0x000fe20008000000 */
[----:B------:R-:W-:-:S05]  /*0080*/  UMOV UR5, 0x40000000 ;  /* 0x4000000000057882 */ /* 0x000fca0000000000 */
[----:B0-----:R-:W-:Y:S05]  /*0090*/  CALL.REL.NOINC `($_Z9marginalsPdS_S_i$__internal_accurate_pow) ;  /* 0x0000002c009c7944 */ /* 0x001fea0003c00000 */
[----:B------:R-:W-:Y:S01]  /*00a0*/  IMAD.MOV.U32 R30, RZ, RZ, R6 ;  /* 0x000000ffff1e7224 */ /* 0x000fe200078e0006 */
[----:B------:R-:W-:Y:S01]  /*00b0*/  MOV R0, 0xf0 ;  /* 0x000000f000007802 */ /* 0x000fe20000000f00 */
[----:B------:R-:W-:Y:S01]  /*00c0*/  IMAD.MOV.U32 R31, RZ, RZ, R7 ;  /* 0x000000ffff1f7224 */ /* 0x000fe200078e0007 */
[----:B------:R-:W-:-:S06]  /*00d0*/  UMOV UR5, 0x3ff00000 ;  /* 0x3ff0000000057882 */ /* 0x000fcc0000000000 */
[----:B------:R-:W-:Y:S05]  /*00e0*/  CALL.REL.NOINC `($_Z9marginalsPdS_S_i$__internal_accurate_pow) ;  /* 0x0000002c00887944 */ /* 0x000fea0003c00000 */
[----:B------:R-:W-:Y:S01]  /*00f0*/  IMAD.MOV.U32 R28, RZ, RZ, R6 ;  /* 0x000000ffff1c7224 */ /* 0x000fe200078e0006 */
[----:B------:R-:W-:Y:S01]  /*0100*/  MOV R29, R7 ;  /* 0x00000007001d7202 */ /* 0x000fe20000000f00 */
[----:B------:R-:W-:Y:S01]  /*0110*/  UMOV UR5, 0x40080000 ;  /* 0x4008000000057882 */ /* 0x000fe20000000000 */
[----:B------:R-:W-:-:S07]  /*0120*/  MOV R0, 0x140 ;  /* 0x0000014000007802 */ /* 0x000fce0000000f00 */
[----:B------:R-:W-:Y:S05]  /*0130*/  CALL.REL.NOINC `($_Z9marginalsPdS_S_i$__internal_accurate_pow) ;  /* 0x0000002c00747944 */ /* 0x000fea0003c00000 */
[----:B------:R-:W-:Y:S01]  /*0140*/  IMAD.MOV.U32 R26, RZ, RZ, R6 ;  /* 0x000000ffff1a7224 */ /* 0x000fe200078e0006 */
[----:B------:R-:W-:Y:S01]  /*0150*/  MOV R0, 0x190 ;  /* 0x0000019000007802 */ /* 0x000fe20000000f00 */
[----:B------:R-:W-:Y:S01]  /*0160*/  IMAD.MOV.U32 R27, RZ, RZ, R7 ;  /* 0x000000ffff1b7224 */ /* 0x000fe200078e0007 */
[----:B------:R-:W-:-:S06]  /*0170*/  UMOV UR5, 0x40100000 ;  /* 0x4010000000057882 */ /* 0x000fcc0000000000 */
[----:B------:R-:W-:Y:S05]  /*0180*/  CALL.REL.NOINC `($_Z9marginalsPdS_S_i$__internal_accurate_pow) ;  /* 0x0000002c00607944 */ /* 0x000fea0003c00000 */
[----:B------:R-:W-:Y:S01]  /*0190*/  IMAD.MOV.U32 R24, RZ, RZ, R6 ;  /* 0x000000ffff187224 */ /* 0x000fe200078e0006 */
[----:B------:R-:W-:Y:S01]  /*01a0*/  MOV R0, 0x1e0 ;  /* 0x000001e000007802 */ /* 0x000fe20000000f00 */
[----:B------:R-:W-:Y:S01]  /*01b0*/  IMAD.MOV.U32 R25, RZ, RZ, R7 ;  /* 0x000000ffff197224 */ /* 0x000fe200078e0007 */
[----:B------:R-:W-:-:S06]  /*01c0*/  UMOV UR5, 0x40140000 ;  /* 0x4014000000057882 */ /* 0x000fcc0000000000 */
[----:B------:R-:W-:Y:S05]  /*01d0*/  CALL.REL.NOINC `($_Z9marginalsPdS_S_i$__internal_accurate_pow) ;  /* 0x0000002c004c7944 */ /* 0x000fea0003c00000 */
[----:B------:R-:W-:Y:S01]  /*01e0*/  MOV R22, R6 ;  /* 0x0000000600167202 */ /* 0x000fe20000000f00 */
[----:B------:R-:W-:Y:S01]  /*01f0*/  IMAD.MOV.U32 R23, RZ, RZ, R7 ;  /* 0x000000ffff177224 */ /* 0x000fe200078e0007 */
[----:B------:R-:W-:Y:S01]  /*0200*/  MOV R0, 0x230 ;  /* 0x0000023000007802 */ /* 0x000fe20000000f00 */
[----:B------:R-:W-:-:S06]  /*0210*/  UMOV UR5, 0x40180000 ;  /* 0x4018000000057882 */ /* 0x000fcc0000000000 */
[----:B------:R-:W-:Y:S05]  /*0220*/  CALL.REL.NOINC `($_Z9marginalsPdS_S_i$__internal_accurate_pow) ;  /* 0x0000002c00387944 */ /* 0x000fea0003c00000 */
        /* <DEDUP_REMOVED lines=10> */
[----:B------:R-:W0:Y:S01]  /*02d0*/  F2I.F64.TRUNC R0, R30 ;  /* 0x0000001e00007311 */ /* 0x000e22000030d100 */
[----:B------:R-:W1:Y:S01]  /*02e0*/  LDCU UR14, c[0x0][0x398] ;  /* 0x00007300ff0e77ac */ /* 0x000e620008000800 */
[----:B------:R-:W2:Y:S06]  /*02f0*/  LDCU.64 UR16, c[0x0][0x358] ;  /* 0x00006b00ff1077ac */ /* 0x000eac0008000a00 */
[----:B------:R3:W4:Y:S01]  /*0300*/  F2I.F64.TRUNC R6, R6 ;  /* 0x0000000600067311 */ /* 0x000722000030d100 */
[----:B------:R-:W2:Y:S01]  /*0310*/  LDCU.64 UR8, c[0x0][0x388] ;  /* 0x00007100ff0877ac */ /* 0x000ea20008000a00 */
[----:B------:R-:W-:Y:S01]  /*0320*/  UMOV UR4, URZ ;  /* 0x000000ff00047c82 */ /* 0x000fe20008000000 */
[----:B------:R-:W-:Y:S01]  /*0330*/  UMOV UR5, URZ ;  /* 0x000000ff00057c82 */ /* 0x000fe20008000000 */
[----:B0-----:R-:W-:-:S04]  /*0340*/  R2UR UR15, R0 ;  /* 0x00000000000f72ca */ /* 0x001fc800000e0000 */
[----:B------:R3:W0:Y:S01]  /*0350*/  F2I.F64.TRUNC R5, R26 ;  /* 0x0000001a00057311 */ /* 0x000622000030d100 */
[----:B-1----:R-:W-:-:S07]  /*0360*/  UIADD3 UR14, UPT, UPT, -UR14, URZ, URZ ;  /* 0x000000ff0e0e7290 */ /* 0x002fce000fffe1ff */
[----:B------:R3:W1:Y:S08]  /*0370*/  F2I.F64.TRUNC R4, R24 ;  /* 0x0000001800047311 */ /* 0x000670000030d100 */
[----:B------:R3:W0:Y:S08]  /*0380*/  F2I.F64.TRUNC R3, R22 ;  /* 0x0000001600037311 */ /* 0x000630000030d100 */
[----:B------:R3:W0:Y:S08]  /*0390*/  F2I.F64.TRUNC R2, R20 ;  /* 0x0000001400027311 */ /* 0x000630000030d100 */
[----:B-12-4-:R3:W0:Y:S02]  /*03a0*/  F2I.F64.TRUNC R0, R18 ;  /* 0x0000001200007311 */ /* 0x016624000030d100 */
.L_x_15:
[----:B-1----:R-:W1:Y:S02]  /*03b0*/  LDC.64 R12, c[0x0][0x390] ;  /* 0x0000e400ff0c7b82 */ /* 0x002e640000000a00 */
[----:B-1----:R-:W2:Y:S01]  /*03c0*/  LDG.E.64 R12, desc[UR16][R12.64] ;  /* 0x000000100c0c7981 */ /* 0x002ea2000c1e1b00 */
[----:B------:R-:W-:Y:S02]  /*03d0*/  IMAD.U32 R32, RZ, RZ, UR8 ;  /* 0x00000008ff207e24 */ /* 0x000fe4000f8e00ff */
[----:B------:R-:W-:-:S06]  /*03e0*/  IMAD.U32 R33, RZ, RZ, UR9 ;  /* 0x00000009ff217e24 */ /* 0x000fcc000f8e00ff */
[----:B------:R-:W4:Y:S01]  /*03f0*/  LDG.E.64 R32, desc[UR16][R32.64] ;  /* 0x0000001020207981 */ /* 0x000f22000c1e1b00 */
[----:B------:R-:W-:Y:S01]  /*0400*/  IMAD.MOV.U32 R8, RZ, RZ, 0x1 ;  /* 0x00000001ff087424 */ /* 0x000fe200078e00ff */
[----:B------:R-:W-:Y:S02]  /*0410*/  UIMAD.WIDE.U32 UR10, UR5, -0x33333333, URZ ;  /* 0xcccccccd050a78a5 */ /* 0x000fe4000f8e00ff */
[----:B------:R-:W-:Y:S02]  /*0420*/  UIMAD.WIDE.U32 UR18, UR4, -0x33333333, URZ ;  /* 0xcccccccd041278a5 */ /* 0x000fe4000f8e00ff */
[----:B------:R-:W-:-:S04]  /*0430*/  UIMAD.WIDE.U32 UR10, UP0, UR4, -0x33333334, UR10 ;  /* 0xcccccccc040a78a5 */ /* 0x000fc8000f80000a */
[----:B------:R-:W-:Y:S02]  /*0440*/  UIADD3.X UR13, UPT, UPT, URZ, URZ, URZ, UP0, !UPT ;  /* 0x000000ffff0d7290 */ /* 0x000fe400087fe4ff */
[----:B------:R-:W-:Y:S01]  /*0450*/  UIADD3 URZ, UP0, UPT, UR19, UR10, URZ ;  /* 0x0000000a13ff7290 */ /* 0x000fe2000ff1e0ff */
[----:B------:R-:W-:-:S03]  /*0460*/  UMOV UR12, UR11 ;  /* 0x0000000b000c7c82 */ /* 0x000fc60008000000 */
[----:B------:R-:W-:Y:S02]  /*0470*/  UIMAD.WIDE.U32.X UR10, UR5, -0x33333334, UR12, UP0 ;  /* 0xcccccccc050a78a5 */ /* 0x000fe400080e040c */
[----:B------:R-:W-:Y:S02]  /*0480*/  UIMAD.WIDE.U32 UR12, UR4, -0x33333333, URZ ;  /* 0xcccccccd040c78a5 */ /* 0x000fe4000f8e00ff */
[----:B------:R-:W-:Y:S02]  /*0490*/  USHF.R.U64 UR10, UR10, 0x2, UR11 ;  /* 0x000000020a0a7899 */ /* 0x000fe4000800120b */
[----:B------:R-:W-:Y:S02]  /*04a0*/  USHF.R.U32.HI UR11, URZ, 0x2, UR11 ;  /* 0x00000002ff0b7899 */ /* 0x000fe4000801160b */
[----:B------:R-:W-:Y:S02]  /*04b0*/  UIMAD.WIDE.U32 UR18, UR10, -0x28, UR6 ;  /* 0xffffffd80a1278a5 */ /* 0x000fe4000f8e0006 */
[----:B------:R-:W-:-:S02]  /*04c0*/  UIMAD UR11, UR11, -0x28, URZ ;  /* 0xffffffd80b0b78a4 */ /* 0x000fc4000f8e02ff */
[----:B------:R-:W-:Y:S02]  /*04d0*/  USHF.R.U32.HI UR13, URZ, 0x2, UR13 ;  /* 0x00000002ff0d7899 */ /* 0x000fe4000801160d */
[----:B------:R-:W-:Y:S02]  /*04e0*/  UIADD3 UR11, UPT, UPT, UR19, -UR10, UR11 ;  /* 0x8000000a130b7290 */ /* 0x000fe4000fffe00b */
[----:B------:R-:W-:Y:S01]  /*04f0*/  MOV R17, UR19 ;  /* 0x0000001300117c02 */ /* 0x000fe20008000f00 */
[----:B------:R-:W-:Y:S01]  /*0500*/  UIMAD UR13, UR13, -0x5, UR4 ;  /* 0xfffffffb0d0d78a4 */ /* 0x000fe2000f8e0204 */
[----:B------:R-:W-:Y:S02]  /*0510*/  IMAD.U32 R16, RZ, RZ, UR18 ;  /* 0x00000012ff107e24 */ /* 0x000fe4000f8e00ff */
[----:B------:R-:W-:Y:S01]  /*0520*/  IMAD.U32 R17, RZ, RZ, UR11 ;  /* 0x0000000bff117e24 */ /* 0x000fe2000f8e00ff */
[----:B--2---:R-:W1:Y:S01]  /*0530*/  MUFU.RCP64H R9, R13 ;  /* 0x0000000d00097308 */ /* 0x004e620000001800 */
[----:B----4-:R-:W-:Y:S01]  /*0540*/  FSETP.GEU.AND P1, PT, |R33|, 6.5827683646048100446e-37, PT ;  /* 0x036000002100780b */ /* 0x010fe20003f2e200 */
[----:B-1----:R-:W-:-:S08]  /*0550*/  DFMA R10, -R12, R8, 1 ;  /* 0x3ff000000c0a742b */ /* 0x002fd00000000108 */
[----:B------:R-:W-:-:S08]  /*0560*/  DFMA R10, R10, R10, R10 ;  /* 0x0000000a0a0a722b */ /* 0x000fd0000000000a */
[----:B------:R-:W-:-:S08]  /*0570*/  DFMA R10, R8, R10, R8 ;  /* 0x0000000a080a722b */ /* 0x000fd00000000008 */
[----:B------:R-:W-:-:S08]  /*0580*/  DFMA R8, -R12, R10, 1 ;  /* 0x3ff000000c08742b */ /* 0x000fd0000000010a */
[----:B------:R-:W-:-:S08]  /*0590*/  DFMA R8, R10, R8, R10 ;  /* 0x000000080a08722b */ /* 0x000fd0000000000a */
[----:B------:R-:W-:-:S08]  /*05a0*/  DMUL R10, R32, R8 ;  /* 0x00000008200a7228 */ /* 0x000fd00000000000 */
[----:B------:R-:W-:-:S08]  /*05b0*/  DFMA R14, -R12, R10, R32 ;  /* 0x0000000a0c0e722b */ /* 0x000fd00000000120 */
[----:B------:R-:W-:-:S10]  /*05c0*/  DFMA R8, R8, R14, R10 ;  /* 0x0000000e0808722b */ /* 0x000fd4000000000a */
[----:B---3--:R-:W-:-:S05]  /*05d0*/  FFMA R7, RZ, R13, R9 ;  /* 0x0000000dff077223 */ /* 0x008fca0000000009 */
[----:B------:R-:W-:-:S13]  /*05e0*/  FSETP.GT.AND P0, PT, |R7|, 1.469367938527859385e-39, PT ;  /* 0x001000000700780b */ /* 0x000fda0003f04200 */
[----:B------:R-:W-:Y:S05]  /*05f0*/  @P0 BRA P1, `(.L_x_0) ;  /* 0x0000000000140947 */ /* 0x000fea0000800000 */
[----:B------:R-:W-:Y:S01]  /*0600*/  IMAD.MOV.U32 R7, RZ, RZ, R33 ;  /* 0x000000ffff077224 */ /* 0x000fe200078e0021 */
[----:B------:R-:W-:-:S07]  /*0610*/  MOV R8, 0x630 ;  /* 0x0000063000087802 */ /* 0x000fce0000000f00 */
[----:B0-----:R-:W-:Y:S05]  /*0620*/  CALL.REL.NOINC `($__internal_0_$__cuda_sm20_div_rn_f64_full) ;  /* 0x0000002000c47944 */ /* 0x001fea0003c00000 */
[----:B------:R-:W-:Y:S02]  /*0630*/  IMAD.MOV.U32 R8, RZ, RZ, R10 ;  /* 0x000000ffff087224 */ /* 0x000fe400078e000a */
[----:B------:R-:W-:-:S07]  /*0640*/  IMAD.MOV.U32 R9, RZ, RZ, R11 ;  /* 0x000000ffff097224 */ /* 0x000fce00078e000b */
.L_x_0:
[----:B------:R-:W2:Y:S01]  /*0650*/  LDG.E.64 R10, desc[UR16][R16.64] ;  /* 0x00000010100a7981 */ /* 0x000ea2000c1e1b00 */
[----:B------:R-:W-:Y:S01]  /*0660*/  IABS R7, UR15 ;  /* 0x0000000f00077c13 */ /* 0x000fe20008000000 */
[----:B------:R-:W-:Y:S01]  /*0670*/  UIADD3 UR10, UPT, UPT, -UR13, UR4, URZ ;  /* 0x000000040d0a7290 */ /* 0x000fe2000fffe1ff */
[----:B------:R-:W-:Y:S01]  /*0680*/  IABS R33, UR15 ;  /* 0x0000000f00217c13 */ /* 0x000fe20008000000 */
[----:B------:R-:W-:Y:S01]  /*0690*/  UISETP.NE.AND UP0, UPT, UR15, URZ, UPT ;  /* 0x000000ff0f00728c */ /* 0x000fe2000bf05270 */
[----:B------:R-:W1:Y:S03]  /*06a0*/  I2F.RP R14, R7 ;  /* 0x00000007000e7306 */ /* 0x000e660000209400 */
[----:B------:R-:W-:-:S05]  /*06b0*/  IMAD.U32 R32, RZ, RZ, UR10 ;  /* 0x0000000aff207e24 */ /* 0x000fca000f8e00ff */
[----:B------:R-:W-:Y:S01]  /*06c0*/  IABS R32, R32 ;  /* 0x0000002000207213 */ /* 0x000fe20000000000 */
[----:B-1----:R-:W1:Y:S02]  /*06d0*/  MUFU.RCP R14, R14 ;  /* 0x0000000e000e7308 */ /* 0x002e640000001000 */
[----:B-1----:R-:W-:Y:S01]  /*06e0*/  IADD3 R12, PT, PT, R14, 0xffffffe, RZ ;  /* 0x0ffffffe0e0c7810 */ /* 0x002fe20007ffe0ff */
[----:B------:R-:W-:-:S05]  /*06f0*/  IMAD.MOV R14, RZ, RZ, -R33 ;  /* 0x000000ffff0e7224 */ /* 0x000fca00078e0a21 */
[----:B------:R1:W3:Y:S02]  /*0700*/  F2I.FTZ.U32.TRUNC.NTZ R13, R12 ;  /* 0x0000000c000d7305 */ /* 0x0002e4000021f000 */
[----:B-1----:R-:W-:Y:S02]  /*0710*/  IMAD.MOV.U32 R12, RZ, RZ, RZ ;  /* 0x000000ffff0c7224 */ /* 0x002fe400078e00ff */
[----:B---3--:R-:W-:-:S04]  /*0720*/  IMAD.MOV R34, RZ, RZ, -R13 ;  /* 0x000000ffff227224 */ /* 0x008fc800078e0a0d */
[----:B------:R-:W-:-:S04]  /*0730*/  IMAD R15, R34, R7, RZ ;  /* 0x00000007220f7224 */ /* 0x000fc800078e02ff */
[----:B------:R-:W-:Y:S01]  /*0740*/  IMAD.HI.U32 R13, R13, R15, R12 ;  /* 0x0000000f0d0d7227 */ /* 0x000fe200078e000c */
[----:B------:R-:W-:-:S05]  /*0750*/  MOV R12, R32 ;  /* 0x00000020000c7202 */ /* 0x000fca0000000f00 */
[----:B------:R-:W-:-:S04]  /*0760*/  IMAD.HI.U32 R13, R13, R12, RZ ;  /* 0x0000000c0d0d7227 */ /* 0x000fc800078e00ff */
[----:B------:R-:W-:Y:S02]  /*0770*/  IMAD R12, R13, R14, R12 ;  /* 0x0000000e0d0c7224 */ /* 0x000fe400078e020c */
[----:B------:R-:W1:Y:S03]  /*0780*/  MUFU.RCP64H R13, R29 ;  /* 0x0000001d000d7308 */ /* 0x000e660000001800 */
[----:B------:R-:W-:-:S13]  /*0790*/  ISETP.GT.U32.AND P0, PT, R7, R12, PT ;  /* 0x0000000c0700720c */ /* 0x000fda0003f04070 */
[----:B------:R-:W-:-:S05]  /*07a0*/  @!P0 IMAD.IADD R12, R12, 0x1, -R7 ;  /* 0x000000010c0c8824 */ /* 0x000fca00078e0a07 */
[----:B------:R-:W-:-:S13]  /*07b0*/  ISETP.GT.U32.AND P0, PT, R7, R12, PT ;  /* 0x0000000c0700720c */ /* 0x000fda0003f04070 */
[----:B------:R-:W-:Y:S01]  /*07c0*/  @!P0 IMAD.IADD R12, R12, 0x1, -R7 ;  /* 0x000000010c0c8824 */ /* 0x000fe200078e0a07 */
[----:B------:R-:W-:-:S04]  /*07d0*/  ISETP.LE.AND P0, PT, RZ, UR10, PT ;  /* 0x0000000aff007c0c */ /* 0x000fc8000bf03270 */
[----:B------:R-:W-:Y:S01]  /*07e0*/  R2UR UR11, R12 ;  /* 0x000000000c0b72ca */ /* 0x000fe200000e0000 */
[----:B------:R-:W-:-:S06]  /*07f0*/  IMAD.MOV.U32 R12, RZ, RZ, 0x1 ;  /* 0x00000001ff0c7424 */ /* 0x000fcc00078e00ff */
[----:B-1----:R-:W-:-:S06]  /*0800*/  DFMA R14, -R28, R12, 1 ;  /* 0x3ff000001c0e742b */ /* 0x002fcc000000010c */
[----:B------:R-:W-:Y:S02]  /*0810*/  @!P0 IMAD R7, RZ, RZ, -UR11 ;  /* 0x8000000bff078e24 */ /* 0x000fe4000f8e02ff */
[----:B------:R-:W-:-:S03]  /*0820*/  DFMA R14, R14, R14, R14 ;  /* 0x0000000e0e0e722b */ /* 0x000fc6000000000e */
[----:B------:R-:W-:-:S05]  /*0830*/  @!P0 R2UR UR11, R7 ;  /* 0x00000000070b82ca */ /* 0x000fca00000e0000 */
[----:B------:R-:W-:-:S04]  /*0840*/  DFMA R14, R12, R14, R12 ;  /* 0x0000000e0c0e722b */ /* 0x000fc8000000000c */
[----:B------:R-:W-:-:S04]  /*0850*/  @!UP0 ULOP3.LUT UR11, URZ, UR15, URZ, 0x33, !UPT ;  /* 0x0000000fff0b8292 */ /* 0x000fc8000f8e33ff */
[----:B------:R-:W-:-:S05]  /*0860*/  DFMA R12, -R28, R14, 1 ;  /* 0x3ff000001c0c742b */ /* 0x000fca000000010e */
[----:B------:R-:W1:Y:S03]  /*0870*/  I2F.F64 R32, UR11 ;  /* 0x0000000b00207d12 */ /* 0x000e660008201c00 */
[----:B------:R-:W-:-:S08]  /*0880*/  DFMA R12, R14, R12, R14 ;  /* 0x0000000c0e0c722b */ /* 0x000fd0000000000e */
[----:B-1----:R-:W-:Y:S01]  /*0890*/  DMUL R14, R32, R12 ;  /* 0x0000000c200e7228 */ /* 0x002fe20000000000 */
[----:B------:R-:W-:-:S07]  /*08a0*/  FSETP.GEU.AND P1, PT, |R33|, 6.5827683646048100446e-37, PT ;  /* 0x036000002100780b */ /* 0x000fce0003f2e200 */
[----:B------:R-:W-:Y:S02]  /*08b0*/  DFMA R34, -R28, R14, R32 ;  /* 0x0000000e1c22722b */ /* 0x000fe40000000120 */
[----:B--2---:R-:W-:-:S06]  /*08c0*/  DADD R8, R10, R8 ;  /* 0x000000000a087229 */ /* 0x004fcc0000000008 */
[----:B------:R-:W-:Y:S01]  /*08d0*/  DFMA R10, R12, R34, R14 ;  /* 0x000000220c0a722b */ /* 0x000fe2000000000e */
[----:B------:R1:W-:Y:S09]  /*08e0*/  STG.E.64 desc[UR16][R16.64], R8 ;  /* 0x0000000810007986 */ /* 0x0003f2000c101b10 */
[----:B------:R-:W-:-:S05]  /*08f0*/  FFMA R7, RZ, R29, R11 ;  /* 0x0000001dff077223 */ /* 0x000fca000000000b */
[----:B------:R-:W-:-:S13]  /*0900*/  FSETP.GT.AND P0, PT, |R7|, 1.469367938527859385e-39, PT ;  /* 0x001000000700780b */ /* 0x000fda0003f04200 */
[----:B-1----:R-:W-:Y:S05]  /*0910*/  @P0 BRA P1, `(.L_x_1) ;  /* 0x0000000000140947 */ /* 0x002fea0000800000 */
[----:B------:R-:W-:Y:S01]  /*0920*/  MOV R7, R33 ;  /* 0x0000002100077202 */ /* 0x000fe20000000f00 */
[----:B------:R-:W-:Y:S01]  /*0930*/  IMAD.MOV.U32 R12, RZ, RZ, R28 ;  /* 0x000000ffff0c7224 */ /* 0x000fe200078e001c */
[----:B------:R-:W-:Y:S01]  /*0940*/  MOV R8, 0x970 ;  /* 0x0000097000087802 */ /* 0x000fe20000000f00 */
[----:B------:R-:W-:-:S07]  /*0950*/  IMAD.MOV.U32 R13, RZ, RZ, R29 ;  /* 0x000000ffff0d7224 */ /* 0x000fce00078e001d */
[----:B0-----:R-:W-:Y:S05]  /*0960*/  CALL.REL.NOINC `($__internal_0_$__cuda_sm20_div_rn_f64_full) ;  /* 0x0000001c00f47944 */ /* 0x001fea0003c00000 */
.L_x_1:
[----:B------:R-:W1:Y:S02]  /*0970*/  LDC.64 R12, c[0x0][0x390] ;  /* 0x0000e400ff0c7b82 */ /* 0x000e640000000a00 */
[----:B-1----:R-:W2:Y:S01]  /*0980*/  LDG.E.64 R12, desc[UR16][R12.64] ;  /* 0x000000100c0c7981 */ /* 0x002ea2000c1e1b00 */
[----:B------:R-:W-:Y:S02]  /*0990*/  IMAD.U32 R32, RZ, RZ, UR8 ;  /* 0x00000008ff207e24 */ /* 0x000fe4000f8e00ff */
[----:B------:R-:W-:-:S06]  /*09a0*/  IMAD.U32 R33, RZ, RZ, UR9 ;  /* 0x00000009ff217e24 */ /* 0x000fcc000f8e00ff */
[----:B------:R-:W3:Y:S01]  /*09b0*/  LDG.E.64 R32, desc[UR16][R32.64] ;  /* 0x0000001020207981 */ /* 0x000ee2000c1e1b00 */
[----:B------:R-:W-:Y:S01]  /*09c0*/  MOV R8, 0x1 ;  /* 0x0000000100087802 */ /* 0x000fe20000000f00 */
[----:B--2---:R-:W1:Y:S01]  /*09d0*/  MUFU.RCP64H R9, R13 ;  /* 0x0000000d00097308 */ /* 0x004e620000001800 */
[----:B---3--:R-:W-:-:S04]  /*09e0*/  FSETP.GEU.AND P1, PT, |R33|, 6.5827683646048100446e-37, PT ;  /* 0x036000002100780b */ /* 0x008fc80003f2e200 */
[----:B-1----:R-:W-:-:S08]  /*09f0*/  DFMA R14, -R12, R8, 1 ;  /* 0x3ff000000c0e742b */ /* 0x002fd00000000108 */
[----:B------:R-:W-:-:S08]  /*0a00*/  DFMA R14, R14, R14, R14 ;  /* 0x0000000e0e0e722b */ /* 0x000fd0000000000e */
[----:B------:R-:W-:-:S08]  /*0a10*/  DFMA R14, R8, R14, R8 ;  /* 0x0000000e080e722b */ /* 0x000fd00000000008 */
[----:B------:R-:W-:-:S08]  /*0a20*/  DFMA R8, -R12, R14, 1 ;  /* 0x3ff000000c08742b */ /* 0x000fd0000000010e */
[----:B------:R-:W-:-:S08]  /*0a30*/  DFMA R8, R14, R8, R14 ;  /* 0x000000080e08722b */ /* 0x000fd0000000000e */
[----:B------:R-:W-:-:S08]  /*0a40*/  DMUL R14, R32, R8 ;  /* 0x00000008200e7228 */ /* 0x000fd00000000000 */
[----:B------:R-:W-:-:S08]  /*0a50*/  DFMA R16, -R12, R14, R32 ;  /* 0x0000000e0c10722b */ /* 0x000fd00000000120 */
[----:B------:R-:W-:Y:S02]  /*0a60*/  DFMA R8, R8, R16, R14 ;  /* 0x000000100808722b */ /* 0x000fe4000000000e */
[----:B------:R1:W2:Y:S08]  /*0a70*/  F2I.F64.TRUNC R16, R10 ;  /* 0x0000000a00107311 */ /* 0x0002b0000030d100 */
[----:B------:R-:W-:-:S05]  /*0a80*/  FFMA R7, RZ, R13, R9 ;  /* 0x0000000dff077223 */ /* 0x000fca0000000009 */
[----:B------:R-:W-:-:S13]  /*0a90*/  FSETP.GT.AND P0, PT, |R7|, 1.469367938527859385e-39, PT ;  /* 0x001000000700780b */ /* 0x000fda0003f04200 */
[----:B-12---:R-:W-:Y:S05]  /*0aa0*/  @P0 BRA P1, `(.L_x_2) ;  /* 0x0000000000140947 */ /* 0x006fea0000800000 */
[----:B------:R-:W-:Y:S01]  /*0ab0*/  IMAD.MOV.U32 R7, RZ, RZ, R33 ;  /* 0x000000ffff077224 */ /* 0x000fe200078e0021 */
[----:B------:R-:W-:-:S07]  /*0ac0*/  MOV R8, 0xae0 ;  /* 0x00000ae000087802 */ /* 0x000fce0000000f00 */
[----:B0-----:R-:W-:Y:S05]  /*0ad0*/  CALL.REL.NOINC `($__internal_0_$__cuda_sm20_div_rn_f64_full) ;  /* 0x0000001c00987944 */ /* 0x001fea0003c00000 */
[----:B------:R-:W-:Y:S02]  /*0ae0*/  IMAD.MOV.U32 R8, RZ, RZ, R10 ;  /* 0x000000ffff087224 */ /* 0x000fe400078e000a */
[----:B------:R-:W-:-:S07]  /*0af0*/  IMAD.MOV.U32 R9, RZ, RZ, R11 ;  /* 0x000000ffff097224 */ /* 0x000fce00078e000b */
.L_x_2:
[----:B------:R-:W1:Y:S02]  /*0b00*/  LDC.64 R10, c[0x0][0x380] ;  /* 0x0000e000ff0a7b82 */ /* 0x000e640000000a00 */
[----:B-1----:R-:W-:-:S05]  /*0b10*/  IMAD.WIDE R10, R16, 0x8, R10 ;  /* 0x00000008100a7825 */ /* 0x002fca00078e020a */
[----:B------:R-:W2:Y:S01]  /*0b20*/  LDG.E.64 R12, desc[UR16][R10.64+0x28] ;  /* 0x000028100a0c7981 */ /* 0x000ea2000c1e1b00 */
[-C--:B0-----:R-:W-:Y:S01]  /*0b30*/  IABS R7, R5.reuse ;  /* 0x0000000500077213 */ /* 0x081fe20000000000 */
[----:B------:R-:W-:Y:S01]  /*0b40*/  UIADD3 UR10, UPT, UPT, UR4, -UR13, -UR11 ;  /* 0x8000000d040a7290 */ /* 0x000fe2000fffe80b */
[----:B------:R-:W-:Y:S02]  /*0b50*/  IABS R33, R5 ;  /* 0x0000000500217213 */ /* 0x000fe40000000000 */
[----:B------:R-:W0:Y:S03]  /*0b60*/  I2F.RP R16, R7 ;  /* 0x0000000700107306 */ /* 0x000e260000209400 */
[----:B------:R-:W-:Y:S01]  /*0b70*/  IMAD.U32 R32, RZ, RZ, UR10 ;  /* 0x0000000aff207e24 */ /* 0x000fe2000f8e00ff */
[----:B------:R-:W-:-:S04]  /*0b80*/  ISETP.LE.AND P2, PT, RZ, UR10, PT ;  /* 0x0000000aff007c0c */ /* 0x000fc8000bf43270 */
[----:B------:R-:W-:Y:S01]  /*0b90*/  IABS R32, R32 ;  /* 0x0000002000207213 */ /* 0x000fe20000000000 */
[----:B0-----:R-:W0:Y:S02]  /*0ba0*/  MUFU.RCP R16, R16 ;  /* 0x0000001000107308 */ /* 0x001e240000001000 */
[----:B0-----:R-:W-:-:S06]  /*0bb0*/  VIADD R14, R16, 0xffffffe ;  /* 0x0ffffffe100e7836 */ /* 0x001fcc0000000000 */
[----:B------:R0:W1:Y:S02]  /*0bc0*/  F2I.FTZ.U32.TRUNC.NTZ R15, R14 ;  /* 0x0000000e000f7305 */ /* 0x000064000021f000 */
[----:B0-----:R-:W-:Y:S01]  /*0bd0*/  IMAD.MOV.U32 R14, RZ, RZ, RZ ;  /* 0x000000ffff0e7224 */ /* 0x001fe200078e00ff */
[----:B-1----:R-:W-:-:S05]  /*0be0*/  IADD3 R34, PT, PT, RZ, -R15, RZ ;  /* 0x8000000fff227210 */ /* 0x002fca0007ffe0ff */
[----:B------:R-:W-:-:S04]  /*0bf0*/  IMAD R17, R34, R7, RZ ;  /* 0x0000000722117224 */ /* 0x000fc800078e02ff */
[----:B------:R-:W-:-:S04]  /*0c00*/  IMAD.HI.U32 R15, R15, R17, R14 ;  /* 0x000000110f0f7227 */ /* 0x000fc800078e000e */
[----:B------:R-:W-:Y:S02]  /*0c10*/  IMAD.MOV R14, RZ, RZ, -R33 ;  /* 0x000000ffff0e7224 */ /* 0x000fe400078e0a21 */
[----:B------:R-:W-:-:S04]  /*0c20*/  IMAD.HI.U32 R15, R15, R32, RZ ;  /* 0x000000200f0f7227 */ /* 0x000fc800078e00ff */
[----:B------:R-:W-:Y:S02]  /*0c30*/  IMAD R32, R15, R14, R32 ;  /* 0x0000000e0f207224 */ /* 0x000fe400078e0220 */
[----:B------:R-:W0:Y:S01]  /*0c40*/  MUFU.RCP64H R15, R31 ;  /* 0x0000001f000f7308 */ /* 0x000e220000001800 */
[----:B------:R-:W-:Y:S02]  /*0c50*/  IMAD.MOV.U32 R14, RZ, RZ, 0x1 ;  /* 0x00000001ff0e7424 */ /* 0x000fe400078e00ff */
[----:B------:R-:W-:-:S13]  /*0c60*/  ISETP.GT.U32.AND P0, PT, R7, R32, PT ;  /* 0x000000200700720c */ /* 0x000fda0003f04070 */
[----:B------:R-:W-:Y:S01]  /*0c70*/  @!P0 IMAD.IADD R32, R32, 0x1, -R7 ;  /* 0x0000000120208824 */ /* 0x000fe200078e0a07 */
[----:B------:R-:W-:Y:S01]  /*0c80*/  ISETP.NE.AND P0, PT, R5, RZ, PT ;  /* 0x000000ff0500720c */ /* 0x000fe20003f05270 */
[----:B0-----:R-:W-:-:S03]  /*0c90*/  DFMA R16, -R30, R14, 1 ;  /* 0x3ff000001e10742b */ /* 0x001fc6000000010e */
[----:B------:R-:W-:-:S05]  /*0ca0*/  ISETP.GT.U32.AND P1, PT, R7, R32, PT ;  /* 0x000000200700720c */ /* 0x000fca0003f24070 */
[----:B------:R-:W-:-:S08]  /*0cb0*/  DFMA R16, R16, R16, R16 ;  /* 0x000000101010722b */ /* 0x000fd00000000010 */
[----:B------:R-:W-:Y:S01]  /*0cc0*/  @!P1 IADD3 R32, PT, PT, R32, -R7, RZ ;  /* 0x8000000720209210 */ /* 0x000fe20007ffe0ff */
[----:B------:R-:W-:Y:S01]  /*0cd0*/  DFMA R16, R14, R16, R14 ;  /* 0x000000100e10722b */ /* 0x000fe2000000000e */
[----:B------:R-:W-:-:S03]  /*0ce0*/  @!P0 LOP3.LUT R7, RZ, R5, RZ, 0x33, !PT ;  /* 0x00000005ff078212 */ /* 0x000fc600078e33ff */
[----:B------:R-:W-:-:S04]  /*0cf0*/  @!P2 IMAD.MOV R32, RZ, RZ, -R32 ;  /* 0x000000ffff20a224 */ /* 0x000fc800078e0a20 */
[----:B------:R-:W-:Y:S01]  /*0d00*/  DFMA R14, -R30, R16, 1 ;  /* 0x3ff000001e0e742b */ /* 0x000fe20000000110 */
[----:B------:R-:W-:Y:S02]  /*0d10*/  R2UR UR10, R32 ;  /* 0x00000000200a72ca */ /* 0x000fe400000e0000 */
[----:B------:R-:W-:-:S05]  /*0d20*/  @!P0 R2UR UR10, R7 ;  /* 0x00000000070a82ca */ /* 0x000fca00000e0000 */
[----:B------:R-:W-:-:S08]  /*0d30*/  DFMA R14, R16, R14, R16 ;  /* 0x0000000e100e722b */ /* 0x000fd00000000010 */
[----:B------:R-:W0:Y:S01]  /*0d40*/  I2F.F64 R32, UR10 ;  /* 0x0000000a00207d12 */ /* 0x000e220008201c00 */
[----:B------:R-:W-:Y:S01]  /*0d50*/  UIADD3 UR11, UPT, UPT, UR11, UR10, URZ ;  /* 0x0000000a0b0b7290 */ /* 0x000fe2000fffe0ff */
[----:B0-----:R-:W-:Y:S01]  /*0d60*/  DMUL R16, R32, R14 ;  /* 0x0000000e20107228 */ /* 0x001fe20000000000 */
[----:B------:R-:W-:-:S07]  /*0d70*/  FSETP.GEU.AND P1, PT, |R33|, 6.5827683646048100446e-37, PT ;  /* 0x036000002100780b */ /* 0x000fce0003f2e200 */
[----:B------:R-:W-:-:S08]  /*0d80*/  DFMA R34, -R30, R16, R32 ;  /* 0x000000101e22722b */ /* 0x000fd00000000120 */
[----:B------:R-:W-:-:S10]  /*0d90*/  DFMA R16, R14, R34, R16 ;  /* 0x000000220e10722b */ /* 0x000fd40000000010 */
[----:B------:R-:W-:-:S05]  /*0da0*/  FFMA R7, RZ, R31, R17 ;  /* 0x0000001fff077223 */ /* 0x000fca0000000011 */
[----:B------:R-:W-:Y:S01]  /*0db0*/  FSETP.GT.AND P0, PT, |R7|, 1.469367938527859385e-39, PT ;  /* 0x001000000700780b */ /* 0x000fe20003f04200 */
[----:B--2---:R-:W-:-:S07]  /*0dc0*/  DADD R12, R12, R8 ;  /* 0x000000000c0c7229 */ /* 0x004fce0000000008 */
[----:B------:R0:W-:Y:S05]  /*0dd0*/  STG.E.64 desc[UR16][R10.64+0x28], R12 ;  /* 0x0000280c0a007986 */ /* 0x0001ea000c101b10 */
[----:B------:R-:W-:Y:S05]  /*0de0*/  @P0 BRA P1, `(.L_x_3) ;  /* 0x00000000001c0947 */ /* 0x000fea0000800000 */
[----:B------:R-:W-:Y:S01]  /*0df0*/  IMAD.MOV.U32 R7, RZ, RZ, R33 ;  /* 0x000000ffff077224 */ /* 0x000fe200078e0021 */
[----:B0-----:R-:W-:Y:S01]  /*0e00*/  MOV R13, R31 ;  /* 0x0000001f000d7202 */ /* 0x001fe20000000f00 */
[----:B------:R-:W-:Y:S01]  /*0e10*/  IMAD.MOV.U32 R12, RZ, RZ, R30 ;  /* 0x000000ffff0c7224 */ /* 0x000fe200078e001e */
[----:B------:R-:W-:-:S07]  /*0e20*/  MOV R8, 0xe40 ;  /* 0x00000e4000087802 */ /* 0x000fce0000000f00 */
[----:B------:R-:W-:Y:S05]  /*0e30*/  CALL.REL.NOINC `($__internal_0_$__cuda_sm20_div_rn_f64_full) ;  /* 0x0000001800c07944 */ /* 0x000fea0003c00000 */
[----:B------:R-:W-:Y:S02]  /*0e40*/  IMAD.MOV.U32 R16, RZ, RZ, R10 ;  /* 0x000000ffff107224 */ /* 0x000fe400078e000a */
[----:B------:R-:W-:-:S07]  /*0e50*/  IMAD.MOV.U32 R17, RZ, RZ, R11 ;  /* 0x000000ffff117224 */ /* 0x000fce00078e000b */
.L_x_3:
[----:B0-----:R-:W0:Y:S02]  /*0e60*/  LDC.64 R12, c[0x0][0x390] ;  /* 0x0000e400ff0c7b82 */ /* 0x001e240000000a00 */
[----:B0-----:R-:W2:Y:S01]  /*0e70*/  LDG.E.64 R12, desc[UR16][R12.64] ;  /* 0x000000100c0c7981 */ /* 0x001ea2000c1e1b00 */
[----:B------:R-:W-:Y:S02]  /*0e80*/  IMAD.U32 R32, RZ, RZ, UR8 ;  /* 0x00000008ff207e24 */ /* 0x000fe4000f8e00ff */
[----:B------:R-:W-:-:S06]  /*0e90*/  IMAD.U32 R33, RZ, RZ, UR9 ;  /* 0x00000009ff217e24 */ /* 0x000fcc000f8e00ff */
[----:B------:R-:W3:Y:S01]  /*0ea0*/  LDG.E.64 R32, desc[UR16][R32.64] ;  /* 0x0000001020207981 */ /* 0x000ee2000c1e1b00 */
[----:B------:R-:W-:Y:S01]  /*0eb0*/  MOV R8, 0x1 ;  /* 0x0000000100087802 */ /* 0x000fe20000000f00 */
[----:B------:R0:W1:Y:S08]  /*0ec0*/  F2I.F64.TRUNC R16, R16 ;  /* 0x0000001000107311 */ /* 0x000070000030d100 */
[----:B--2---:R-:W2:Y:S01]  /*0ed0*/  MUFU.RCP64H R9, R13 ;  /* 0x0000000d00097308 */ /* 0x004ea20000001800 */
[----:B---3--:R-:W-:Y:S01]  /*0ee0*/  FSETP.GEU.AND P1, PT, |R33|, 6.5827683646048100446e-37, PT ;  /* 0x036000002100780b */ /* 0x008fe20003f2e200 */
[----:B--2---:R-:W-:-:S08]  /*0ef0*/  DFMA R10, -R12, R8, 1 ;  /* 0x3ff000000c0a742b */ /* 0x004fd00000000108 */
[----:B------:R-:W-:-:S08]  /*0f00*/  DFMA R10, R10, R10, R10 ;  /* 0x0000000a0a0a722b */ /* 0x000fd0000000000a */
[----:B------:R-:W-:-:S08]  /*0f10*/  DFMA R10, R8, R10, R8 ;  /* 0x0000000a080a722b */ /* 0x000fd00000000008 */
[----:B------:R-:W-:-:S08]  /*0f20*/  DFMA R8, -R12, R10, 1 ;  /* 0x3ff000000c08742b */ /* 0x000fd0000000010a */
[----:B------:R-:W-:-:S08]  /*0f30*/  DFMA R8, R10, R8, R10 ;  /* 0x000000080a08722b */ /* 0x000fd0000000000a */
[----:B------:R-:W-:-:S08]  /*0f40*/  DMUL R10, R32, R8 ;  /* 0x00000008200a7228 */ /* 0x000fd00000000000 */
[----:B------:R-:W-:-:S08]  /*0f50*/  DFMA R14, -R12, R10, R32 ;  /* 0x0000000a0c0e722b */ /* 0x000fd00000000120 */
[----:B------:R-:W-:-:S10]  /*0f60*/  DFMA R8, R8, R14, R10 ;  /* 0x0000000e0808722b */ /* 0x000fd4000000000a */
[----:B------:R-:W-:-:S05]  /*0f70*/  FFMA R7, RZ, R13, R9 ;  /* 0x0000000dff077223 */ /* 0x000fca0000000009 */
[----:B------:R-:W-:-:S13]  /*0f80*/  FSETP.GT.AND P0, PT, |R7|, 1.469367938527859385e-39, PT ;  /* 0x001000000700780b */ /* 0x000fda0003f04200 */
[----:B01----:R-:W-:Y:S05]  /*0f90*/  @P0 BRA P1, `(.L_x_4) ;  /* 0x0000000000140947 */ /* 0x003fea0000800000 */
[----:B------:R-:W-:Y:S01]  /*0fa0*/  IMAD.MOV.U32 R7, RZ, RZ, R33 ;  /* 0x000000ffff077224 */ /* 0x000fe200078e0021 */
[----:B------:R-:W-:-:S07]  /*0fb0*/  MOV R8, 0xfd0 ;  /* 0x00000fd000087802 */ /* 0x000fce0000000f00 */
[----:B------:R-:W-:Y:S05]  /*0fc0*/  CALL.REL.NOINC `($__internal_0_$__cuda_sm20_div_rn_f64_full) ;  /* 0x00000018005c7944 */ /* 0x000fea0003c00000 */
[----:B------:R-:W-:Y:S02]  /*0fd0*/  IMAD.MOV.U32 R8, RZ, RZ, R10 ;  /* 0x000000ffff087224 */ /* 0x000fe400078e000a */
[----:B------:R-:W-:-:S07]  /*0fe0*/  IMAD.MOV.U32 R9, RZ, RZ, R11 ;  /* 0x000000ffff097224 */ /* 0x000fce00078e000b */
.L_x_4:
[----:B------:R-:W0:Y:S02]  /*0ff0*/  LDC.64 R10, c[0x0][0x380] ;  /* 0x0000e000ff0a7b82 */ /* 0x000e240000000a00 */
[----:B0-----:R-:W-:-:S05]  /*1000*/  IMAD.WIDE R10, R16, 0x8, R10 ;  /* 0x00000008100a7825 */ /* 0x001fca00078e020a */
[----:B------:R-:W2:Y:S01]  /*1010*/  LDG.E.64 R12, desc[UR16][R10.64+0x50] ;  /* 0x000050100a0c7981 */ /* 0x000ea2000c1e1b00 */
[-C--:B------:R-:W-:Y:S01]  /*1020*/  IABS R7, R4.reuse ;  /* 0x0000000400077213 */ /* 0x080fe20000000000 */
        /* <DEDUP_REMOVED lines=50> */
.L_x_5:
        /* <DEDUP_REMOVED lines=25> */
.L_x_6:
        /* <DEDUP_REMOVED lines=54> */
.L_x_7:
        /* <DEDUP_REMOVED lines=25> */
.L_x_8:
        /* <DEDUP_REMOVED lines=19> */
[----:B------:R-:W-:Y:S01]  /*1b00*/  IMAD R32, R15, R14, R32 ;  /* 0x0000000e0f207224 */ /* 0x000fe200078e0220 */
[----:B------:R-:W-:Y:S01]  /*1b10*/  MOV R14, 0x1 ;  /* 0x00000001000e7802 */ /* 0x000fe20000000f00 */
[----:B------:R-:W0:Y:S03]  /*1b20*/  MUFU.RCP64H R15, R23 ;  /* 0x00000017000f7308 */ /* 0x000e260000001800 */
[----:B------:R-:W-:-:S13]  /*1b30*/  ISETP.GT.U32.AND P0, PT, R7, R32, PT ;  /* 0x000000200700720c */ /* 0x000fda0003f04070 */
[----:B------:R-:W-:Y:S01]  /*1b40*/  @!P0 IMAD.IADD R32, R32, 0x1, -R7 ;  /* 0x0000000120208824 */ /* 0x000fe200078e0a07 */
[----:B0-----:R-:W-:Y:S01]  /*1b50*/  DFMA R16, -R22, R14, 1 ;  /* 0x3ff000001610742b */ /* 0x001fe2000000010e */
[----:B------:R-:W-:-:S03]  /*1b60*/  ISETP.NE.AND P0, PT, R2, RZ, PT ;  /* 0x000000ff0200720c */ /* 0x000fc60003f05270 */
[----:B------:R-:W-:-:S04]  /*1b70*/  ISETP.GT.U32.AND P1, PT, R7, R32, PT ;  /* 0x000000200700720c */ /* 0x000fc80003f24070 */
[----:B------:R-:W-:-:S08]  /*1b80*/  DFMA R16, R16, R16, R16 ;  /* 0x000000101010722b */ /* 0x000fd00000000010 */
[----:B------:R-:W-:Y:S01]  /*1b90*/  DFMA R16, R14, R16, R14 ;  /* 0x000000100e10722b */ /* 0x000fe2000000000e */
[----:B------:R-:W-:-:S04]  /*1ba0*/  @!P1 IMAD.IADD R32, R32, 0x1, -R7 ;  /* 0x0000000120209824 */ /* 0x000fc800078e0a07 */
[----:B------:R-:W-:-:S03]  /*1bb0*/  IMAD.MOV.U32 R7, RZ, RZ, R32 ;  /* 0x000000ffff077224 */ /* 0x000fc600078e0020 */
[----:B------:R-:W-:Y:S01]  /*1bc0*/  DFMA R14, -R22, R16, 1 ;  /* 0x3ff00000160e742b */ /* 0x000fe20000000110 */
[----:B------:R-:W-:Y:S01]  /*1bd0*/  @!P2 IMAD.MOV R7, RZ, RZ, -R7 ;  /* 0x000000ffff07a224 */ /* 0x000fe200078e0a07 */
[----:B------:R-:W-:-:S04]  /*1be0*/  @!P0 LOP3.LUT R7, RZ, R2, RZ, 0x33, !PT ;  /* 0x00000002ff078212 */ /* 0x000fc800078e33ff */
[----:B------:R-:W0:Y:S02]  /*1bf0*/  I2F.F64 R32, R7 ;  /* 0x0000000700207312 */ /* 0x000e240000201c00 */
[----:B------:R-:W-:-:S08]  /*1c00*/  DFMA R14, R16, R14, R16 ;  /* 0x0000000e100e722b */ /* 0x000fd00000000010 */
[----:B0-----:R-:W-:Y:S01]  /*1c10*/  DMUL R16, R32, R14 ;  /* 0x0000000e20107228 */ /* 0x001fe20000000000 */
[----:B------:R-:W-:-:S07]  /*1c20*/  FSETP.GEU.AND P1, PT, |R33|, 6.5827683646048100446e-37, PT ;  /* 0x036000002100780b */ /* 0x000fce0003f2e200 */
[----:B------:R-:W-:-:S08]  /*1c30*/  DFMA R34, -R22, R16, R32 ;  /* 0x000000101622722b */ /* 0x000fd00000000120 */
[----:B------:R-:W-:Y:S02]  /*1c40*/  DFMA R16, R14, R34, R16 ;  /* 0x000000220e10722b */ /* 0x000fe40000000010 */
[----:B--2---:R-:W-:-:S08]  /*1c50*/  DADD R12, R12, R8 ;  /* 0x000000000c0c7229 */ /* 0x004fd00000000008 */
[----:B------:R-:W-:Y:S01]  /*1c60*/  FFMA R8, RZ, R23, R17 ;  /* 0x00000017ff087223 */ /* 0x000fe20000000011 */
[----:B------:R-:W-:Y:S01]  /*1c70*/  VIADD R9, R7, UR10 ;  /* 0x0000000a07097c36 */ /* 0x000fe20008000000 */
[----:B------:R0:W-:Y:S03]  /*1c80*/  STG.E.64 desc[UR16][R10.64+0xa0], R12 ;  /* 0x0000a00c0a007986 */ /* 0x0001e6000c101b10 */
[----:B------:R-:W-:Y:S02]  /*1c90*/  FSETP.GT.AND P0, PT, |R8|, 1.469367938527859385e-39, PT ;  /* 0x001000000800780b */ /* 0x000fe40003f04200 */
[----:B------:R-:W-:-:S11]  /*1ca0*/  R2UR UR11, R9 ;  /* 0x00000000090b72ca */ /* 0x000fd600000e0000 */
[----:B0-----:R-:W-:Y:S05]  /*1cb0*/  @P0 BRA P1, `(.L_x_9) ;  /* 0x00000000001c0947 */ /* 0x001fea0000800000 */
[----:B------:R-:W-:Y:S01]  /*1cc0*/  MOV R7, R33 ;  /* 0x0000002100077202 */ /* 0x000fe20000000f00 */
[----:B------:R-:W-:Y:S01]  /*1cd0*/  IMAD.MOV.U32 R12, RZ, RZ, R22 ;  /* 0x000000ffff0c7224 */ /* 0x000fe200078e0016 */
[----:B------:R-:W-:Y:S01]  /*1ce0*/  MOV R8, 0x1d10 ;  /* 0x00001d1000087802 */ /* 0x000fe20000000f00 */
[----:B------:R-:W-:-:S07]  /*1cf0*/  IMAD.MOV.U32 R13, RZ, RZ, R23 ;  /* 0x000000ffff0d7224 */ /* 0x000fce00078e0017 */
[----:B------:R-:W-:Y:S05]  /*1d00*/  CALL.REL.NOINC `($__internal_0_$__cuda_sm20_div_rn_f64_full) ;  /* 0x0000000c000c7944 */ /* 0x000fea0003c00000 */
[----:B------:R-:W-:Y:S02]  /*1d10*/  IMAD.MOV.U32 R16, RZ, RZ, R10 ;  /* 0x000000ffff107224 */ /* 0x000fe400078e000a */
[----:B------:R-:W-:-:S07]  /*1d20*/  IMAD.MOV.U32 R17, RZ, RZ, R11 ;  /* 0x000000ffff117224 */ /* 0x000fce00078e000b */
.L_x_9:
[----:B------:R-:W0:Y:S02]  /*1d30*/  LDC.64 R12, c[0x0][0x390] ;  /* 0x0000e400ff0c7b82 */ /* 0x000e240000000a00 */
[----:B0-----:R-:W2:Y:S01]  /*1d40*/  LDG.E.64 R12, desc[UR16][R12.64] ;  /* 0x000000100c0c7981 */ /* 0x001ea2000c1e1b00 */
[----:B------:R-:W-:Y:S01]  /*1d50*/  MOV R32, UR8 ;  /* 0x0000000800207c02 */ /* 0x000fe20008000f00 */
[----:B------:R-:W-:-:S06]  /*1d60*/  IMAD.U32 R33, RZ, RZ, UR9 ;  /* 0x00000009ff217e24 */ /* 0x000fcc000f8e00ff */
[----:B------:R-:W3:Y:S01]  /*1d70*/  LDG.E.64 R32, desc[UR16][R32.64] ;  /* 0x0000001020207981 */ /* 0x000ee2000c1e1b00 */
[----:B------:R-:W-:Y:S01]  /*1d80*/  IMAD.MOV.U32 R8, RZ, RZ, 0x1 ;  /* 0x00000001ff087424 */ /* 0x000fe200078e00ff */
        /* <DEDUP_REMOVED lines=17> */
[----:B------:R-:W-:Y:S01]  /*1ea0*/  MOV R8, R10 ;  /* 0x0000000a00087202 */ /* 0x000fe20000000f00 */
[----:B------:R-:W-:-:S07]  /*1eb0*/  IMAD.MOV.U32 R9, RZ, RZ, R11 ;  /* 0x000000ffff097224 */ /* 0x000fce00078e000b */
.L_x_10:
[----:B------:R-:W0:Y:S02]  /*1ec0*/  LDC.64 R12, c[0x0][0x380] ;  /* 0x0000e000ff0c7b82 */ /* 0x000e240000000a00 */
[----:B0-----:R-:W-:-:S05]  /*1ed0*/  IMAD.WIDE R12, R16, 0x8, R12 ;  /* 0x00000008100c7825 */ /* 0x001fca00078e020c */
[----:B------:R-:W2:Y:S01]  /*1ee0*/  LDG.E.64 R10, desc[UR16][R12.64+0xc8] ;  /* 0x0000c8100c0a7981 */ /* 0x000ea2000c1e1b00 */
[-C--:B------:R-:W-:Y:S01]  /*1ef0*/  IABS R7, R0.reuse ;  /* 0x0000000000077213 */ /* 0x080fe20000000000 */
[----:B------:R-:W-:Y:S01]  /*1f00*/  UIADD3 UR10, UPT, UPT, UR4, -UR13, -UR11 ;  /* 0x8000000d040a7290 */ /* 0x000fe2000fffe80b */
[----:B------:R-:W-:Y:S02]  /*1f10*/  IABS R33, R0 ;  /* 0x0000000000217213 */ /* 0x000fe40000000000 */
[----:B------:R-:W0:Y:S03]  /*1f20*/  I2F.RP R16, R7 ;  /* 0x0000000700107306 */ /* 0x000e260000209400 */
[----:B------:R-:W-:Y:S02]  /*1f30*/  MOV R32, UR10 ;  /* 0x0000000a00207c02 */ /* 0x000fe40008000f00 */
[----:B------:R-:W-:-:S03]  /*1f40*/  ISETP.LE.AND P2, PT, RZ, UR10, PT ;  /* 0x0000000aff007c0c */ /* 0x000fc6000bf43270 */
[----:B0-----:R-:W0:Y:S02]  /*1f50*/  MUFU.RCP R16, R16 ;  /* 0x0000001000107308 */ /* 0x001e240000001000 */
[----:B0-----:R-:W-:-:S06]  /*1f60*/  VIADD R14, R16, 0xffffffe ;  /* 0x0ffffffe100e7836 */ /* 0x001fcc0000000000 */
[----:B------:R0:W1:Y:S02]  /*1f70*/  F2I.FTZ.U32.TRUNC.NTZ R15, R14 ;  /* 0x0000000e000f7305 */ /* 0x000064000021f000 */
[----:B0-----:R-:W-:Y:S02]  /*1f80*/  IMAD.MOV.U32 R14, RZ, RZ, RZ ;  /* 0x000000ffff0e7224 */ /* 0x001fe400078e00ff */
[----:B-1----:R-:W-:-:S04]  /*1f90*/  IMAD.MOV R34, RZ, RZ, -R15 ;  /* 0x000000ffff227224 */ /* 0x002fc800078e0a0f */
[----:B------:R-:W-:Y:S01]  /*1fa0*/  IMAD R17, R34, R7, RZ ;  /* 0x0000000722117224 */ /* 0x000fe200078e02ff */
[----:B------:R-:W-:-:S03]  /*1fb0*/  IABS R34, R32 ;  /* 0x0000002000227213 */ /* 0x000fc60000000000 */
        /* <DEDUP_REMOVED lines=22> */
[----:B------:R-:W-:Y:S02]  /*2120*/  DFMA R36, -R20, R14, R32 ;  /* 0x0000000e1424722b */ /* 0x000fe40000000120 */
[----:B--2---:R-:W-:-:S06]  /*2130*/  DADD R8, R10, R8 ;  /* 0x000000000a087229 */ /* 0x004fcc0000000008 */
[----:B------:R-:W-:Y:S01]  /*2140*/  DFMA R10, R34, R36, R14 ;  /* 0x00000024220a722b */ /* 0x000fe2000000000e */
[----:B------:R-:W-:Y:S01]  /*2150*/  MOV R14, UR13 ;  /* 0x0000000d000e7c02 */ /* 0x000fe20008000f00 */
[----:B------:R0:W-:Y:S03]  /*2160*/  STG.E.64 desc[UR16][R12.64+0xc8], R8 ;  /* 0x0000c8080c007986 */ /* 0x0001e6000c101b10 */
[----:B------:R-:W-:-:S05]  /*2170*/  IADD3 R17, PT, PT, R14, UR11, R17 ;  /* 0x0000000b0e117c10 */ /* 0x000fca000fffe011 */
[----:B------:R-:W-:-:S05]  /*2180*/  FFMA R7, RZ, R21, R11 ;  /* 0x00000015ff077223 */ /* 0x000fca000000000b */
[----:B------:R-:W-:-:S13]  /*2190*/  FSETP.GT.AND P0, PT, |R7|, 1.469367938527859385e-39, PT ;  /* 0x001000000700780b */ /* 0x000fda0003f04200 */
[----:B0-----:R-:W-:Y:S05]  /*21a0*/  @P0 BRA P1, `(.L_x_11) ;  /* 0x0000000000140947 */ /* 0x001fea0000800000 */
[----:B------:R-:W-:Y:S01]  /*21b0*/  IMAD.MOV.U32 R7, RZ, RZ, R33 ;  /* 0x000000ffff077224 */ /* 0x000fe200078e0021 */
[----:B------:R-:W-:Y:S01]  /*21c0*/  MOV R8, 0x2200 ;  /* 0x0000220000087802 */ /* 0x000fe20000000f00 */
[----:B------:R-:W-:Y:S02]  /*21d0*/  IMAD.MOV.U32 R12, RZ, RZ, R20 ;  /* 0x000000ffff0c7224 */ /* 0x000fe400078e0014 */
[----:B------:R-:W-:-:S07]  /*21e0*/  IMAD.MOV.U32 R13, RZ, RZ, R21 ;  /* 0x000000ffff0d7224 */ /* 0x000fce00078e0015 */
[----:B------:R-:W-:Y:S05]  /*21f0*/  CALL.REL.NOINC `($__internal_0_$__cuda_sm20_div_rn_f64_full) ;  /* 0x0000000400d07944 */ /* 0x000fea0003c00000 */
.L_x_11:
        /* <DEDUP_REMOVED lines=25> */
.L_x_12:
[----:B------:R-:W0:Y:S02]  /*2390*/  LDC.64 R10, c[0x0][0x380] ;  /* 0x0000e000ff0a7b82 */ /* 0x000e240000000a00 */
[----:B0-----:R-:W-:-:S05]  /*23a0*/  IMAD.WIDE R10, R16, 0x8, R10 ;  /* 0x00000008100a7825 */ /* 0x001fca00078e020a */
[----:B------:R-:W2:Y:S01]  /*23b0*/  LDG.E.64 R12, desc[UR16][R10.64+0xf0] ;  /* 0x0000f0100a0c7981 */ /* 0x000ea2000c1e1b00 */
[-C--:B------:R-:W-:Y:S02]  /*23c0*/  IABS R7, R6.reuse ;  /* 0x0000000600077213 */ /* 0x080fe40000000000 */
[----:B------:R-:W-:Y:S02]  /*23d0*/  IADD3 R32, PT, PT, -R17, UR4, RZ ;  /* 0x0000000411207c10 */ /* 0x000fe4000fffe1ff */
[----:B------:R-:W0:Y:S01]  /*23e0*/  I2F.RP R16, R7 ;  /* 0x0000000700107306 */ /* 0x000e220000209400 */
[----:B------:R-:W-:Y:S02]  /*23f0*/  IABS R33, R6 ;  /* 0x0000000600217213 */ /* 0x000fe40000000000 */
[----:B------:R-:W-:-:S05]  /*2400*/  ISETP.GE.AND P2, PT, R32, RZ, PT ;  /* 0x000000ff2000720c */ /* 0x000fca0003f46270 */
[----:B0-----:R-:W0:Y:S02]  /*2410*/  MUFU.RCP R16, R16 ;  /* 0x0000001000107308 */ /* 0x001e240000001000 */
[----:B0-----:R-:W-:-:S06]  /*2420*/  VIADD R14, R16, 0xffffffe ;  /* 0x0ffffffe100e7836 */ /* 0x001fcc0000000000 */
[----:B------:R0:W1:Y:S02]  /*2430*/  F2I.FTZ.U32.TRUNC.NTZ R15, R14 ;  /* 0x0000000e000f7305 */ /* 0x000064000021f000 */
[----:B0-----:R-:W-:Y:S01]  /*2440*/  MOV R14, RZ ;  /* 0x000000ff000e7202 */ /* 0x001fe20000000f00 */
[----:B-1----:R-:W-:-:S04]  /*2450*/  IMAD.MOV R34, RZ, RZ, -R15 ;  /* 0x000000ffff227224 */ /* 0x002fc800078e0a0f */
[----:B------:R-:W-:Y:S01]  /*2460*/  IMAD R17, R34, R7, RZ ;  /* 0x0000000722117224 */ /* 0x000fe200078e02ff */
[----:B------:R-:W-:-:S03]  /*2470*/  IABS R34, R32 ;  /* 0x0000002000227213 */ /* 0x000fc60000000000 */
        /* <DEDUP_REMOVED lines=8> */
[----:B0-----:R-:W-:Y:S01]  /*2500*/  DFMA R16, -R18, R14, 1 ;  /* 0x3ff000001210742b */ /* 0x001fe2000000010e */
[----:B------:R-:W-:-:S03]  /*2510*/  ISETP.NE.AND P0, PT, R6, RZ, PT ;  /* 0x000000ff0600720c */ /* 0x000fc60003f05270 */
[----:B------:R-:W-:-:S04]  /*2520*/  ISETP.GT.U32.AND P1, PT, R7, R34, PT ;  /* 0x000000220700720c */ /* 0x000fc80003f24070 */
[----:B------:R-:W-:-:S08]  /*2530*/  DFMA R16, R16, R16, R16 ;  /* 0x000000101010722b */ /* 0x000fd00000000010 */
[----:B------:R-:W-:Y:S01]  /*2540*/  DFMA R16, R14, R16, R14 ;  /* 0x000000100e10722b */ /* 0x000fe2000000000e */
[----:B------:R-:W-:-:S05]  /*2550*/  @!P1 IADD3 R34, PT, PT, R34, -R7, RZ ;  /* 0x8000000722229210 */ /* 0x000fca0007ffe0ff */
[----:B------:R-:W-:Y:S02]  /*2560*/  IMAD.MOV.U32 R32, RZ, RZ, R34 ;  /* 0x000000ffff207224 */ /* 0x000fe400078e0022 */
[----:B------:R-:W-:Y:S02]  /*2570*/  DFMA R14, -R18, R16, 1 ;  /* 0x3ff00000120e742b */ /* 0x000fe40000000110 */
[----:B------:R-:W-:Y:S01]  /*2580*/  @!P2 IMAD.MOV R32, RZ, RZ, -R32 ;  /* 0x000000ffff20a224 */ /* 0x000fe200078e0a20 */
[----:B------:R-:W-:-:S05]  /*2590*/  @!P0 LOP3.LUT R32, RZ, R6, RZ, 0x33, !PT ;  /* 0x00000006ff208212 */ /* 0x000fca00078e33ff */
[----:B------:R-:W-:Y:S01]  /*25a0*/  DFMA R14, R16, R14, R16 ;  /* 0x0000000e100e722b */ /* 0x000fe20000000010 */
[----:B------:R-:W0:Y:S07]  /*25b0*/  I2F.F64 R32, R32 ;  /* 0x0000002000207312 */ /* 0x000e2e0000201c00 */
        /* <DEDUP_REMOVED lines=16> */
.L_x_13:
[----:B0-----:R-:W0:Y:S02]  /*26c0*/  LDC.64 R12, c[0x0][0x390] ;  /* 0x0000e400ff0c7b82 */ /* 0x001e240000000a00 */
        /* <DEDUP_REMOVED lines=24> */
.L_x_14:
[----:B------:R-:W0:Y:S02]  /*2850*/  LDC.64 R10, c[0x0][0x380] ;  /* 0x0000e000ff0a7b82 */ /* 0x000e240000000a00 */
[----:B0-----:R-:W-:-:S05]  /*2860*/  IMAD.WIDE R16, R16, 0x8, R10 ;  /* 0x0000000810107825 */ /* 0x001fca00078e020a */
[----:B------:R-:W2:Y:S01]  /*2870*/  LDG.E.64 R10, desc[UR16][R16.64+0x118] ;  /* 0x00011810100a7981 */ /* 0x000ea2000c1e1b00 */
[----:B------:R-:W-:Y:S02]  /*2880*/  UIADD3 UR4, UP0, UPT, UR4, 0x1, URZ ;  /* 0x0000000104047890 */ /* 0x000fe4000ff1e0ff */
[----:B------:R-:W-:Y:S02]  /*2890*/  UIADD3 UR14, UPT, UPT, UR14, 0x1, URZ ;  /* 0x000000010e0e7890 */ /* 0x000fe4000fffe0ff */
[----:B------:R-:W-:Y:S02]  /*28a0*/  UIADD3.X UR5, UPT, UPT, URZ, UR5, URZ, UP0, !UPT ;  /* 0x00000005ff057290 */ /* 0x000fe400087fe4ff */
[----:B------:R-:W-:Y:S02]  /*28b0*/  UISETP.NE.AND UP0, UPT, UR14, URZ, UPT ;  /* 0x000000ff0e00728c */ /* 0x000fe4000bf05270 */
[----:B------:R-:W-:Y:S02]  /*28c0*/  UIADD3 UR8, UP1, UPT, UR8, 0x8, URZ ;  /* 0x0000000808087890 */ /* 0x000fe4000ff3e0ff */
[----:B------:R-:W-:-:S02]  /*28d0*/  UIADD3 UR6, UP2, UPT, UR6, 0x8, URZ ;  /* 0x0000000806067890 */ /* 0x000fc4000ff5e0ff */
[----:B------:R-:W-:Y:S02]  /*28e0*/  UIADD3.X UR9, UPT, UPT, URZ, UR9, URZ, UP1, !UPT ;  /* 0x00000009ff097290 */ /* 0x000fe40008ffe4ff */
[----:B------:R-:W-:Y:S01]  /*28f0*/  UIADD3.X UR7, UPT, UPT, URZ, UR7, URZ, UP2, !UPT ;  /* 0x00000007ff077290 */ /* 0x000fe200097fe4ff */
[----:B--2---:R-:W-:-:S07]  /*2900*/  DADD R10, R10, R8 ;  /* 0x000000000a0a7229 */ /* 0x004fce0000000008 */
[----:B------:R1:W-:Y:S01]  /*2910*/  STG.E.64 desc[UR16][R16.64+0x118], R10 ;  /* 0x0001180a10007986 */ /* 0x0003e2000c101b10 */
[----:B------:R-:W-:Y:S05]  /*2920*/  BRA.U UP0, `(.L_x_15) ;  /* 0xffffffd900a07547 */ /* 0x000fea000b83ffff */
[----:B------:R-:W-:Y:S05]  /*2930*/  EXIT ;  /* 0x000000000000794d */ /* 0x000fea0003800000 */
        .weak           $__internal_0_$__cuda_sm20_div_rn_f64_full
        .type           $__internal_0_$__cuda_sm20_div_rn_f64_full,@function
        .size           $__internal_0_$__cuda_sm20_div_rn_f64_full,($_Z9marginalsPdS_S_i$__internal_accurate_pow - $__internal_0_$__cuda_sm20_div_rn_f64_full)
$__internal_0_$__cuda_sm20_div_rn_f64_full:
[C---:B------:R-:W-:Y:S01]  /*2940*/  FSETP.GEU.AND P0, PT, |R13|.reuse, 1.469367938527859385e-39, PT ;  /* 0x001000000d00780b */ /* 0x040fe20003f0e200 */
[----:B------:R-:W-:Y:S01]  /*2950*/  IMAD.MOV.U32 R10, RZ, RZ, 0x1 ;  /* 0x00000001ff0a7424 */ /* 0x000fe200078e00ff */
[C---:B------:R-:W-:Y:S01]  /*2960*/  LOP3.LUT R14, R13.reuse, 0x800fffff, RZ, 0xc0, !PT ;  /* 0x800fffff0d0e7812 */ /* 0x040fe200078ec0ff */
[----:B------:R-:W-:Y:S01]  /*2970*/  IMAD.MOV.U32 R9, RZ, RZ, 0x1ca00000 ;  /* 0x1ca00000ff097424 */ /* 0x000fe200078e00ff */
[----:B------:R-:W-:Y:S02]  /*2980*/  LOP3.LUT R41, R13, 0x7ff00000, RZ, 0xc0, !PT ;  /* 0x7ff000000d297812 */ /* 0x000fe400078ec0ff */
[----:B------:R-:W-:Y:S01]  /*2990*/  LOP3.LUT R15, R14, 0x3ff00000, RZ, 0xfc, !PT ;  /* 0x3ff000000e0f7812 */ /* 0x000fe200078efcff */
[----:B------:R-:W-:-:S06]  /*29a0*/  IMAD.MOV.U32 R14, RZ, RZ, R12 ;  /* 0x000000ffff0e7224 */ /* 0x000fcc00078e000c */
[----:B------:R-:W-:-:S06]  /*29b0*/  @!P0 DMUL R14, R12, 8.98846567431157953865e+307 ;  /* 0x7fe000000c0e8828 */ /* 0x000fcc0000000000 */
[----:B------:R-:W0:Y:S02]  /*29c0*/  MUFU.RCP64H R11, R15 ;  /* 0x0000000f000b7308 */ /* 0x000e240000001800 */
[----:B0-----:R-:W-:-:S08]  /*29d0*/  DFMA R36, R10, -R14, 1 ;  /* 0x3ff000000a24742b */ /* 0x001fd0000000080e */
[----:B------:R-:W-:-:S08]  /*29e0*/  DFMA R36, R36, R36, R36 ;  /* 0x000000242424722b */ /* 0x000fd00000000024 */
[----:B------:R-:W-:Y:S01]  /*29f0*/  DFMA R36, R10, R36, R10 ;  /* 0x000000240a24722b */ /* 0x000fe2000000000a */
[----:B------:R-:W-:Y:S01]  /*2a00*/  IMAD.MOV.U32 R11, RZ, RZ, R7 ;  /* 0x000000ffff0b7224 */ /* 0x000fe200078e0007 */
[----:B------:R-:W-:-:S04]  /*2a10*/  MOV R10, R32 ;  /* 0x00000020000a7202 */ /* 0x000fc80000000f00 */
[----:B------:R-:W-:Y:S02]  /*2a20*/  LOP3.LUT R7, R11, 0x7ff00000, RZ, 0xc0, !PT ;  /* 0x7ff000000b077812 */ /* 0x000fe400078ec0ff */
[----:B------:R-:W-:Y:S01]  /*2a30*/  DFMA R34, R36, -R14, 1 ;  /* 0x3ff000002422742b */ /* 0x000fe2000000080e */
[----:B------:R-:W-:Y:S02]  /*2a40*/  MOV R32, R10 ;  /* 0x0000000a00207202 */ /* 0x000fe40000000f00 */
[----:B------:R-:W-:Y:S01]  /*2a50*/  ISETP.GE.U32.AND P1, PT, R7, R41, PT ;  /* 0x000000290700720c */ /* 0x000fe20003f26070 */
[----:B------:R-:W-:-:S03]  /*2a60*/  IMAD.MOV.U32 R40, RZ, RZ, R7 ;  /* 0x000000ffff287224 */ /* 0x000fc600078e0007 */
[----:B------:R-:W-:Y:S01]  /*2a70*/  SEL R33, R9, 0x63400000, !P1 ;  /* 0x6340000009217807 */ /* 0x000fe20004800000 */
[----:B------:R-:W-:Y:S01]  /*2a80*/  DFMA R34, R36, R34, R36 ;  /* 0x000000222422722b */ /* 0x000fe20000000024 */
[----:B------:R-:W-:Y:S02]  /*2a90*/  FSETP.GEU.AND P1, PT, |R11|, 1.469367938527859385e-39, PT ;  /* 0x001000000b00780b */ /* 0x000fe40003f2e200 */
[----:B------:R-:W-:-:S11]  /*2aa0*/  LOP3.LUT R33, R33, 0x800fffff, R11, 0xf8, !PT ;  /* 0x800fffff21217812 */ /* 0x000fd600078ef80b */
[----:B------:R-:W-:Y:S05]  /*2ab0*/  @P1 BRA `(.L_x_16) ;  /* 0x0000000000201947 */ /* 0x000fea0003800000 */
[----:B------:R-:W-:-:S04]  /*2ac0*/  LOP3.LUT R36, R13, 0x7ff00000, RZ, 0xc0, !PT ;  /* 0x7ff000000d247812 */ /* 0x000fc800078ec0ff */
[----:B------:R-:W-:Y:S01]  /*2ad0*/  ISETP.GE.U32.AND P1, PT, R7, R36, PT ;  /* 0x000000240700720c */ /* 0x000fe20003f26070 */
[----:B------:R-:W-:-:S03]  /*2ae0*/  IMAD.MOV.U32 R36, RZ, RZ, RZ ;  /* 0x000000ffff247224 */ /* 0x000fc600078e00ff */
[----:B------:R-:W-:-:S04]  /*2af0*/  SEL R37, R9, 0x63400000, !P1 ;  /* 0x6340000009257807 */ /* 0x000fc80004800000 */
[----:B------:R-:W-:-:S04]  /*2b00*/  LOP3.LUT R37, R37, 0x80000000, R11, 0xf8, !PT ;  /* 0x8000000025257812 */ /* 0x000fc800078ef80b */
[----:B------:R-:W-:-:S06]  /*2b10*/  LOP3.LUT R37, R37, 0x100000, RZ, 0xfc, !PT ;  /* 0x0010000025257812 */ /* 0x000fcc00078efcff */
[----:B------:R-:W-:-:S10]  /*2b20*/  DFMA R32, R32, 2, -R36 ;  /* 0x400000002020782b */ /* 0x000fd40000000824 */
[----:B------:R-:W-:-:S07]  /*2b30*/  LOP3.LUT R40, R33, 0x7ff00000, RZ, 0xc0, !PT ;  /* 0x7ff0000021287812 */ /* 0x000fce00078ec0ff */
.L_x_16:
[----:B------:R-:W-:Y:S01]  /*2b40*/  @!P0 LOP3.LUT R41, R15, 0x7ff00000, RZ, 0xc0, !PT ;  /* 0x7ff000000f298812 */ /* 0x000fe200078ec0ff */
[----:B------:R-:W-:Y:S01]  /*2b50*/  VIADD R38, R40, 0xffffffff ;  /* 0xffffffff28267836 */ /* 0x000fe20000000000 */
[----:B------:R-:W-:-:S03]  /*2b60*/  DMUL R36, R34, R32 ;  /* 0x0000002022247228 */ /* 0x000fc60000000000 */
[----:B------:R-:W-:Y:S01]  /*2b70*/  VIADD R42, R41, 0xffffffff ;  /* 0xffffffff292a7836 */ /* 0x000fe20000000000 */
[----:B------:R-:W-:-:S04]  /*2b80*/  ISETP.GT.U32.AND P0, PT, R38, 0x7feffffe, PT ;  /* 0x7feffffe2600780c */ /* 0x000fc80003f04070 */
[----:B------:R-:W-:Y:S01]  /*2b90*/  ISETP.GT.U32.OR P0, PT, R42, 0x7feffffe, P0 ;  /* 0x7feffffe2a00780c */ /* 0x000fe20000704470 */
[----:B------:R-:W-:-:S08]  /*2ba0*/  DFMA R38, R36, -R14, R32 ;  /* 0x8000000e2426722b */ /* 0x000fd00000000020 */
[----:B------:R-:W-:-:S04]  /*2bb0*/  DFMA R38, R34, R38, R36 ;  /* 0x000000262226722b */ /* 0x000fc80000000024 */
[----:B------:R-:W-:Y:S07]  /*2bc0*/  @P0 BRA `(.L_x_17) ;  /* 0x00000000006c0947 */ /* 0x000fee0003800000 */
[----:B------:R-:W-:-:S04]  /*2bd0*/  LOP3.LUT R34, R13, 0x7ff00000, RZ, 0xc0, !PT ;  /* 0x7ff000000d227812 */ /* 0x000fc800078ec0ff */
[CC--:B------:R-:W-:Y:S02]  /*2be0*/  VIADDMNMX R10, R7.reuse, -R34.reuse, 0xb9600000, !PT ;  /* 0xb9600000070a7446 */ /* 0x0c0fe40007800922 */
[----:B------:R-:W-:Y:S02]  /*2bf0*/  ISETP.GE.U32.AND P0, PT, R7, R34, PT ;  /* 0x000000220700720c */ /* 0x000fe40003f06070 */
[----:B------:R-:W-:Y:S02]  /*2c00*/  VIMNMX R7, PT, PT, R10, 0x46a00000, PT ;  /* 0x46a000000a077848 */ /* 0x000fe40003fe0100 */
[----:B------:R-:W-:-:S04]  /*2c10*/  SEL R10, R9, 0x63400000, !P0 ;  /* 0x63400000090a7807 */ /* 0x000fc80004000000 */
[----:B------:R-:W-:Y:S01]  /*2c20*/  IADD3 R7, PT, PT, -R10, R7, RZ ;  /* 0x000000070a077210 */ /* 0x000fe20007ffe1ff */
[----:B------:R-:W-:-:S04]  /*2c30*/  IMAD.MOV.U32 R10, RZ, RZ, RZ ;  /* 0x000000ffff0a7224 */ /* 0x000fc800078e00ff */
[----:B------:R-:W-:-:S06]  /*2c40*/  VIADD R11, R7, 0x7fe00000 ;  /* 0x7fe00000070b7836 */ /* 0x000fcc0000000000 */
[----:B------:R-:W-:-:S10]  /*2c50*/  DMUL R34, R38, R10 ;  /* 0x0000000a26227228 */ /* 0x000fd40000000000 */
[----:B------:R-:W-:-:S13]  /*2c60*/  FSETP.GTU.AND P0, PT, |R35|, 1.469367938527859385e-39, PT ;  /* 0x001000002300780b */ /* 0x000fda0003f0c200 */
[----:B------:R-:W-:Y:S05]  /*2c70*/  @P0 BRA `(.L_x_18) ;  /* 0x0000000000940947 */ /* 0x000fea0003800000 */
[----:B------:R-:W-:Y:S01]  /*2c80*/  DFMA R14, R38, -R14, R32 ;  /* 0x8000000e260e722b */ /* 0x000fe20000000020 */
[----:B------:R-:W-:-:S09]  /*2c90*/  IMAD.MOV.U32 R12, RZ, RZ, RZ ;  /* 0x000000ffff0c7224 */ /* 0x000fd200078e00ff */
[C---:B------:R-:W-:Y:S02]  /*2ca0*/  FSETP.NEU.AND P0, PT, R15.reuse, RZ, PT ;  /* 0x000000ff0f00720b */ /* 0x040fe40003f0d000 */
[----:B------:R-:W-:-:S04]  /*2cb0*/  LOP3.LUT R9, R15, 0x80000000, R13, 0x48, !PT ;  /* 0x800000000f097812 */ /* 0x000fc800078e480d */
[----:B------:R-:W-:-:S07]  /*2cc0*/  LOP3.LUT R13, R9, R11, RZ, 0xfc, !PT ;  /* 0x0000000b090d7212 */ /* 0x000fce00078efcff */
[----:B------:R-:W-:Y:S05]  /*2cd0*/  @!P0 BRA `(.L_x_18) ;  /* 0x00000000007c8947 */ /* 0x000fea0003800000 */
[C---:B------:R-:W-:Y:S01]  /*2ce0*/  IADD3 R11, PT, PT, -R7.reuse, RZ, RZ ;  /* 0x000000ff070b7210 */ /* 0x040fe20007ffe1ff */
[----:B------:R-:W-:Y:S01]  /*2cf0*/  IMAD.MOV.U32 R10, RZ, RZ, RZ ;  /* 0x000000ffff0a7224 */ /* 0x000fe200078e00ff */
[----:B------:R-:W-:Y:S01]  /*2d00*/  DMUL.RP R12, R38, R12 ;  /* 0x0000000c260c7228 */ /* 0x000fe20000008000 */
[----:B------:R-:W-:-:S04]  /*2d10*/  IADD3 R7, PT, PT, -R7, -0x43300000, RZ ;  /* 0xbcd0000007077810 */ /* 0x000fc80007ffe1ff */
[----:B------:R-:W-:-:S05]  /*2d20*/  DFMA R10, R34, -R10, R38 ;  /* 0x8000000a220a722b */ /* 0x000fca0000000026 */
[----:B------:R-:W-:-:S05]  /*2d30*/  LOP3.LUT R9, R13, R9, RZ, 0x3c, !PT ;  /* 0x000000090d097212 */ /* 0x000fca00078e3cff */
[----:B------:R-:W-:-:S04]  /*2d40*/  FSETP.NEU.AND P0, PT, |R11|, R7, PT ;  /* 0x000000070b00720b */ /* 0x000fc80003f0d200 */
[----:B------:R-:W-:Y:S02]  /*2d50*/  FSEL R34, R12, R34, !P0 ;  /* 0x000000220c227208 */ /* 0x000fe40004000000 */
[----:B------:R-:W-:Y:S01]  /*2d60*/  FSEL R35, R9, R35, !P0 ;  /* 0x0000002309237208 */ /* 0x000fe20004000000 */
[----:B------:R-:W-:Y:S06]  /*2d70*/  BRA `(.L_x_18) ;  /* 0x0000000000547947 */ /* 0x000fec0003800000 */
.L_x_17:
[----:B------:R-:W-:-:S14]  /*2d80*/  DSETP.NAN.AND P0, PT, R10, R10, PT ;  /* 0x0000000a0a00722a */ /* 0x000fdc0003f08000 */
[----:B------:R-:W-:Y:S05]  /*2d90*/  @P0 BRA `(.L_x_19) ;  /* 0x0000000000440947 */ /* 0x000fea0003800000 */
[----:B------:R-:W-:-:S14]  /*2da0*/  DSETP.NAN.AND P0, PT, R12, R12, PT ;  /* 0x0000000c0c00722a */ /* 0x000fdc0003f08000 */
[----:B------:R-:W-:Y:S05]  /*2db0*/  @P0 BRA `(.L_x_20) ;  /* 0x0000000000300947 */ /* 0x000fea0003800000 */
[----:B------:R-:W-:Y:S01]  /*2dc0*/  ISETP.NE.AND P0, PT, R40, R41, PT ;  /* 0x000000292800720c */ /* 0x000fe20003f05270 */
[----:B------:R-:W-:Y:S02]  /*2dd0*/  IMAD.MOV.U32 R34, RZ, RZ, 0x0 ;  /* 0x00000000ff227424 */ /* 0x000fe400078e00ff */
[----:B------:R-:W-:-:S10]  /*2de0*/  IMAD.MOV.U32 R35, RZ, RZ, -0x80000 ;  /* 0xfff80000ff237424 */ /* 0x000fd400078e00ff */
[----:B------:R-:W-:Y:S05]  /*2df0*/  @!P0 BRA `(.L_x_18) ;  /* 0x0000000000348947 */ /* 0x000fea0003800000 */
[----:B------:R-:W-:Y:S02]  /*2e00*/  ISETP.NE.AND P0, PT, R40, 0x7ff00000, PT ;  /* 0x7ff000002800780c */ /* 0x000fe40003f05270 */
[----:B------:R-:W-:Y:S02]  /*2e10*/  LOP3.LUT R35, R11, 0x80000000, R13, 0x48, !PT ;  /* 0x800000000b237812 */ /* 0x000fe400078e480d */
[----:B------:R-:W-:-:S13]  /*2e20*/  ISETP.EQ.OR P0, PT, R41, RZ, !P0 ;  /* 0x000000ff2900720c */ /* 0x000fda0004702670 */
[----:B------:R-:W-:Y:S02]  /*2e30*/  @P0 LOP3.LUT R7, R35, 0x7ff00000, RZ, 0xfc, !PT ;  /* 0x7ff0000023070812 */ /* 0x000fe400078efcff */
[----:B------:R-:W-:Y:S01]  /*2e40*/  @!P0 MOV R34, RZ ;  /* 0x000000ff00228202 */ /* 0x000fe20000000f00 */
[----:B------:R-:W-:Y:S02]  /*2e50*/  @P0 IMAD.MOV.U32 R34, RZ, RZ, RZ ;  /* 0x000000ffff220224 */ /* 0x000fe400078e00ff */
[----:B------:R-:W-:Y:S01]  /*2e60*/  @P0 IMAD.MOV.U32 R35, RZ, RZ, R7 ;  /* 0x000000ffff230224 */ /* 0x000fe200078e0007 */
[----:B------:R-:W-:Y:S06]  /*2e70*/  BRA `(.L_x_18) ;  /* 0x0000000000147947 */ /* 0x000fec0003800000 */
.L_x_20:
[----:B------:R-:W-:Y:S01]  /*2e80*/  LOP3.LUT R35, R13, 0x80000, RZ, 0xfc, !PT ;  /* 0x000800000d237812 */ /* 0x000fe200078efcff */
[----:B------:R-:W-:Y:S01]  /*2e90*/  IMAD.MOV.U32 R34, RZ, RZ, R12 ;  /* 0x000000ffff227224 */ /* 0x000fe200078e000c */
[----:B------:R-:W-:Y:S06]  /*2ea0*/  BRA `(.L_x_18) ;  /* 0x0000000000087947 */ /* 0x000fec0003800000 */
.L_x_19:
[----:B------:R-:W-:Y:S02]  /*2eb0*/  LOP3.LUT R35, R11, 0x80000, RZ, 0xfc, !PT ;  /* 0x000800000b237812 */ /* 0x000fe400078efcff */
[----:B------:R-:W-:-:S07]  /*2ec0*/  MOV R34, R10 ;  /* 0x0000000a00227202 */ /* 0x000fce0000000f00 */
.L_x_18:
[----:B------:R-:W-:Y:S02]  /*2ed0*/  IMAD.MOV.U32 R9, RZ, RZ, 0x0 ;  /* 0x00000000ff097424 */ /* 0x000fe400078e00ff */
[----:B------:R-:W-:Y:S02]  /*2ee0*/  IMAD.MOV.U32 R10, RZ, RZ, R34 ;  /* 0x000000ffff0a7224 */ /* 0x000fe400078e0022 */
[----:B------:R-:W-:Y:S01]  /*2ef0*/  IMAD.MOV.U32 R11, RZ, RZ, R35 ;  /* 0x000000ffff0b7224 */ /* 0x000fe200078e0023 */
[----:B------:R-:W-:Y:S06]  /*2f00*/  RET.REL.NODEC R8 `(_Z9marginalsPdS_S_i) ;  /* 0xffffffd0083c7950 */ /* 0x000fec0003c3ffff */
        .type           $_Z9marginalsPdS_S_i$__internal_accurate_pow,@function
        .size           $_Z9marginalsPdS_S_i$__internal_accurate_pow,(.L_x_400 - $_Z9marginalsPdS_S_i$__internal_accurate_pow)
$_Z9marginalsPdS_S_i$__internal_accurate_pow:
[----:B------:R-:W-:Y:S01]  /*2f10*/  ISETP.GT.U32.AND P0, PT, R3, 0xfffff, PT ;  /* 0x000fffff0300780c */ /* 0x000fe20003f04070 */
[----:B------:R-:W-:Y:S01]  /*2f20*/  IMAD.U32 R6, RZ, RZ, UR4 ;  /* 0x00000004ff067e24 */ /* 0x000fe2000f8e00ff */
[----:B------:R-:W-:Y:S01]  /*2f30*/  MOV R2, UR4 ;  /* 0x0000000400027c02 */ /* 0x000fe20008000f00 */
[----:B------:R-:W-:Y:S01]  /*2f40*/  IMAD.MOV.U32 R8, RZ, RZ, RZ ;  /* 0x000000ffff087224 */ /* 0x000fe200078e00ff */
[----:B------:R-:W-:Y:S01]  /*2f50*/  MOV R14, 0x41ad3b5a ;  /* 0x41ad3b5a000e7802 */ /* 0x000fe20000000f00 */
[----:B------:R-:W-:Y:S01]  /*2f60*/  IMAD.MOV.U32 R15, RZ, RZ, 0x3ed0f5d2 ;  /* 0x3ed0f5d2ff0f7424 */ /* 0x000fe200078e00ff */
[----:B------:R-:W-:Y:S01]  /*2f70*/  UMOV UR8, 0x7d2cafe2 ;  /* 0x7d2cafe200087882 */ /* 0x000fe20000000000 */
[----:B------:R-:W-:Y:S01]  /*2f80*/  UMOV UR9, 0x3eb0f5ff ;  /* 0x3eb0f5ff00097882 */ /* 0x000fe20000000000 */
[----:B------:R-:W-:Y:S01]  /*2f90*/  UMOV UR10, 0xfefa39ef ;  /* 0xfefa39ef000a7882 */ /* 0x000fe20000000000 */
[----:B------:R-:W-:-:S04]  /*2fa0*/  UMOV UR11, 0x3fe62e42 ;  /* 0x3fe62e42000b7882 */ /* 0x000fc80000000000 */
[----:B------:R-:W-:Y:S01]  /*2fb0*/  @!P0 DMUL R32, R2, 1.80143985094819840000e+16 ;  /* 0x4350000002208828 */ /* 0x000fe20000000000 */
[----:B------:R-:W-:-:S09]  /*2fc0*/  IMAD.MOV.U32 R2, RZ, RZ, 0x40140000 ;  /* 0x40140000ff027424 */ /* 0x000fd200078e00ff */
[----:B------:R-:W-:Y:S01]  /*2fd0*/  @!P0 IMAD.MOV.U32 R2, RZ, RZ, R33 ;  /* 0x000000ffff028224 */ /* 0x000fe200078e0021 */
[----:B------:R-:W-:-:S04]  /*2fe0*/  @!P0 MOV R6, R32 ;  /* 0x0000002000068202 */ /* 0x000fc80000000f00 */
[----:B------:R-:W-:-:S04]  /*2ff0*/  LOP3.LUT R2, R2, 0x800fffff, RZ, 0xc0, !PT ;  /* 0x800fffff02027812 */ /* 0x000fc800078ec0ff */
[----:B------:R-:W-:-:S04]  /*3000*/  LOP3.LUT R7, R2, 0x3ff00000, RZ, 0xfc, !PT ;  /* 0x3ff0000002077812 */ /* 0x000fc800078efcff */
[----:B------:R-:W-:-:S13]  /*3010*/  ISETP.GE.U32.AND P1, PT, R7, 0x3ff6a09f, PT ;  /* 0x3ff6a09f0700780c */ /* 0x000fda0003f26070 */
[----:B------:R-:W-:-:S04]  /*3020*/  @P1 VIADD R5, R7, 0xfff00000 ;  /* 0xfff0000007051836 */ /* 0x000fc80000000000 */
[----:B------:R-:W-:-:S06]  /*3030*/  @P1 IMAD.MOV.U32 R7, RZ, RZ, R5 ;  /* 0x000000ffff071224 */ /* 0x000fcc00078e0005 */
[C---:B------:R-:W-:Y:S02]  /*3040*/  DADD R12, R6.reuse, 1 ;  /* 0x3ff00000060c7429 */ /* 0x040fe40000000000 */
[----:B------:R-:W-:-:S04]  /*3050*/  DADD R6, R6, -1 ;  /* 0xbff0000006067429 */ /* 0x000fc80000000000 */
[----:B------:R-:W0:Y:S02]  /*3060*/  MUFU.RCP64H R9, R13 ;  /* 0x0000000d00097308 */ /* 0x000e240000001800 */
[----:B0-----:R-:W-:-:S08]  /*3070*/  DFMA R4, -R12, R8, 1 ;  /* 0x3ff000000c04742b */ /* 0x001fd00000000108 */
[----:B------:R-:W-:-:S08]  /*3080*/  DFMA R4, R4, R4, R4 ;  /* 0x000000040404722b */ /* 0x000fd00000000004 */
[----:B------:R-:W-:-:S08]  /*3090*/  DFMA R8, R8, R4, R8 ;  /* 0x000000040808722b */ /* 0x000fd00000000008 */
[----:B------:R-:W-:-:S08]  /*30a0*/  DMUL R4, R6, R8 ;  /* 0x0000000806047228 */ /* 0x000fd00000000000 */
[----:B------:R-:W-:-:S08]  /*30b0*/  DFMA R4, R6, R8, R4 ;  /* 0x000000080604722b */ /* 0x000fd00000000004 */
[----:B------:R-:W-:-:S08]  /*30c0*/  DMUL R10, R4, R4 ;  /* 0x00000004040a7228 */ /* 0x000fd00000000000 */
[----:B------:R-:W-:Y:S01]  /*30d0*/  DFMA R12, R10, UR8, R14 ;  /* 0x000000080a0c7c2b */ /* 0x000fe2000800000e */
[----:B------:R-:W-:Y:S01]  /*30e0*/  UMOV UR8, 0x75488a3f ;  /* 0x75488a3f00087882 */ /* 0x000fe20000000000 */
[----:B------:R-:W-:Y:S01]  /*30f0*/  UMOV UR9, 0x3ef3b20a ;  /* 0x3ef3b20a00097882 */ /* 0x000fe20000000000 */
[----:B------:R-:W-:-:S05]  /*3100*/  DADD R14, R6, -R4 ;  /* 0x00000000060e7229 */ /* 0x000fca0000000804 */
[----:B------:R-:W-:Y:S01]  /*3110*/  DFMA R12, R10, R12, UR8 ;  /* 0x000000080a0c7e2b */ /* 0x000fe2000800000c */
[----:B------:R-:W-:Y:S01]  /*3120*/  UMOV UR8, 0xe4faecd5 ;  /* 0xe4faecd500087882 */ /* 0x000fe20000000000 */
[----:B------:R-:W-:Y:S01]  /*3130*/  UMOV UR9, 0x3f1745cd ;  /* 0x3f1745cd00097882 */ /* 0x000fe20000000000 */
[----:B------:R-:W-:Y:S02]  /*3140*/  DADD R34, R14, R14 ;  /* 0x000000000e227229 */ /* 0x000fe4000000000e */
[----:B------:R-:W-:-:S03]  /*3150*/  DMUL R14, R4, R4 ;  /* 0x00000004040e7228 */ /* 0x000fc60000000000 */
[----:B------:R-:W-:Y:S01]  /*3160*/  DFMA R12, R10, R12, UR8 ;  /* 0x000000080a0c7e2b */ /* 0x000fe2000800000c */
[----:B------:R-:W-:Y:S01]  /*3170*/  UMOV UR8, 0x258a578b ;  /* 0x258a578b00087882 */ /* 0x000fe20000000000 */
[----:B------:R-:W-:Y:S01]  /*3180*/  UMOV UR9, 0x3f3c71c7 ;  /* 0x3f3c71c700097882 */ /* 0x000fe20000000000 */
[----:B------:R-:W-:Y:S02]  /*3190*/  DFMA R34, R6, -R4, R34 ;  /* 0x800000040622722b */ /* 0x000fe40000000022 */
[----:B------:R-:W-:-:S03]  /*31a0*/  DMUL R6, R4, R14 ;  /* 0x0000000e04067228 */ /* 0x000fc60000000000 */
[----:B------:R-:W-:Y:S01]  /*31b0*/  DFMA R12, R10, R12, UR8 ;  /* 0x000000080a0c7e2b */ /* 0x000fe2000800000c */
[----:B------:R-:W-:Y:S01]  /*31c0*/  UMOV UR8, 0x9242b910 ;  /* 0x9242b91000087882 */ /* 0x000fe20000000000 */
[----:B------:R-:W-:Y:S01]  /*31d0*/  UMOV UR9, 0x3f624924 ;  /* 0x3f62492400097882 */ /* 0x000fe20000000000 */
[----:B------:R-:W-:Y:S02]  /*31e0*/  DMUL R8, R8, R34 ;  /* 0x0000002208087228 */ /* 0x000fe40000000000 */
[C---:B------:R-:W-:Y:S02]  /*31f0*/  DFMA R38, R4.reuse, R14, -R6 ;  /* 0x0000000e0426722b */ /* 0x040fe40000000806 */
[----:B------:R-:W-:Y:S02]  /*3200*/  DFMA R34, R4, R4, -R14 ;  /* 0x000000040422722b */ /* 0x000fe4000000080e */
[----:B------:R-:W-:Y:S01]  /*3210*/  DFMA R12, R10, R12, UR8 ;  /* 0x000000080a0c7e2b */ /* 0x000fe2000800000c */
[----:B------:R-:W-:Y:S01]  /*3220*/  UMOV UR8, 0x99999dfb ;  /* 0x99999dfb00087882 */ /* 0x000fe20000000000 */
[----:B------:R-:W-:-:S02]  /*3230*/  UMOV UR9, 0x3f899999 ;  /* 0x3f89999900097882 */ /* 0x000fc40000000000 */
[----:B------:R-:W-:-:S04]  /*3240*/  DFMA R38, R8, R14, R38 ;  /* 0x0000000e0826722b */ /* 0x000fc80000000026 */
[----:B------:R-:W-:Y:S01]  /*3250*/  DFMA R16, R10, R12, UR8 ;  /* 0x000000080a107e2b */ /* 0x000fe2000800000c */
[----:B------:R-:W-:Y:S01]  /*3260*/  UMOV UR8, 0x55555555 ;  /* 0x5555555500087882 */ /* 0x000fe20000000000 */
[----:B------:R-:W-:-:S06]  /*3270*/  UMOV UR9, 0x3fb55555 ;  /* 0x3fb5555500097882 */ /* 0x000fcc0000000000 */
[----:B------:R-:W-:-:S08]  /*3280*/  DFMA R12, R10, R16, UR8 ;  /* 0x000000080a0c7e2b */ /* 0x000fd00008000010 */
[----:B------:R-:W-:Y:S01]  /*3290*/  DADD R36, -R12, UR8 ;  /* 0x000000080c247e29 */ /* 0x000fe20008000100 */
[----:B------:R-:W-:Y:S01]  /*32a0*/  UMOV UR8, 0xb9e7b0 ;  /* 0x00b9e7b000087882 */ /* 0x000fe20000000000 */
[----:B------:R-:W-:-:S06]  /*32b0*/  UMOV UR9, 0x3c46a4cb ;  /* 0x3c46a4cb00097882 */ /* 0x000fcc0000000000 */
[----:B------:R-:W-:Y:S01]  /*32c0*/  DFMA R16, R10, R16, R36 ;  /* 0x000000100a10722b */ /* 0x000fe20000000024 */
[----:B------:R-:W-:Y:S02]  /*32d0*/  VIADD R37, R9, 0x100000 ;  /* 0x0010000009257836 */ /* 0x000fe40000000000 */
[----:B------:R-:W-:-:S05]  /*32e0*/  IMAD.MOV.U32 R36, RZ, RZ, R8 ;  /* 0x000000ffff247224 */ /* 0x000fca00078e0008 */
[----:B------:R-:W-:Y:S01]  /*32f0*/  DADD R16, R16, -UR8 ;  /* 0x8000000810107e29 */ /* 0x000fe20008000000 */
[----:B------:R-:W-:Y:S01]  /*3300*/  UMOV UR8, 0x80000000 ;  /* 0x8000000000087882 */ /* 0x000fe20000000000 */
[----:B------:R-:W-:Y:S01]  /*3310*/  DFMA R34, R4, R36, R34 ;  /* 0x000000240422722b */ /* 0x000fe20000000022 */
[----:B------:R-:W-:-:S05]  /*3320*/  UMOV UR9, 0x43300000 ;  /* 0x4330000000097882 */ /* 0x000fca0000000000 */
[----:B------:R-:W-:Y:S02]  /*3330*/  DADD R10, R12, R16 ;  /* 0x000000000c0a7229 */ /* 0x000fe40000000010 */
[----:B------:R-:W-:-:S06]  /*3340*/  DFMA R34, R4, R34, R38 ;  /* 0x000000220422722b */ /* 0x000fcc0000000026 */
[----:B------:R-:W-:Y:S02]  /*3350*/  DMUL R14, R10, R6 ;  /* 0x000000060a0e7228 */ /* 0x000fe40000000000 */
[----:B------:R-:W-:-:S06]  /*3360*/  DADD R12, R12, -R10 ;  /* 0x000000000c0c7229 */ /* 0x000fcc000000080a */
[----:B------:R-:W-:Y:S02]  /*3370*/  DFMA R36, R10, R6, -R14 ;  /* 0x000000060a24722b */ /* 0x000fe4000000080e */
[----:B------:R-:W-:-:S06]  /*3380*/  DADD R12, R16, R12 ;  /* 0x00000000100c7229 */ /* 0x000fcc000000000c */
[----:B------:R-:W-:-:S08]  /*3390*/  DFMA R34, R10, R34, R36 ;  /* 0x000000220a22722b */ /* 0x000fd00000000024 */
[----:B------:R-:W-:-:S08]  /*33a0*/  DFMA R12, R12, R6, R34 ;  /* 0x000000060c0c722b */ /* 0x000fd00000000022 */
[----:B------:R-:W-:-:S08]  /*33b0*/  DADD R10, R14, R12 ;  /* 0x000000000e0a7229 */ /* 0x000fd0000000000c */
[--C-:B------:R-:W-:Y:S02]  /*33c0*/  DADD R6, R4, R10.reuse ;  /* 0x0000000004067229 */ /* 0x100fe4000000000a */
[----:B------:R-:W-:-:S06]  /*33d0*/  DADD R14, R14, -R10 ;  /* 0x000000000e0e7229 */ /* 0x000fcc000000080a */
[----:B------:R-:W-:Y:S02]  /*33e0*/  DADD R4, R4, -R6 ;  /* 0x0000000004047229 */ /* 0x000fe40000000806 */
[----:B------:R-:W-:-:S06]  /*33f0*/  DADD R14, R12, R14 ;  /* 0x000000000c0e7229 */ /* 0x000fcc000000000e */
[----:B------:R-:W-:Y:S01]  /*3400*/  DADD R4, R10, R4 ;  /* 0x000000000a047229 */ /* 0x000fe20000000004 */
[----:B------:R-:W-:Y:S02]  /*3410*/  SHF.R.U32.HI R10, RZ, 0x14, R3 ;  /* 0x00000014ff0a7819 */ /* 0x000fe40000011603 */
[----:B------:R-:W-:-:S05]  /*3420*/  @!P0 LEA.HI R10, R33, 0xffffffca, RZ, 0xc ;  /* 0xffffffca210a8811 */ /* 0x000fca00078f60ff */
[----:B------:R-:W-:Y:S01]  /*3430*/  DADD R4, R14, R4 ;  /* 0x000000000e047229 */ /* 0x000fe20000000004 */
[C---:B------:R-:W-:Y:S01]  /*3440*/  IADD3 R2, PT, PT, R10.reuse, -0x3ff, RZ ;  /* 0xfffffc010a027810 */ /* 0x040fe20007ffe0ff */
[----:B------:R-:W-:-:S06]  /*3450*/  @P1 VIADD R2, R10, 0xfffffc02 ;  /* 0xfffffc020a021836 */ /* 0x000fcc0000000000 */
[----:B------:R-:W-:Y:S01]  /*3460*/  DADD R4, R8, R4 ;  /* 0x0000000008047229 */ /* 0x000fe20000000004 */
[----:B------:R-:W-:Y:S01]  /*3470*/  LOP3.LUT R8, R2, 0x80000000, RZ, 0x3c, !PT ;  /* 0x8000000002087812 */ /* 0x000fe200078e3cff */
[----:B------:R-:W-:-:S06]  /*3480*/  IMAD.MOV.U32 R9, RZ, RZ, 0x43300000 ;  /* 0x43300000ff097424 */ /* 0x000fcc00078e00ff */
[----:B------:R-:W-:Y:S01]  /*3490*/  DADD R10, R8, -UR8 ;  /* 0x80000008080a7e29 */ /* 0x000fe20008000000 */
[----:B------:R-:W-:Y:S01]  /*34a0*/  UMOV UR8, 0xfefa39ef ;  /* 0xfefa39ef00087882 */ /* 0x000fe20000000000 */
[----:B------:R-:W-:Y:S01]  /*34b0*/  DADD R8, R6, R4 ;  /* 0x0000000006087229 */ /* 0x000fe20000000004 */
[----:B------:R-:W-:-:S07]  /*34c0*/  UMOV UR9, 0x3fe62e42 ;  /* 0x3fe62e4200097882 */ /* 0x000fce0000000000 */
[--C-:B------:R-:W-:Y:S01]  /*34d0*/  DFMA R12, R10, UR8, R8.reuse ;  /* 0x000000080a0c7c2b */ /* 0x100fe20008000008 */
[----:B------:R-:W-:Y:S01]  /*34e0*/  UMOV UR8, 0x3b39803f ;  /* 0x3b39803f00087882 */ /* 0x000fe20000000000 */
[----:B------:R-:W-:Y:S01]  /*34f0*/  DADD R6, R6, -R8 ;  /* 0x0000000006067229 */ /* 0x000fe20000000808 */
[----:B------:R-:W-:-:S05]  /*3500*/  UMOV UR9, 0x3c7abc9e ;  /* 0x3c7abc9e00097882 */ /* 0x000fca0000000000 */
[----:B------:R-:W-:Y:S02]  /*3510*/  DFMA R14, R10, -UR10, R12 ;  /* 0x8000000a0a0e7c2b */ /* 0x000fe4000800000c */
[----:B------:R-:W-:-:S06]  /*3520*/  DADD R6, R4, R6 ;  /* 0x0000000004067229 */ /* 0x000fcc0000000006 */
[----:B------:R-:W-:-:S08]  /*3530*/  DADD R14, -R8, R14 ;  /* 0x00000000080e7229 */ /* 0x000fd0000000010e */
[----:B------:R-:W-:-:S08]  /*3540*/  DADD R6, R6, -R14 ;  /* 0x0000000006067229 */ /* 0x000fd0000000080e */
[----:B------:R-:W-:Y:S01]  /*3550*/  DFMA R6, R10, UR8, R6 ;  /* 0x000000080a067c2b */ /* 0x000fe20008000006 */
[----:B------:R-:W-:Y:S02]  /*3560*/  USHF.L.U32 UR9, UR5, 0x1, URZ ;  /* 0x0000000105097899 */ /* 0x000fe400080006ff */
[----:B------:R-:W-:Y:S02]  /*3570*/  ULOP3.LUT UR8, UR5, 0xff0fffff, URZ, 0xc0, !UPT ;  /* 0xff0fffff05087892 */ /* 0x000fe4000f8ec0ff */
[----:B------:R-:W-:-:S03]  /*3580*/  UISETP.GT.U32.AND UP0, UPT, UR9, -0x2000001, UPT ;  /* 0xfdffffff0900788c */ /* 0x000fc6000bf04070 */
[----:B------:R-:W-:Y:S01]  /*3590*/  DADD R8, R12, R6 ;  /* 0x000000000c087229 */ /* 0x000fe20000000006 */
[----:B------:R-:W-:-:S03]  /*35a0*/  USEL UR9, UR8, UR5, UP0 ;  /* 0x0000000508097287 */ /* 0x000fc60008000000 */
[----:B------:R-:W-:-:S04]  /*35b0*/  UMOV UR8, UR4 ;  /* 0x0000000400087c82 */ /* 0x000fc80008000000 */
[----:B------:R-:W-:Y:S02]  /*35c0*/  DADD R12, R12, -R8 ;  /* 0x000000000c0c7229 */ /* 0x000fe40000000808 */
[----:B------:R-:W-:-:S06]  /*35d0*/  DMUL R4, R8, UR8 ;  /* 0x0000000808047c28 */ /* 0x000fcc0008000000 */
[----:B------:R-:W-:Y:S02]  /*35e0*/  DADD R10, R6, R12 ;  /* 0x00000000060a7229 */ /* 0x000fe4000000000c */
[----:B------:R-:W-:-:S08]  /*35f0*/  DFMA R8, R8, UR8, -R4 ;  /* 0x0000000808087c2b */ /* 0x000fd00008000804 */
[----:B------:R-:W-:Y:S01]  /*3600*/  DFMA R10, R10, UR8, R8 ;  /* 0x000000080a0a7c2b */ /* 0x000fe20008000008 */
[----:B------:R-:W-:Y:S01]  /*3610*/  UMOV UR8, 0x3b39803f ;  /* 0x3b39803f00087882 */ /* 0x000fe20000000000 */
[----:B------:R-:W-:Y:S01]  /*3620*/  IMAD.MOV.U32 R8, RZ, RZ, 0x652b82fe ;  /* 0x652b82feff087424 */ /* 0x000fe200078e00ff */
[----:B------:R-:W-:Y:S01]  /*3630*/  MOV R9, 0x3ff71547 ;  /* 0x3ff7154700097802 */ /* 0x000fe20000000f00 */
[----:B------:R-:W-:-:S04]  /*3640*/  UMOV UR9, 0x3c7abc9e ;  /* 0x3c7abc9e00097882 */ /* 0x000fc80000000000 */
[----:B------:R-:W-:-:S08]  /*3650*/  DADD R6, R4, R10 ;  /* 0x0000000004067229 */ /* 0x000fd0000000000a */
[----:B------:R-:W-:Y:S02]  /*3660*/  DFMA R8, R6, R8, 6.75539944105574400000e+15 ;  /* 0x433800000608742b */ /* 0x000fe40000000008 */
[----:B------:R-:W-:Y:S01]  /*3670*/  FSETP.GEU.AND P0, PT, |R7|, 4.1917929649353027344, PT ;  /* 0x4086232b0700780b */ /* 0x000fe20003f0e200 */
[----:B------:R-:W-:-:S05]  /*3680*/  DADD R4, R4, -R6 ;  /* 0x0000000004047229 */ /* 0x000fca0000000806 */
[----:B------:R-:W-:-:S03]  /*3690*/  DADD R12, R8, -6.75539944105574400000e+15 ;  /* 0xc3380000080c7429 */ /* 0x000fc60000000000 */
[----:B------:R-:W-:-:S05]  /*36a0*/  DADD R10, R10, R4 ;  /* 0x000000000a0a7229 */ /* 0x000fca0000000004 */
[----:B------:R-:W-:-:S08]  /*36b0*/  DFMA R14, R12, -UR10, R6 ;  /* 0x8000000a0c0e7c2b */ /* 0x000fd00008000006 */
[----:B------:R-:W-:Y:S01]  /*36c0*/  DFMA R12, R12, -UR8, R14 ;  /* 0x800000080c0c7c2b */ /* 0x000fe2000800000e */
[----:B------:R-:W-:Y:S01]  /*36d0*/  UMOV UR8, 0x69ce2bdf ;  /* 0x69ce2bdf00087882 */ /* 0x000fe20000000000 */
[----:B------:R-:W-:Y:S01]  /*36e0*/  IMAD.MOV.U32 R14, RZ, RZ, -0x35dec16 ;  /* 0xfca213eaff0e7424 */ /* 0x000fe200078e00ff */
[----:B------:R-:W-:Y:S01]  /*36f0*/  UMOV UR9, 0x3e5ade15 ;  /* 0x3e5ade1500097882 */ /* 0x000fe20000000000 */
[----:B------:R-:W-:-:S06]  /*3700*/  IMAD.MOV.U32 R15, RZ, RZ, 0x3e928af3 ;  /* 0x3e928af3ff0f7424 */ /* 0x000fcc00078e00ff */
[----:B------:R-:W-:Y:S01]  /*3710*/  DFMA R14, R12, UR8, R14 ;  /* 0x000000080c0e7c2b */ /* 0x000fe2000800000e */
[----:B------:R-:W-:Y:S01]  /*3720*/  UMOV UR8, 0x62401315 ;  /* 0x6240131500087882 */ /* 0x000fe20000000000 */
[----:B------:R-:W-:-:S06]  /*3730*/  UMOV UR9, 0x3ec71dee ;  /* 0x3ec71dee00097882 */ /* 0x000fcc0000000000 */
[----:B------:R-:W-:Y:S01]  /*3740*/  DFMA R14, R12, R14, UR8 ;  /* 0x000000080c0e7e2b */ /* 0x000fe2000800000e */
        /* <DEDUP_REMOVED lines=20> */
[----:B------:R-:W-:-:S08]  /*3890*/  DFMA R14, R12, R14, UR8 ;  /* 0x000000080c0e7e2b */ /* 0x000fd0000800000e */
[----:B------:R-:W-:-:S08]  /*38a0*/  DFMA R14, R12, R14, 1 ;  /* 0x3ff000000c0e742b */ /* 0x000fd0000000000e */
[----:B------:R-:W-:-:S10]  /*38b0*/  DFMA R14, R12, R14, 1 ;  /* 0x3ff000000c0e742b */ /* 0x000fd4000000000e */
[----:B------:R-:W-:Y:S01]  /*38c0*/  IMAD R5, R8, 0x100000, R15 ;  /* 0x0010000008057824 */ /* 0x000fe200078e020f */
[----:B------:R-:W-:Y:S01]  /*38d0*/  MOV R4, R14 ;  /* 0x0000000e00047202 */ /* 0x000fe20000000f00 */
[----:B------:R-:W-:Y:S06]  /*38e0*/  @!P0 BRA `(.L_x_21) ;  /* 0x0000000000388947 */ /* 0x000fec0003800000 */
[----:B------:R-:W-:Y:S01]  /*38f0*/  FSETP.GEU.AND P1, PT, |R7|, 4.2275390625, PT ;  /* 0x408748000700780b */ /* 0x000fe20003f2e200 */
[C---:B------:R-:W-:Y:S02]  /*3900*/  DADD R4, R6.reuse, +INF ;  /* 0x7ff0000006047429 */ /* 0x040fe40000000000 */
[----:B------:R-:W-:-:S08]  /*3910*/  DSETP.GEU.AND P0, PT, R6, RZ, PT ;  /* 0x000000ff0600722a */ /* 0x000fd00003f0e000 */
[----:B------:R-:W-:Y:S02]  /*3920*/  FSEL R4, R4, RZ, P0 ;  /* 0x000000ff04047208 */ /* 0x000fe40000000000 */
[----:B------:R-:W-:Y:S01]  /*3930*/  FSEL R5, R5, RZ, P0 ;  /* 0x000000ff05057208 */ /* 0x000fe20000000000 */
[----:B------:R-:W-:Y:S06]  /*3940*/  @P1 BRA `(.L_x_21) ;  /* 0x0000000000201947 */ /* 0x000fec0003800000 */
[----:B------:R-:W-:Y:S01]  /*3950*/  LEA.HI R2, R8, R8, RZ, 0x1 ;  /* 0x0000000808027211 */ /* 0x000fe200078f08ff */
[----:B------:R-:W-:-:S03]  /*3960*/  IMAD.MOV.U32 R4, RZ, RZ, R14 ;  /* 0x000000ffff047224 */ /* 0x000fc600078e000e */
[----:B------:R-:W-:-:S05]  /*3970*/  SHF.R.S32.HI R5, RZ, 0x1, R2 ;  /* 0x00000001ff057819 */ /* 0x000fca0000011402 */
[----:B------:R-:W-:Y:S02]  /*3980*/  IMAD.IADD R6, R8, 0x1, -R5 ;  /* 0x0000000108067824 */ /* 0x000fe400078e0a05 */
[----:B------:R-:W-:-:S03]  /*3990*/  IMAD R5, R5, 0x100000, R15 ;  /* 0x0010000005057824 */ /* 0x000fc600078e020f */
[----:B------:R-:W-:Y:S02]  /*39a0*/  LEA R7, R6, 0x3ff00000, 0x14 ;  /* 0x3ff0000006077811 */ /* 0x000fe400078ea0ff */
[----:B------:R-:W-:-:S06]  /*39b0*/  MOV R6, RZ ;  /* 0x000000ff00067202 */ /* 0x000fcc0000000f00 */
[----:B------:R-:W-:-:S11]  /*39c0*/  DMUL R4, R4, R6 ;  /* 0x0000000604047228 */ /* 0x000fd60000000000 */
.L_x_21:
[----:B------:R-:W-:Y:S02]  /*39d0*/  DFMA R6, R10, R4, R4 ;  /* 0x000000040a06722b */ /* 0x000fe40000000004 */
[----:B------:R-:W-:-:S08]  /*39e0*/  DSETP.NEU.AND P0, PT, |R4|, +INF , PT ;  /* 0x7ff000000400742a */ /* 0x000fd00003f0d200 */
[----:B------:R-:W-:Y:S01]  /*39f0*/  FSEL R6, R4, R6, !P0 ;  /* 0x0000000604067208 */ /* 0x000fe20004000000 */
[----:B------:R-:W-:Y:S01]  /*3a00*/  IMAD.MOV.U32 R4, RZ, RZ, R0 ;  /* 0x000000ffff047224 */ /* 0x000fe200078e0000 */
[----:B------:R-:W-:Y:S01]  /*3a10*/  FSEL R7, R5, R7, !P0 ;  /* 0x0000000705077208 */ /* 0x000fe20004000000 */
[----:B------:R-:W-:-:S04]  /*3a20*/  IMAD.MOV.U32 R5, RZ, RZ, 0x0 ;  /* 0x00000000ff057424 */ /* 0x000fc800078e00ff */
[----:B------:R-:W-:Y:S05]  /*3a30*/  RET.REL.NODEC R4 `(_Z9marginalsPdS_S_i) ;  /* 0xffffffc404707950 */ /* 0x000fea0003c3ffff */
.L_x_22:
[----:B------:R-:W-:-:S00]  /*3a40*/  BRA `(.L_x_22) ;  /* 0xfffffffc00fc7947 */ /* 0x000fc0000383ffff */
[----:B------:R-:W-:-:S00]  /*3a50*/  NOP ;  /* 0x0000000000007918 */ /* 0x000fc00000000000 */
        /* <DEDUP_REMOVED lines=10> */
.L_x_400:


//--------------------- .text._Z11integrationP17curandStateMtgp32PdS1_S1_S1_S1_S1_i --------------------------
	.section	.text._Z11integrationP17curandStateMtgp32PdS1_S1_S1_S1_S1_i,"ax",@progbits
	.align	128
        .global         _Z11integrationP17curandStateMtgp32PdS1_S1_S1_S1_S1_i
        .type           _Z11integrationP17curandStateMtgp32PdS1_S1_S1_S1_S1_i,@function
        .size           _Z11integrationP17curandStateMtgp32PdS1_S1_S1_S1_S1_i,(.L_x_402 - _Z11integrationP17curandStateMtgp32PdS1_S1_S1_S1_S1_i)
        .other          _Z11integrationP17curandStateMtgp32PdS1_S1_S1_S1_S1_i,@"STO_CUDA_ENTRY STV_DEFAULT"
_Z11integrationP17curandStateMtgp32PdS1_S1_S1_S1_S1_i:
.text._Z11integrationP17curandStateMtgp32PdS1_S1_S1_S1_S1_i:
[----:B------:R-:W-:Y:S01]  /*0000*/  LDC R1, c[0x0][0x37c] ;  /* 0x0000df00ff017b82 */ /* 0x000fe20000000800 */
[----:B------:R-:W0:Y:S01]  /*0010*/  S2R R0, SR_TID.X ;  /* 0x0000000000007919 */ /* 0x000e220000002100 */
[----:B------:R-:W0:Y:S01]  /*0020*/  LDCU UR10, c[0x0][0x360] ;  /* 0x00006c00ff0a77ac */ /* 0x000e220008000800 */
[----:B------:R-:W-:Y:S02]  /*0030*/  CS2R R88, SRZ ;  /* 0x0000000000587805 */ /* 0x000fe4000001ff00 */
[----:B------:R-:W-:Y:S01]  /*0040*/  CS2R R86, SRZ ;  /* 0x0000000000567805 */ /* 0x000fe2000001ff00 */
[----:B------:R-:W0:Y:S01]  /*0050*/  S2R R3, SR_CTAID.X ;  /* 0x0000000000037919 */ /* 0x000e220000002500 */
[----:B------:R-:W1:Y:S01]  /*0060*/  LDCU UR4, c[0x0][0x3b8] ;  /* 0x00007700ff0477ac */ /* 0x000e620008000800 */
[----:B------:R-:W-:Y:S01]  /*0070*/  CS2R R84, SRZ ;  /* 0x0000000000547805 */ /* 0x000fe2000001ff00 */
[----:B------:R-:W2:Y:S01]  /*0080*/  LDCU.64 UR8, c[0x0][0x358] ;  /* 0x00006b00ff0877ac */ /* 0x000ea20008000a00 */
[----:B0-----:R-:W-:-:S05]  /*0090*/  IMAD R4, R3, UR10, R0 ;  /* 0x0000000a03047c24 */ /* 0x001fca000f8e0200 */
[----:B-1----:R-:W-:-:S13]  /*00a0*/  ISETP.GE.AND P0, PT, R4, UR4, PT ;  /* 0x0000000404007c0c */ /* 0x002fda000bf06270 */
[----:B--2---:R-:W-:Y:S05]  /*00b0*/  @P0 BRA `(.L_x_23) ;  /* 0x0000018800d40947 */ /* 0x004fea0003800000 */
[----:B------:R-:W0:Y:S01]  /*00c0*/  S2R R9, SR_TID.Y ;  /* 0x0000000000097919 */ /* 0x000e220000002200 */
[----:B------:R-:W1:Y:S01]  /*00d0*/  LDCU UR4, c[0x0][0x368] ;  /* 0x00006d00ff0477ac */ /* 0x000e620008000800 */
[----:B------:R-:W1:Y:S01]  /*00e0*/  LDC R7, c[0x0][0x364] ;  /* 0x0000d900ff077b82 */ /* 0x000e620000000800 */
[----:B------:R-:W-:Y:S01]  /*00f0*/  BSSY.RECONVERGENT B0, `(.L_x_24) ;  /* 0x000000e000007945 */ /* 0x000fe20003800200 */
[----:B------:R-:W2:Y:S01]  /*0100*/  S2R R5, SR_TID.Z ;  /* 0x0000000000057919 */ /* 0x000ea20000002300 */
[----:B------:R-:W-:Y:S02]  /*0110*/  IMAD.MOV.U32 R30, RZ, RZ, RZ ;  /* 0x000000ffff1e7224 */ /* 0x000fe400078e00ff */
[----:B------:R-:W-:Y:S02]  /*0120*/  IMAD.MOV.U32 R101, RZ, RZ, 0x40140000 ;  /* 0x40140000ff657424 */ /* 0x000fe400078e00ff */
[----:B------:R-:W-:Y:S01]  /*0130*/  IMAD.MOV.U32 R6, RZ, RZ, RZ ;  /* 0x000000ffff067224 */ /* 0x000fe200078e00ff */
[----:B------:R-:W3:Y:S01]  /*0140*/  LDC.64 R82, c[0x0][0x380] ;  /* 0x0000e000ff527b82 */ /* 0x000ee20000000a00 */
[----:B------:R-:W-:-:S02]  /*0150*/  IMAD.MOV.U32 R99, RZ, RZ, 0x40000000 ;  /* 0x40000000ff637424 */ /* 0x000fc400078e00ff */
[----:B-1----:R-:W-:Y:S02]  /*0160*/  IMAD R7, R7, UR4, RZ ;  /* 0x0000000407077c24 */ /* 0x002fe4000f8e02ff */
[----:B0-----:R-:W-:Y:S02]  /*0170*/  IMAD R0, R9, UR10, R0 ;  /* 0x0000000a09007c24 */ /* 0x001fe4000f8e0200 */
[----:B---3--:R-:W-:-:S04]  /*0180*/  IMAD.WIDE.U32 R82, R3, 0x1010, R82 ;  /* 0x0000101003527825 */ /* 0x008fc800078e0052 */
[C---:B--2---:R-:W-:Y:S01]  /*0190*/  IMAD R5, R7.reuse, R5, R0 ;  /* 0x0000000507057224 */ /* 0x044fe200078e0200 */
[----:B------:R-:W-:Y:S01]  /*01a0*/  MOV R0, 0x1d0 ;  /* 0x000001d000007802 */ /* 0x000fe20000000f00 */
[----:B------:R-:W-:-:S07]  /*01b0*/  IMAD R7, R7, UR10, RZ ;  /* 0x0000000a07077c24 */ /* 0x000fce000f8e02ff */
[----:B------:R-:W-:Y:S05]  /*01c0*/  CALL.REL.NOINC `($_Z11integrationP17curandStateMtgp32PdS1_S1_S1_S1_S1_i$__internal_accurate_pow) ;  /* 0x0000019400747944 */ /* 0x000fea0003c00000 */
[----:B------:R-:W-:Y:S05]  /*01d0*/  BSYNC.RECONVERGENT B0 ;  /* 0x0000000000007941 */ /* 0x000fea0003800200 */
.L_x_24:
[----:B------:R-:W-:Y:S01]  /*01e0*/  HFMA2 R101, -RZ, RZ, 2.0390625, 0 ;  /* 0x40140000ff657431 */ /* 0x000fe200000001ff */
[----:B------:R-:W-:Y:S01]  /*01f0*/  BSSY.RECONVERGENT B0, `(.L_x_25) ;  /* 0x0000007000007945 */ /* 0x000fe20003800200 */
[----:B------:R-:W-:Y:S01]  /*0200*/  IMAD.MOV.U32 R30, RZ, RZ, RZ ;  /* 0x000000ffff1e7224 */ /* 0x000fe200078e00ff */
[----:B------:R-:W-:Y:S01]  /*0210*/  MOV R0, 0x260 ;  /* 0x0000026000007802 */ /* 0x000fe20000000f00 */
[----:B------:R-:W-:Y:S02]  /*0220*/  IMAD.MOV.U32 R99, RZ, RZ, 0x3ff00000 ;  /* 0x3ff00000ff637424 */ /* 0x000fe400078e00ff */
[----:B------:R-:W-:Y:S02]  /*0230*/  IMAD.MOV.U32 R80, RZ, RZ, R2 ;  /* 0x000000ffff507224 */ /* 0x000fe400078e0002 */
[----:B------:R-:W-:-:S07]  /*0240*/  IMAD.MOV.U32 R81, RZ, RZ, R3 ;  /* 0x000000ffff517224 */ /* 0x000fce00078e0003 */
[----:B------:R-:W-:Y:S05]  /*0250*/  CALL.REL.NOINC `($_Z11integrationP17curandStateMtgp32PdS1_S1_S1_S1_S1_i$__internal_accurate_pow) ;  /* 0x0000019400507944 */ /* 0x000fea0003c00000 */
[----:B------:R-:W-:Y:S05]  /*0260*/  BSYNC.RECONVERGENT B0 ;  /* 0x0000000000007941 */ /* 0x000fea0003800200 */
.L_x_25:
[----:B------:R-:W-:Y:S01]  /*0270*/  BSSY.RECONVERGENT B0, `(.L_x_26) ;  /* 0x0000008000007945 */ /* 0x000fe20003800200 */
[----:B------:R-:W-:Y:S01]  /*0280*/  IMAD.MOV.U32 R30, RZ, RZ, RZ ;  /* 0x000000ffff1e7224 */ /* 0x000fe200078e00ff */
[----:B------:R-:W-:Y:S01]  /*0290*/  MOV R99, 0x40080000 ;  /* 0x4008000000637802 */ /* 0x000fe20000000f00 */
[----:B------:R-:W-:Y:S01]  /*02a0*/  IMAD.MOV.U32 R101, RZ, RZ, 0x40140000 ;  /* 0x40140000ff657424 */ /* 0x000fe200078e00ff */
[----:B------:R-:W-:Y:S01]  /*02b0*/  MOV R0, 0x2f0 ;  /* 0x000002f000007802 */ /* 0x000fe20000000f00 */
[----:B------:R-:W-:Y:S02]  /*02c0*/  IMAD.MOV.U32 R78, RZ, RZ, R2 ;  /* 0x000000ffff4e7224 */ /* 0x000fe400078e0002 */
[----:B------:R-:W-:-:S07]  /*02d0*/  IMAD.MOV.U32 R79, RZ, RZ, R3 ;  /* 0x000000ffff4f7224 */ /* 0x000fce00078e0003 */
[----:B------:R-:W-:Y:S05]  /*02e0*/  CALL.REL.NOINC `($_Z11integrationP17curandStateMtgp32PdS1_S1_S1_S1_S1_i$__internal_accurate_pow) ;  /* 0x00000194002c7944 */ /* 0x000fea0003c00000 */
[----:B------:R-:W-:Y:S05]  /*02f0*/  BSYNC.RECONVERGENT B0 ;  /* 0x0000000000007941 */ /* 0x000fea0003800200 */
.L_x_26:
[----:B------:R-:W-:Y:S01]  /*0300*/  BSSY.RECONVERGENT B0, `(.L_x_27) ;  /* 0x0000008000007945 */ /* 0x000fe20003800200 */
[----:B------:R-:W-:Y:S01]  /*0310*/  IMAD.MOV.U32 R30, RZ, RZ, RZ ;  /* 0x000000ffff1e7224 */ /* 0x000fe200078e00ff */
[----:B------:R-:W-:Y:S01]  /*0320*/  MOV R76, R2 ;  /* 0x00000002004c7202 */ /* 0x000fe20000000f00 */
[----:B------:R-:W-:Y:S01]  /*0330*/  IMAD.MOV.U32 R101, RZ, RZ, 0x40140000 ;  /* 0x40140000ff657424 */ /* 0x000fe200078e00ff */
[----:B------:R-:W-:Y:S01]  /*0340*/  MOV R0, 0x380 ;  /* 0x0000038000007802 */ /* 0x000fe20000000f00 */
[----:B------:R-:W-:Y:S02]  /*0350*/  IMAD.MOV.U32 R99, RZ, RZ, 0x40100000 ;  /* 0x40100000ff637424 */ /* 0x000fe400078e00ff */
[----:B------:R-:W-:-:S07]  /*0360*/  IMAD.MOV.U32 R77, RZ, RZ, R3 ;  /* 0x000000ffff4d7224 */ /* 0x000fce00078e0003 */
[----:B------:R-:W-:Y:S05]  /*0370*/  CALL.REL.NOINC `($_Z11integrationP17curandStateMtgp32PdS1_S1_S1_S1_S1_i$__internal_accurate_pow) ;  /* 0x0000019400087944 */ /* 0x000fea0003c00000 */
[----:B------:R-:W-:Y:S05]  /*0380*/  BSYNC.RECONVERGENT B0 ;  /* 0x0000000000007941 */ /* 0x000fea0003800200 */
.L_x_27:
        /* <DEDUP_REMOVED lines=9> */
.L_x_28:
[----:B------:R-:W-:Y:S01]  /*0420*/  BSSY.RECONVERGENT B0, `(.L_x_29) ;  /* 0x0000008000007945 */ /* 0x000fe20003800200 */
[----:B------:R-:W-:Y:S01]  /*0430*/  IMAD.MOV.U32 R30, RZ, RZ, RZ ;  /* 0x000000ffff1e7224 */ /* 0x000fe200078e00ff */
[----:B------:R-:W-:Y:S01]  /*0440*/  MOV R0, 0x4a0 ;  /* 0x000004a000007802 */ /* 0x000fe20000000f00 */
[----:B------:R-:W-:Y:S02]  /*0450*/  IMAD.MOV.U32 R101, RZ, RZ, 0x40140000 ;  /* 0x40140000ff657424 */ /* 0x000fe400078e00ff */
[----:B------:R-:W-:Y:S02]  /*0460*/  IMAD.MOV.U32 R99, RZ, RZ, 0x40180000 ;  /* 0x40180000ff637424 */ /* 0x000fe400078e00ff */
[----:B------:R-:W-:Y:S02]  /*0470*/  IMAD.MOV.U32 R72, RZ, RZ, R2 ;  /* 0x000000ffff487224 */ /* 0x000fe400078e0002 */
[----:B------:R-:W-:-:S07]  /*0480*/  IMAD.MOV.U32 R73, RZ, RZ, R3 ;  /* 0x000000ffff497224 */ /* 0x000fce00078e0003 */
[----:B------:R-:W-:Y:S05]  /*0490*/  CALL.REL.NOINC `($_Z11integrationP17curandStateMtgp32PdS1_S1_S1_S1_S1_i$__internal_accurate_pow) ;  /* 0x0000019000c07944 */ /* 0x000fea0003c00000 */
[----:B------:R-:W-:Y:S05]  /*04a0*/  BSYNC.RECONVERGENT B0 ;  /* 0x0000000000007941 */ /* 0x000fea0003800200 */
.L_x_29:
[----:B------:R-:W-:Y:S01]  /*04b0*/  HFMA2 R30, -RZ, RZ, 0, 0 ;  /* 0x00000000ff1e7431 */ /* 0x000fe200000001ff */
[----:B------:R-:W-:Y:S01]  /*04c0*/  BSSY.RECONVERGENT B0, `(.L_x_30) ;  /* 0x0000007000007945 */ /* 0x000fe20003800200 */
[----:B------:R-:W-:Y:S01]  /*04d0*/  IMAD.MOV.U32 R101, RZ, RZ, 0x40140000 ;  /* 0x40140000ff657424 */ /* 0x000fe200078e00ff */
[----:B------:R-:W-:Y:S01]  /*04e0*/  MOV R0, 0x530 ;  /* 0x0000053000007802 */ /* 0x000fe20000000f00 */
[----:B------:R-:W-:Y:S02]  /*04f0*/  IMAD.MOV.U32 R99, RZ, RZ, 0x401c0000 ;  /* 0x401c0000ff637424 */ /* 0x000fe400078e00ff */
[----:B------:R-:W-:Y:S02]  /*0500*/  IMAD.MOV.U32 R70, RZ, RZ, R2 ;  /* 0x000000ffff467224 */ /* 0x000fe400078e0002 */
[----:B------:R-:W-:-:S07]  /*0510*/  IMAD.MOV.U32 R71, RZ, RZ, R3 ;  /* 0x000000ffff477224 */ /* 0x000fce00078e0003 */
[----:B------:R-:W-:Y:S05]  /*0520*/  CALL.REL.NOINC `($_Z11integrationP17curandStateMtgp32PdS1_S1_S1_S1_S1_i$__internal_accurate_pow) ;  /* 0x00000190009c7944 */ /* 0x000fea0003c00000 */
[----:B------:R-:W-:Y:S05]  /*0530*/  BSYNC.RECONVERGENT B0 ;  /* 0x0000000000007941 */ /* 0x000fea0003800200 */
.L_x_30:
        /* <DEDUP_REMOVED lines=9> */
.L_x_31:
[----:B------:R0:W1:Y:S01]  /*05d0*/  F2I.F64.TRUNC R8, R80 ;  /* 0x0000005000087311 */ /* 0x000062000030d100 */
[----:B------:R-:W-:Y:S02]  /*05e0*/  CS2R R84, SRZ ;  /* 0x0000000000547805 */ /* 0x000fe4000001ff00 */
[----:B------:R-:W-:Y:S02]  /*05f0*/  CS2R R86, SRZ ;  /* 0x0000000000567805 */ /* 0x000fe4000001ff00 */
[----:B------:R-:W-:-:S03]  /*0600*/  CS2R R88, SRZ ;  /* 0x0000000000587805 */ /* 0x000fc6000001ff00 */
[----:B------:R0:W2:Y:S08]  /*0610*/  F2I.F64.TRUNC R9, R76 ;  /* 0x0000004c00097311 */ /* 0x0000b0000030d100 */
[----:B------:R0:W3:Y:S08]  /*0620*/  F2I.F64.TRUNC R10, R2 ;  /* 0x00000002000a7311 */ /* 0x0000f0000030d100 */
[----:B------:R0:W4:Y:S08]  /*0630*/  F2I.F64.TRUNC R11, R74 ;  /* 0x0000004a000b7311 */ /* 0x000130000030d100 */
[----:B------:R0:W0:Y:S08]  /*0640*/  F2I.F64.TRUNC R12, R72 ;  /* 0x00000048000c7311 */ /* 0x000030000030d100 */
[----:B------:R0:W0:Y:S08]  /*0650*/  F2I.F64.TRUNC R13, R70 ;  /* 0x00000046000d7311 */ /* 0x000030000030d100 */
[----:B-1234-:R0:W0:Y:S02]  /*0660*/  F2I.F64.TRUNC R14, R68 ;  /* 0x00000044000e7311 */ /* 0x01e024000030d100 */
.L_x_375:
[----:B0-----:R-:W0:Y:S01]  /*0670*/  LDC.64 R2, c[0x0][0x388] ;  /* 0x0000e200ff027b82 */ /* 0x001e220000000a00 */
[----:B------:R-:W-:-:S05]  /*0680*/  IMAD.HI R0, R4, 0x66666667, RZ ;  /* 0x6666666704007827 */ /* 0x000fca00078e02ff */
[----:B------:R-:W-:-:S04]  /*0690*/  SHF.R.S32.HI R15, RZ, 0x1, R0 ;  /* 0x00000001ff0f7819 */ /* 0x000fc80000011400 */
[----:B------:R-:W-:-:S05]  /*06a0*/  LEA.HI R15, R0, R15, RZ, 0x1 ;  /* 0x0000000f000f7211 */ /* 0x000fca00078f08ff */
[----:B------:R-:W-:-:S04]  /*06b0*/  IMAD R21, R15, 0x5, RZ ;  /* 0x000000050f157824 */ /* 0x000fc800078e02ff */
[----:B------:R-:W-:-:S04]  /*06c0*/  IMAD.IADD R15, R4, 0x1, -R21 ;  /* 0x00000001040f7824 */ /* 0x000fc800078e0a15 */
[----:B0-----:R-:W-:-:S05]  /*06d0*/  IMAD.WIDE R2, R15, 0x8, R2 ;  /* 0x000000080f027825 */ /* 0x001fca00078e0202 */
[----:B------:R-:W2:Y:S04]  /*06e0*/  LDG.E.64 R66, desc[UR8][R2.64+0x8] ;  /* 0x0000080802427981 */ /* 0x000ea8000c1e1b00 */
[----:B------:R0:W2:Y:S01]  /*06f0*/  LDG.E.64 R16, desc[UR8][R2.64] ;  /* 0x0000000802107981 */ /* 0x0000a2000c1e1b00 */
[----:B------:R-:W-:Y:S01]  /*0700*/  IABS R23, R8 ;  /* 0x0000000800177213 */ /* 0x000fe20000000000 */
[----:B------:R-:W-:Y:S01]  /*0710*/  BSSY.RECONVERGENT B1, `(.L_x_32) ;  /* 0x000002d000017945 */ /* 0x000fe20003800200 */
[----:B------:R-:W-:Y:S02]  /*0720*/  ISETP.GE.AND P2, PT, R21, RZ, PT ;  /* 0x000000ff1500720c */ /* 0x000fe40003f46270 */
[----:B------:R-:W1:Y:S08]  /*0730*/  I2F.RP R0, R23 ;  /* 0x0000001700007306 */ /* 0x000e700000209400 */
[----:B0-----:R-:W-:Y:S08]  /*0740*/  MUFU.RCP64H R3, R79 ;  /* 0x0000004f00037308 */ /* 0x001ff00000001800 */
[----:B-1----:R-:W0:Y:S02]  /*0750*/  MUFU.RCP R0, R0 ;  /* 0x0000000000007308 */ /* 0x002e240000001000 */
[----:B0-----:R-:W-:Y:S01]  /*0760*/  VIADD R18, R0, 0xffffffe ;  /* 0x0ffffffe00127836 */ /* 0x001fe20000000000 */
[----:B------:R-:W-:-:S05]  /*0770*/  IABS R0, R21 ;  /* 0x0000001500007213 */ /* 0x000fca0000000000 */
[----:B------:R0:W1:Y:S02]  /*0780*/  F2I.FTZ.U32.TRUNC.NTZ R19, R18 ;  /* 0x0000001200137305 */ /* 0x000064000021f000 */
[----:B0-----:R-:W-:Y:S01]  /*0790*/  IMAD.MOV.U32 R18, RZ, RZ, RZ ;  /* 0x000000ffff127224 */ /* 0x001fe200078e00ff */
[----:B-1----:R-:W-:-:S05]  /*07a0*/  IADD3 R20, PT, PT, RZ, -R19, RZ ;  /* 0x80000013ff147210 */ /* 0x002fca0007ffe0ff */
[----:B------:R-:W-:Y:S01]  /*07b0*/  IMAD R25, R20, R23, RZ ;  /* 0x0000001714197224 */ /* 0x000fe200078e02ff */
[----:B------:R-:W-:-:S03]  /*07c0*/  IABS R20, R8 ;  /* 0x0000000800147213 */ /* 0x000fc60000000000 */
[----:B------:R-:W-:-:S04]  /*07d0*/  IMAD.HI.U32 R19, R19, R25, R18 ;  /* 0x0000001913137227 */ /* 0x000fc800078e0012 */
[----:B------:R-:W-:Y:S02]  /*07e0*/  IMAD.MOV R2, RZ, RZ, -R20 ;  /* 0x000000ffff027224 */ /* 0x000fe400078e0a14 */
[----:B------:R-:W-:-:S04]  /*07f0*/  IMAD.HI.U32 R19, R19, R0, RZ ;  /* 0x0000000013137227 */ /* 0x000fc800078e00ff */
[----:B------:R-:W-:Y:S02]  /*0800*/  IMAD R0, R19, R2, R0 ;  /* 0x0000000213007224 */ /* 0x000fe400078e0200 */
[----:B------:R-:W-:-:S03]  /*0810*/  IMAD.MOV.U32 R2, RZ, RZ, 0x1 ;  /* 0x00000001ff027424 */ /* 0x000fc600078e00ff */
[----:B------:R-:W-:-:S03]  /*0820*/  ISETP.GT.U32.AND P0, PT, R23, R0, PT ;  /* 0x000000001700720c */ /* 0x000fc60003f04070 */
[----:B------:R-:W-:-:S08]  /*0830*/  DFMA R18, -R78, R2, 1 ;  /* 0x3ff000004e12742b */ /* 0x000fd00000000102 */
[----:B------:R-:W-:Y:S02]  /*0840*/  DFMA R18, R18, R18, R18 ;  /* 0x000000121212722b */ /* 0x000fe40000000012 */
[----:B------:R-:W-:Y:S01]  /*0850*/  @!P0 IMAD.IADD R0, R0, 0x1, -R23 ;  /* 0x0000000100008824 */ /* 0x000fe200078e0a17 */
[----:B------:R-:W-:-:S04]  /*0860*/  ISETP.NE.AND P0, PT, R8, RZ, PT ;  /* 0x000000ff0800720c */ /* 0x000fc80003f05270 */
[----:B------:R-:W-:Y:S01]  /*0870*/  ISETP.GT.U32.AND P1, PT, R23, R0, PT ;  /* 0x000000001700720c */ /* 0x000fe20003f24070 */
[----:B------:R-:W-:-:S08]  /*0880*/  DFMA R18, R2, R18, R2 ;  /* 0x000000120212722b */ /* 0x000fd00000000002 */
[----:B------:R-:W-:-:S04]  /*0890*/  DFMA R2, -R78, R18, 1 ;  /* 0x3ff000004e02742b */ /* 0x000fc80000000112 */
[----:B------:R-:W-:-:S04]  /*08a0*/  @!P1 IMAD.IADD R0, R0, 0x1, -R23 ;  /* 0x0000000100009824 */ /* 0x000fc800078e0a17 */
[----:B------:R-:W-:Y:S01]  /*08b0*/  DFMA R2, R18, R2, R18 ;  /* 0x000000021202722b */ /* 0x000fe20000000012 */
[----:B------:R-:W-:Y:S02]  /*08c0*/  @!P2 IADD3 R0, PT, PT, -R0, RZ, RZ ;  /* 0x000000ff0000a210 */ /* 0x000fe40007ffe1ff */
[----:B------:R-:W-:-:S04]  /*08d0*/  @!P0 LOP3.LUT R0, RZ, R8, RZ, 0x33, !PT ;  /* 0x00000008ff008212 */ /* 0x000fc800078e33ff */
[----:B------:R-:W0:Y:S02]  /*08e0*/  I2F.F64 R20, R0 ;  /* 0x0000000000147312 */ /* 0x000e240000201c00 */
[----:B0-----:R-:W-:Y:S01]  /*08f0*/  DMUL R92, R20, R2 ;  /* 0x00000002145c7228 */ /* 0x001fe20000000000 */
[----:B------:R-:W-:-:S07]  /*0900*/  FSETP.GEU.AND P1, PT, |R21|, 6.5827683646048100446e-37, PT ;  /* 0x036000001500780b */ /* 0x000fce0003f2e200 */
[----:B------:R-:W-:-:S08]  /*0910*/  DFMA R18, -R78, R92, R20 ;  /* 0x0000005c4e12722b */ /* 0x000fd00000000114 */
[----:B------:R-:W-:Y:S01]  /*0920*/  DFMA R92, R2, R18, R92 ;  /* 0x00000012025c722b */ /* 0x000fe2000000005c */
[----:B------:R-:W-:-:S09]  /*0930*/  IMAD.IADD R3, R15, 0x1, R0 ;  /* 0x000000010f037824 */ /* 0x000fd200078e0200 */
[----:B------:R-:W-:-:S05]  /*0940*/  FFMA R2, RZ, R79, R93 ;  /* 0x0000004fff027223 */ /* 0x000fca000000005d */
[----:B------:R-:W-:Y:S01]  /*0950*/  FSETP.GT.AND P0, PT, |R2|, 1.469367938527859385e-39, PT ;  /* 0x001000000200780b */ /* 0x000fe20003f04200 */
[----:B--2---:R-:W-:-:S12]  /*0960*/  DADD R66, R66, -R16 ;  /* 0x0000000042427229 */ /* 0x004fd80000000810 */
[----:B------:R-:W-:Y:S05]  /*0970*/  @P0 BRA P1, `(.L_x_33) ;  /* 0x0000000000180947 */ /* 0x000fea0000800000 */
[----:B------:R-:W-:Y:S01]  /*0980*/  IMAD.MOV.U32 R92, RZ, RZ, R20 ;  /* 0x000000ffff5c7224 */ /* 0x000fe200078e0014 */
[----:B------:R-:W-:Y:S01]  /*0990*/  MOV R0, 0x9e0 ;  /* 0x000009e000007802 */ /* 0x000fe20000000f00 */
[----:B------:R-:W-:Y:S02]  /*09a0*/  IMAD.MOV.U32 R93, RZ, RZ, R21 ;  /* 0x000000ffff5d7224 */ /* 0x000fe400078e0015 */
[----:B------:R-:W-:Y:S02]  /*09b0*/  IMAD.MOV.U32 R94, RZ, RZ, R78 ;  /* 0x000000ffff5e7224 */ /* 0x000fe400078e004e */
[----:B------:R-:W-:-:S07]  /*09c0*/  IMAD.MOV.U32 R95, RZ, RZ, R79 ;  /* 0x000000ffff5f7224 */ /* 0x000fce00078e004f */
[----:B------:R-:W-:Y:S05]  /*09d0*/  CALL.REL.NOINC `($__internal_1_$__cuda_sm20_div_rn_f64_full) ;  /* 0x0000018400e87944 */ /* 0x000fea0003c00000 */
.L_x_33:
[----:B------:R-:W-:Y:S05]  /*09e0*/  BSYNC.RECONVERGENT B1 ;  /* 0x0000000000017941 */ /* 0x000fea0003800200 */
.L_x_32:
[----:B------:R-:W0:Y:S01]  /*09f0*/  LDC.64 R18, c[0x0][0x388] ;  /* 0x0000e200ff127b82 */ /* 0x000e220000000a00 */
[----:B------:R-:W0:Y:S02]  /*0a00*/  F2I.F64.TRUNC R16, R92 ;  /* 0x0000005c00107311 */ /* 0x000e24000030d100 */
[----:B0-----:R-:W-:-:S05]  /*0a10*/  IMAD.WIDE R18, R16, 0x8, R18 ;  /* 0x0000000810127825 */ /* 0x001fca00078e0212 */
[----:B------:R-:W2:Y:S04]  /*0a20*/  LDG.E.64 R20, desc[UR8][R18.64+0x38] ;  /* 0x0000380812147981 */ /* 0x000ea8000c1e1b00 */
[----:B------:R0:W2:Y:S01]  /*0a30*/  LDG.E.64 R22, desc[UR8][R18.64+0x30] ;  /* 0x0000300812167981 */ /* 0x0000a2000c1e1b00 */
[----:B------:R-:W-:Y:S01]  /*0a40*/  IABS R17, R9 ;  /* 0x0000000900117213 */ /* 0x000fe20000000000 */
[----:B------:R-:W-:Y:S01]  /*0a50*/  IMAD.IADD R0, R4, 0x1, -R3 ;  /* 0x0000000104007824 */ /* 0x000fe200078e0a03 */
[----:B------:R-:W-:Y:S02]  /*0a60*/  BSSY.RECONVERGENT B1, `(.L_x_34) ;  /* 0x000002e000017945 */ /* 0x000fe40003800200 */
[----:B------:R-:W1:Y:S02]  /*0a70*/  I2F.RP R2, R17 ;  /* 0x0000001100027306 */ /* 0x000e640000209400 */
[----:B------:R-:W-:-:S02]  /*0a80*/  ISETP.GE.AND P2, PT, R0, RZ, PT ;  /* 0x000000ff0000720c */ /* 0x000fc40003f46270 */
[----:B0-----:R-:W-:-:S04]  /*0a90*/  IABS R18, R9 ;  /* 0x0000000900127213 */ /* 0x001fc80000000000 */
[----:B------:R-:W-:Y:S01]  /*0aa0*/  MUFU.RCP64H R19, R81 ;  /* 0x0000005100137308 */ /* 0x000fe20000001800 */
[----:B------:R-:W-:-:S07]  /*0ab0*/  IMAD.MOV R18, RZ, RZ, -R18 ;  /* 0x000000ffff127224 */ /* 0x000fce00078e0a12 */
[----:B-1----:R-:W0:Y:S02]  /*0ac0*/  MUFU.RCP R2, R2 ;  /* 0x0000000200027308 */ /* 0x002e240000001000 */
[----:B0-----:R-:W-:Y:S02]  /*0ad0*/  IADD3 R24, PT, PT, R2, 0xffffffe, RZ ;  /* 0x0ffffffe02187810 */ /* 0x001fe40007ffe0ff */
[----:B------:R-:W-:-:S04]  /*0ae0*/  IABS R2, R0 ;  /* 0x0000000000027213 */ /* 0x000fc80000000000 */
[----:B------:R0:W1:Y:S02]  /*0af0*/  F2I.FTZ.U32.TRUNC.NTZ R25, R24 ;  /* 0x0000001800197305 */ /* 0x000064000021f000 */
[----:B0-----:R-:W-:Y:S02]  /*0b00*/  IMAD.MOV.U32 R24, RZ, RZ, RZ ;  /* 0x000000ffff187224 */ /* 0x001fe400078e00ff */
[----:B-1----:R-:W-:-:S04]  /*0b10*/  IMAD.MOV R26, RZ, RZ, -R25 ;  /* 0x000000ffff1a7224 */ /* 0x002fc800078e0a19 */
[----:B------:R-:W-:-:S04]  /*0b20*/  IMAD R27, R26, R17, RZ ;  /* 0x000000111a1b7224 */ /* 0x000fc800078e02ff */
[----:B------:R-:W-:-:S06]  /*0b30*/  IMAD.HI.U32 R25, R25, R27, R24 ;  /* 0x0000001b19197227 */ /* 0x000fcc00078e0018 */
[----:B------:R-:W-:-:S04]  /*0b40*/  IMAD.HI.U32 R25, R25, R2, RZ ;  /* 0x0000000219197227 */ /* 0x000fc800078e00ff */
[----:B------:R-:W-:Y:S01]  /*0b50*/  IMAD R2, R25, R18, R2 ;  /* 0x0000001219027224 */ /* 0x000fe200078e0202 */
[----:B------:R-:W-:-:S04]  /*0b60*/  MOV R18, 0x1 ;  /* 0x0000000100127802 */ /* 0x000fc80000000f00 */
[----:B------:R-:W-:Y:S02]  /*0b70*/  ISETP.GT.U32.AND P0, PT, R17, R2, PT ;  /* 0x000000021100720c */ /* 0x000fe40003f04070 */
[----:B------:R-:W-:-:S08]  /*0b80*/  DFMA R24, -R80, R18, 1 ;  /* 0x3ff000005018742b */ /* 0x000fd00000000112 */
[----:B------:R-:W-:-:S03]  /*0b90*/  DFMA R24, R24, R24, R24 ;  /* 0x000000181818722b */ /* 0x000fc60000000018 */
[----:B------:R-:W-:Y:S01]  /*0ba0*/  @!P0 IMAD.IADD R2, R2, 0x1, -R17 ;  /* 0x0000000102028824 */ /* 0x000fe200078e0a11 */
[----:B------:R-:W-:-:S04]  /*0bb0*/  ISETP.NE.AND P0, PT, R9, RZ, PT ;  /* 0x000000ff0900720c */ /* 0x000fc80003f05270 */
[----:B------:R-:W-:Y:S01]  /*0bc0*/  ISETP.GT.U32.AND P1, PT, R17, R2, PT ;  /* 0x000000021100720c */ /* 0x000fe20003f24070 */
[----:B------:R-:W-:-:S08]  /*0bd0*/  DFMA R24, R18, R24, R18 ;  /* 0x000000181218722b */ /* 0x000fd00000000012 */
[----:B------:R-:W-:-:S04]  /*0be0*/  DFMA R18, -R80, R24, 1 ;  /* 0x3ff000005012742b */ /* 0x000fc80000000118 */
[----:B------:R-:W-:-:S04]  /*0bf0*/  @!P1 IMAD.IADD R2, R2, 0x1, -R17 ;  /* 0x0000000102029824 */ /* 0x000fc800078e0a11 */
[----:B------:R-:W-:Y:S01]  /*0c00*/  @!P2 IMAD.MOV R2, RZ, RZ, -R2 ;  /* 0x000000ffff02a224 */ /* 0x000fe200078e0a02 */
[----:B------:R-:W-:Y:S01]  /*0c10*/  @!P0 LOP3.LUT R2, RZ, R9, RZ, 0x33, !PT ;  /* 0x00000009ff028212 */ /* 0x000fe200078e33ff */
[----:B------:R-:W-:-:S03]  /*0c20*/  DFMA R18, R24, R18, R24 ;  /* 0x000000121812722b */ /* 0x000fc60000000018 */
[----:B------:R-:W0:Y:S01]  /*0c30*/  I2F.F64 R26, R2 ;  /* 0x00000002001a7312 */ /* 0x000e220000201c00 */
[----:B------:R-:W-:-:S04]  /*0c40*/  IMAD.IADD R3, R3, 0x1, R2 ;  /* 0x0000000103037824 */ /* 0x000fc800078e0202 */
[----:B0-----:R-:W-:Y:S01]  /*0c50*/  DMUL R92, R26, R18 ;  /* 0x000000121a5c7228 */ /* 0x001fe20000000000 */
[----:B------:R-:W-:-:S07]  /*0c60*/  FSETP.GEU.AND P1, PT, |R27|, 6.5827683646048100446e-37, PT ;  /* 0x036000001b00780b */ /* 0x000fce0003f2e200 */
[----:B------:R-:W-:-:S08]  /*0c70*/  DFMA R24, -R80, R92, R26 ;  /* 0x0000005c5018722b */ /* 0x000fd0000000011a */
[----:B------:R-:W-:-:S10]  /*0c80*/  DFMA R92, R18, R24, R92 ;  /* 0x00000018125c722b */ /* 0x000fd4000000005c */
[----:B------:R-:W-:-:S05]  /*0c90*/  FFMA R0, RZ, R81, R93 ;  /* 0x00000051ff007223 */ /* 0x000fca000000005d */
[----:B------:R-:W-:Y:S01]  /*0ca0*/  FSETP.GT.AND P0, PT, |R0|, 1.469367938527859385e-39, PT ;  /* 0x001000000000780b */ /* 0x000fe20003f04200 */
[----:B--2---:R-:W-:-:S08]  /*0cb0*/  DADD R20, R20, -R22 ;  /* 0x0000000014147229 */ /* 0x004fd00000000816 */
[----:B------:R-:W-:-:S04]  /*0cc0*/  DMUL R66, R66, R20 ;  /* 0x0000001442427228 */ /* 0x000fc80000000000 */
[----:B------:R-:W-:Y:S07]  /*0cd0*/  @P0 BRA P1, `(.L_x_35) ;  /* 0x0000000000180947 */ /* 0x000fee0000800000 */
[----:B------:R-:W-:Y:S01]  /*0ce0*/  IMAD.MOV.U32 R92, RZ, RZ, R26 ;  /* 0x000000ffff5c7224 */ /* 0x000fe200078e001a */
[----:B------:R-:W-:Y:S01]  /*0cf0*/  MOV R94, R80 ;  /* 0x00000050005e7202 */ /* 0x000fe20000000f00 */
[----:B------:R-:W-:Y:S01]  /*0d00*/  IMAD.MOV.U32 R93, RZ, RZ, R27 ;  /* 0x000000ffff5d7224 */ /* 0x000fe200078e001b */
[----:B------:R-:W-:Y:S01]  /*0d10*/  MOV R0, 0xd40 ;  /* 0x00000d4000007802 */ /* 0x000fe20000000f00 */
[----:B------:R-:W-:-:S07]  /*0d20*/  IMAD.MOV.U32 R95, RZ, RZ, R81 ;  /* 0x000000ffff5f7224 */ /* 0x000fce00078e0051 */
[----:B------:R-:W-:Y:S05]  /*0d30*/  CALL.REL.NOINC `($__internal_1_$__cuda_sm20_div_rn_f64_full) ;  /* 0x0000018400107944 */ /* 0x000fea0003c00000 */
.L_x_35:
[----:B------:R-:W-:Y:S05]  /*0d40*/  BSYNC.RECONVERGENT B1 ;  /* 0x0000000000017941 */ /* 0x000fea0003800200 */
.L_x_34:
        /* <DEDUP_REMOVED lines=12> */
[----:B------:R-:W-:-:S07]  /*0e10*/  IADD3 R18, PT, PT, RZ, -R18, RZ ;  /* 0x80000012ff127210 */ /* 0x000fce0007ffe0ff */
[----:B-1----:R-:W0:Y:S02]  /*0e20*/  MUFU.RCP R2, R2 ;  /* 0x0000000200027308 */ /* 0x002e240000001000 */
[----:B0-----:R-:W-:Y:S01]  /*0e30*/  VIADD R24, R2, 0xffffffe ;  /* 0x0ffffffe02187836 */ /* 0x001fe20000000000 */
[----:B------:R-:W-:-:S05]  /*0e40*/  IABS R2, R0 ;  /* 0x0000000000027213 */ /* 0x000fca0000000000 */
[----:B------:R0:W1:Y:S02]  /*0e50*/  F2I.FTZ.U32.TRUNC.NTZ R25, R24 ;  /* 0x0000001800197305 */ /* 0x000064000021f000 */
[----:B0-----:R-:W-:Y:S02]  /*0e60*/  IMAD.MOV.U32 R24, RZ, RZ, RZ ;  /* 0x000000ffff187224 */ /* 0x001fe400078e00ff */
[----:B-1----:R-:W-:-:S04]  /*0e70*/  IMAD.MOV R26, RZ, RZ, -R25 ;  /* 0x000000ffff1a7224 */ /* 0x002fc800078e0a19 */
[----:B------:R-:W-:-:S04]  /*0e80*/  IMAD R29, R26, R27, RZ ;  /* 0x0000001b1a1d7224 */ /* 0x000fc800078e02ff */
[----:B------:R-:W-:-:S06]  /*0e90*/  IMAD.HI.U32 R25, R25, R29, R24 ;  /* 0x0000001d19197227 */ /* 0x000fcc00078e0018 */
        /* <DEDUP_REMOVED lines=26> */
[----:B------:R-:W-:Y:S01]  /*1040*/  MOV R92, R26 ;  /* 0x0000001a005c7202 */ /* 0x000fe20000000f00 */
[----:B------:R-:W-:Y:S01]  /*1050*/  IMAD.MOV.U32 R93, RZ, RZ, R27 ;  /* 0x000000ffff5d7224 */ /* 0x000fe200078e001b */
[----:B------:R-:W-:Y:S01]  /*1060*/  MOV R0, 0x10a0 ;  /* 0x000010a000007802 */ /* 0x000fe20000000f00 */
[----:B------:R-:W-:Y:S02]  /*1070*/  IMAD.MOV.U32 R94, RZ, RZ, R76 ;  /* 0x000000ffff5e7224 */ /* 0x000fe400078e004c */
[----:B------:R-:W-:-:S07]  /*1080*/  IMAD.MOV.U32 R95, RZ, RZ, R77 ;  /* 0x000000ffff5f7224 */ /* 0x000fce00078e004d */
[----:B------:R-:W-:Y:S05]  /*1090*/  CALL.REL.NOINC `($__internal_1_$__cuda_sm20_div_rn_f64_full) ;  /* 0x0000018000387944 */ /* 0x000fea0003c00000 */
.L_x_37:
[----:B------:R-:W-:Y:S05]  /*10a0*/  BSYNC.RECONVERGENT B1 ;  /* 0x0000000000017941 */ /* 0x000fea0003800200 */
.L_x_36:
[----:B------:R-:W0:Y:S01]  /*10b0*/  LDC.64 R20, c[0x0][0x388] ;  /* 0x0000e200ff147b82 */ /* 0x000e220000000a00 */
[----:B------:R-:W0:Y:S02]  /*10c0*/  F2I.F64.TRUNC R18, R92 ;  /* 0x0000005c00127311 */ /* 0x000e24000030d100 */
[----:B0-----:R-:W-:-:S05]  /*10d0*/  IMAD.WIDE R20, R18, 0x8, R20 ;  /* 0x0000000812147825 */ /* 0x001fca00078e0214 */
[----:B------:R-:W2:Y:S04]  /*10e0*/  LDG.E.64 R22, desc[UR8][R20.64+0x98] ;  /* 0x0000980814167981 */ /* 0x000ea8000c1e1b00 */
[----:B------:R0:W2:Y:S01]  /*10f0*/  LDG.E.64 R24, desc[UR8][R20.64+0x90] ;  /* 0x0000900814187981 */ /* 0x0000a2000c1e1b00 */
[----:B------:R-:W-:Y:S01]  /*1100*/  IABS R19, R12 ;  /* 0x0000000c00137213 */ /* 0x000fe20000000000 */
[----:B------:R-:W-:Y:S01]  /*1110*/  BSSY.RECONVERGENT B1, `(.L_x_38) ;  /* 0x000002f000017945 */ /* 0x000fe20003800200 */
[----:B------:R-:W-:Y:S02]  /*1120*/  IADD3 R0, PT, PT, -R3, R4, RZ ;  /* 0x0000000403007210 */ /* 0x000fe40007ffe1ff */
[----:B------:R-:W1:Y:S02]  /*1130*/  I2F.RP R2, R19 ;  /* 0x0000001300027306 */ /* 0x000e640000209400 */
[----:B------:R-:W-:-:S02]  /*1140*/  ISETP.GE.AND P2, PT, R0, RZ, PT ;  /* 0x000000ff0000720c */ /* 0x000fc40003f46270 */
[----:B0-----:R-:W-:-:S04]  /*1150*/  IABS R20, R12 ;  /* 0x0000000c00147213 */ /* 0x001fc80000000000 */
[----:B------:R-:W-:Y:S01]  /*1160*/  MUFU.RCP64H R21, R75 ;  /* 0x0000004b00157308 */ /* 0x000fe20000001800 */
[----:B------:R-:W-:-:S07]  /*1170*/  IMAD.MOV R20, RZ, RZ, -R20 ;  /* 0x000000ffff147224 */ /* 0x000fce00078e0a14 */
        /* <DEDUP_REMOVED lines=23> */
[----:B------:R-:W0:Y:S01]  /*12f0*/  I2F.F64 R28, R2 ;  /* 0x00000002001c7312 */ /* 0x000e220000201c00 */
[----:B------:R-:W-:Y:S01]  /*1300*/  IMAD.IADD R3, R3, 0x1, R2 ;  /* 0x0000000103037824 */ /* 0x000fe200078e0202 */
        /* <DEDUP_REMOVED lines=10> */
[----:B------:R-:W-:Y:S01]  /*13b0*/  MOV R0, 0x1400 ;  /* 0x0000140000007802 */ /* 0x000fe20000000f00 */
[----:B------:R-:W-:Y:S02]  /*13c0*/  IMAD.MOV.U32 R93, RZ, RZ, R29 ;  /* 0x000000ffff5d7224 */ /* 0x000fe400078e001d */
[----:B------:R-:W-:Y:S02]  /*13d0*/  IMAD.MOV.U32 R94, RZ, RZ, R74 ;  /* 0x000000ffff5e7224 */ /* 0x000fe400078e004a */
[----:B------:R-:W-:-:S07]  /*13e0*/  IMAD.MOV.U32 R95, RZ, RZ, R75 ;  /* 0x000000ffff5f7224 */ /* 0x000fce00078e004b */
[----:B------:R-:W-:Y:S05]  /*13f0*/  CALL.REL.NOINC `($__internal_1_$__cuda_sm20_div_rn_f64_full) ;  /* 0x0000017c00607944 */ /* 0x000fea0003c00000 */
.L_x_39:
[----:B------:R-:W-:Y:S05]  /*1400*/  BSYNC.RECONVERGENT B1 ;  /* 0x0000000000017941 */ /* 0x000fea0003800200 */
.L_x_38:
        /* <DEDUP_REMOVED lines=53> */
.L_x_41:
[----:B------:R-:W-:Y:S05]  /*1760*/  BSYNC.RECONVERGENT B1 ;  /* 0x0000000000017941 */ /* 0x000fea0003800200 */
.L_x_40:
        /* <DEDUP_REMOVED lines=36> */
[----:B------:R-:W0:Y:S05]  /*19b0*/  I2F.F64 R30, R2 ;  /* 0x00000002001e7312 */ /* 0x000e2a0000201c00 */
        /* <DEDUP_REMOVED lines=15> */
.L_x_43:
[----:B------:R-:W-:Y:S05]  /*1ab0*/  BSYNC.RECONVERGENT B1 ;  /* 0x0000000000017941 */ /* 0x000fea0003800200 */
.L_x_42:
[----:B------:R-:W0:Y:S01]  /*1ac0*/  LDC.64 R26, c[0x0][0x388] ;  /* 0x0000e200ff1a7b82 */ /* 0x000e220000000a00 */
[----:B------:R-:W0:Y:S02]  /*1ad0*/  F2I.F64.TRUNC R21, R92 ;  /* 0x0000005c00157311 */ /* 0x000e24000030d100 */
[----:B0-----:R-:W-:-:S05]  /*1ae0*/  IMAD.WIDE R26, R21, 0x8, R26 ;  /* 0x00000008151a7825 */ /* 0x001fca00078e021a */
[----:B------:R-:W2:Y:S04]  /*1af0*/  LDG.E.64 R22, desc[UR8][R26.64+0x128] ;  /* 0x000128081a167981 */ /* 0x000ea8000c1e1b00 */
[----:B------:R0:W2:Y:S01]  /*1b00*/  LDG.E.64 R24, desc[UR8][R26.64+0x120] ;  /* 0x000120081a187981 */ /* 0x0000a2000c1e1b00 */
[----:B------:R-:W-:Y:S01]  /*1b10*/  IABS R32, R10 ;  /* 0x0000000a00207213 */ /* 0x000fe20000000000 */
[----:B------:R-:W-:Y:S01]  /*1b20*/  BSSY.RECONVERGENT B1, `(.L_x_44) ;  /* 0x000002e000017945 */ /* 0x000fe20003800200 */
[----:B------:R-:W-:Y:S02]  /*1b30*/  IADD3 R0, PT, PT, R4, -R2, -R3 ;  /* 0x8000000204007210 */ /* 0x000fe40007ffe803 */
[----:B------:R-:W1:Y:S02]  /*1b40*/  I2F.RP R30, R32 ;  /* 0x00000020001e7306 */ /* 0x000e640000209400 */
[----:B------:R-:W-:-:S02]  /*1b50*/  IABS R2, R0 ;  /* 0x0000000000027213 */ /* 0x000fc40000000000 */
[----:B------:R-:W-:Y:S02]  /*1b60*/  ISETP.GE.AND P2, PT, R0, RZ, PT ;  /* 0x000000ff0000720c */ /* 0x000fe40003f46270 */
[----:B0-----:R-:W-:Y:S02]  /*1b70*/  IABS R26, R10 ;  /* 0x0000000a001a7213 */ /* 0x001fe40000000000 */
[----:B-1----:R-:W0:Y:S02]  /*1b80*/  MUFU.RCP R30, R30 ;  /* 0x0000001e001e7308 */ /* 0x002e240000001000 */
[----:B0-----:R-:W-:-:S06]  /*1b90*/  VIADD R28, R30, 0xffffffe ;  /* 0x0ffffffe1e1c7836 */ /* 0x001fcc0000000000 */
[----:B------:R0:W1:Y:S02]  /*1ba0*/  F2I.FTZ.U32.TRUNC.NTZ R29, R28 ;  /* 0x0000001c001d7305 */ /* 0x000064000021f000 */
[----:B0-----:R-:W-:Y:S02]  /*1bb0*/  IMAD.MOV.U32 R28, RZ, RZ, RZ ;  /* 0x000000ffff1c7224 */ /* 0x001fe400078e00ff */
[----:B-1----:R-:W-:-:S04]  /*1bc0*/  IMAD.MOV R31, RZ, RZ, -R29 ;  /* 0x000000ffff1f7224 */ /* 0x002fc800078e0a1d */
[----:B------:R-:W-:-:S04]  /*1bd0*/  IMAD R3, R31, R32, RZ ;  /* 0x000000201f037224 */ /* 0x000fc800078e02ff */
[----:B------:R-:W-:Y:S01]  /*1be0*/  IMAD.HI.U32 R29, R29, R3, R28 ;  /* 0x000000031d1d7227 */ /* 0x000fe200078e001c */
[----:B------:R-:W-:-:S05]  /*1bf0*/  IADD3 R3, PT, PT, RZ, -R26, RZ ;  /* 0x8000001aff037210 */ /* 0x000fca0007ffe0ff */
        /* <DEDUP_REMOVED lines=12> */
[----:B------:R-:W-:Y:S01]  /*1cc0*/  @!P2 IMAD.MOV R29, RZ, RZ, -R29 ;  /* 0x000000ffff1da224 */ /* 0x000fe200078e0a1d */
[----:B------:R-:W-:Y:S02]  /*1cd0*/  @!P0 LOP3.LUT R29, RZ, R10, RZ, 0x33, !PT ;  /* 0x0000000aff1d8212 */ /* 0x000fe400078e33ff */
[----:B------:R-:W-:-:S04]  /*1ce0*/  DFMA R2, -R68, R26, 1 ;  /* 0x3ff000004402742b */ /* 0x000fc8000000011a */
[----:B------:R-:W0:Y:S04]  /*1cf0*/  I2F.F64 R28, R29 ;  /* 0x0000001d001c7312 */ /* 0x000e280000201c00 */
[----:B------:R-:W-:-:S08]  /*1d00*/  DFMA R2, R26, R2, R26 ;  /* 0x000000021a02722b */ /* 0x000fd0000000001a */
        /* <DEDUP_REMOVED lines=15> */
.L_x_45:
[----:B------:R-:W-:Y:S05]  /*1e00*/  BSYNC.RECONVERGENT B1 ;  /* 0x0000000000017941 */ /* 0x000fea0003800200 */
.L_x_44:
[----:B------:R-:W0:Y:S01]  /*1e10*/  LDC.64 R2, c[0x0][0x388] ;  /* 0x0000e200ff027b82 */ /* 0x000e220000000a00 */
[----:B------:R-:W0:Y:S02]  /*1e20*/  F2I.F64.TRUNC R22, R92 ;  /* 0x0000005c00167311 */ /* 0x000e24000030d100 */
[----:B0-----:R-:W-:-:S05]  /*1e30*/  IMAD.WIDE R2, R22, 0x8, R2 ;  /* 0x0000000816027825 */ /* 0x001fca00078e0202 */
[----:B------:R-:W2:Y:S04]  /*1e40*/  LDG.E.64 R24, desc[UR8][R2.64+0x158] ;  /* 0x0001580802187981 */ /* 0x000ea8000c1e1b00 */
[----:B------:R-:W2:Y:S01]  /*1e50*/  LDG.E.64 R26, desc[UR8][R2.64+0x150] ;  /* 0x00015008021a7981 */ /* 0x000ea2000c1e1b00 */
[----:B------:R-:W-:Y:S01]  /*1e60*/  IMAD.MOV.U32 R23, RZ, RZ, RZ ;  /* 0x000000ffff177224 */ /* 0x000fe200078e00ff */
[----:B------:R-:W-:Y:S02]  /*1e70*/  CS2R R64, SRZ ;  /* 0x0000000000407805 */ /* 0x000fe4000001ff00 */
[----:B------:R-:W-:Y:S01]  /*1e80*/  CS2R R62, SRZ ;  /* 0x00000000003e7805 */ /* 0x000fe2000001ff00 */
[----:B--2---:R-:W-:-:S08]  /*1e90*/  DADD R24, R24, -R26 ;  /* 0x0000000018187229 */ /* 0x004fd0000000081a */
[----:B------:R-:W-:-:S11]  /*1ea0*/  DMUL R66, R66, R24 ;  /* 0x0000001842427228 */ /* 0x000fd60000000000 */
.L_x_366:
[----:B------:R-:W2:Y:S04]  /*1eb0*/  LDG.E.64 R2, desc[UR8][R82.64+0x1008] ;  /* 0x0010080852027981 */ /* 0x000ea8000c1e1b00 */
[----:B------:R-:W2:Y:S02]  /*1ec0*/  LDG.E.64 R32, desc[UR8][R82.64+0x1000] ;  /* 0x0010000852207981 */ /* 0x000ea4000c1e1b00 */
[----:B--2---:R-:W-:Y:S02]  /*1ed0*/  IMAD.WIDE R24, R33, 0x4, R2 ;  /* 0x0000000421187825 */ /* 0x004fe400078e0202 */
[----:B------:R-:W2:Y:S04]  /*1ee0*/  LD.E R2, desc[UR8][R2.64+0x9f60] ;  /* 0x009f600802027980 */ /* 0x000ea8000c101900 */
[----:B------:R-:W3:Y:S01]  /*1ef0*/  LD.E R0, desc[UR8][R24.64] ;  /* 0x0000000818007980 */ /* 0x000ee2000c101900 */
[----:B------:R-:W-:-:S03]  /*1f00*/  IMAD.IADD R27, R5, 0x1, R32 ;  /* 0x00000001051b7824 */ /* 0x000fc600078e0220 */
[----:B------:R-:W4:Y:S01]  /*1f10*/  LD.E R37, desc[UR8][R24.64+0x9c40] ;  /* 0x009c400818257980 */ /* 0x000f22000c101900 */
[----:B------:R-:W-:-:S03]  /*1f20*/  IMAD.SHL.U32 R32, R27, 0x4, RZ ;  /* 0x000000041b207824 */ /* 0x000fc600078e00ff */
[----:B------:R-:W4:Y:S02]  /*1f30*/  LD.E R35, desc[UR8][R24.64+0x9920] ;  /* 0x0099200818237980 */ /* 0x000f24000c101900 */
[----:B------:R-:W-:-:S04]  /*1f40*/  LOP3.LUT R31, R32, 0xffc, RZ, 0xc0, !PT ;  /* 0x00000ffc201f7812 */ /* 0x000fc800078ec0ff */
[----:B------:R-:W-:Y:S02]  /*1f50*/  IADD3 R26, P0, PT, R82, R31, RZ ;  /* 0x0000001f521a7210 */ /* 0x000fe40007f1e0ff */
[----:B---3--:R-:W-:Y:S01]  /*1f60*/  IADD3 R27, PT, PT, R0, R27, RZ ;  /* 0x0000001b001b7210 */ /* 0x008fe20007ffe0ff */
[----:B------:R-:W-:-:S04]  /*1f70*/  VIADD R0, R32, 0x4 ;  /* 0x0000000420007836 */ /* 0x000fc80000000000 */
[----:B------:R-:W-:Y:S01]  /*1f80*/  IMAD.SHL.U32 R34, R27, 0x4, RZ ;  /* 0x000000041b227824 */ /* 0x000fe200078e00ff */
[----:B------:R-:W-:Y:S01]  /*1f90*/  LOP3.LUT R29, R0, 0xffc, RZ, 0xc0, !PT ;  /* 0x00000ffc001d7812 */ /* 0x000fe200078ec0ff */
[----:B------:R-:W-:-:S03]  /*1fa0*/  IMAD.X R27, RZ, RZ, R83, P0 ;  /* 0x000000ffff1b7224 */ /* 0x000fc600000e0653 */
[----:B------:R-:W-:Y:S02]  /*1fb0*/  IADD3 R28, P1, PT, R82, R29, RZ ;  /* 0x0000001d521c7210 */ /* 0x000fe40007f3e0ff */
[----:B------:R-:W-:Y:S01]  /*1fc0*/  LOP3.LUT R31, R34, 0xffc, RZ, 0xc0, !PT ;  /* 0x00000ffc221f7812 */ /* 0x000fe200078ec0ff */
[----:B------:R-:W2:Y:S02]  /*1fd0*/  LDG.E R26, desc[UR8][R26.64] ;  /* 0x000000081a1a7981 */ /* 0x000ea4000c1e1900 */
[----:B------:R-:W-:Y:S01]  /*1fe0*/  IMAD.X R29, RZ, RZ, R83, P1 ;  /* 0x000000ffff1d7224 */ /* 0x000fe200008e0653 */
[----:B------:R-:W-:-:S05]  /*1ff0*/  IADD3 R30, P0, PT, R82, R31, RZ ;  /* 0x0000001f521e7210 */ /* 0x000fca0007f1e0ff */
[----:B------:R-:W-:Y:S01]  /*2000*/  IMAD.X R31, RZ, RZ, R83, P0 ;  /* 0x000000ffff1f7224 */ /* 0x000fe200000e0653 */
[----:B------:R-:W2:Y:S04]  /*2010*/  LDG.E R29, desc[UR8][R28.64] ;  /* 0x000000081c1d7981 */ /* 0x000ea8000c1e1900 */
[----:B------:R-:W4:Y:S01]  /*2020*/  LDG.E R30, desc[UR8][R30.64] ;  /* 0x000000081e1e7981 */ /* 0x000f22000c1e1900 */
[----:B--2---:R-:W-:Y:S02]  /*2030*/  LOP3.LUT R0, R29, R2, R26, 0x78, !PT ;  /* 0x000000021d007212 */ /* 0x004fe400078e781a */
[----:B----4-:R-:W-:Y:S02]  /*2040*/  SHF.R.U32.HI R37, RZ, R37, R30 ;  /* 0x00000025ff257219 */ /* 0x010fe4000001161e */
[----:B------:R-:W-:-:S04]  /*2050*/  SHF.L.U32 R35, R0, R35, RZ ;  /* 0x0000002300237219 */ /* 0x000fc800000006ff */
[----:B------:R-:W-:Y:S01]  /*2060*/  LOP3.LUT R35, R0, R37, R35, 0x96, !PT ;  /* 0x0000002500237212 */ /* 0x000fe200078e9623 */
[----:B------:R-:W-:Y:S02]  /*2070*/  IMAD.WIDE R26, R33, 0x3c, R24 ;  /* 0x0000003c211a7825 */ /* 0x000fe400078e0218 */
[----:B------:R-:W0:Y:S01]  /*2080*/  LDC.64 R24, c[0x0][0x388] ;  /* 0x0000e200ff187b82 */ /* 0x000e220000000a00 */
[----:B------:R-:W-:-:S04]  /*2090*/  SHF.L.U32 R0, R35, 0x2, RZ ;  /* 0x0000000223007819 */ /* 0x000fc800000006ff */
[----:B------:R-:W-:-:S04]  /*20a0*/  LOP3.LUT R29, R0, 0x3c, RZ, 0xc0, !PT ;  /* 0x0000003c001d7812 */ /* 0x000fc800078ec0ff */
[----:B------:R-:W-:-:S05]  /*20b0*/  IADD3 R2, P0, PT, R26, R29, RZ ;  /* 0x0000001d1a027210 */ /* 0x000fca0007f1e0ff */
[----:B------:R-:W-:-:S05]  /*20c0*/  IMAD.X R3, RZ, RZ, R27, P0 ;  /* 0x000000ffff037224 */ /* 0x000fca00000e061b */
[----:B------:R-:W2:Y:S01]  /*20d0*/  LD.E R2, desc[UR8][R2.64+0x320] ;  /* 0x0003200802027980 */ /* 0x000ea2000c101900 */
[----:B------:R-:W-:Y:S02]  /*20e0*/  VIADD R32, R32, 0x57c ;  /* 0x0000057c20207836 */ /* 0x000fe40000000000 */
[----:B------:R-:W-:-:S03]  /*20f0*/  VIADD R34, R34, 0xfffffffc ;  /* 0xfffffffc22227836 */ /* 0x000fc60000000000 */
[----:B------:R-:W-:Y:S02]  /*2100*/  LOP3.LUT R29, R32, 0xffc, RZ, 0xc0, !PT ;  /* 0x00000ffc201d7812 */ /* 0x000fe400078ec0ff */
[----:B------:R-:W-:Y:S02]  /*2110*/  LOP3.LUT R31, R34, 0xffc, RZ, 0xc0, !PT ;  /* 0x00000ffc221f7812 */ /* 0x000fe400078ec0ff */
[C---:B------:R-:W-:Y:S02]  /*2120*/  IADD3 R28, P0, PT, R82.reuse, R29, RZ ;  /* 0x0000001d521c7210 */ /* 0x040fe40007f1e0ff */
[----:B------:R-:W-:Y:S01]  /*2130*/  IADD3 R30, P1, PT, R82, R31, RZ ;  /* 0x0000001f521e7210 */ /* 0x000fe20007f3e0ff */
[----:B0-----:R-:W-:-:S04]  /*2140*/  IMAD.WIDE R24, R15, 0x8, R24 ;  /* 0x000000080f187825 */ /* 0x001fc800078e0218 */
[--C-:B------:R-:W-:Y:S01]  /*2150*/  IMAD.X R29, RZ, RZ, R83.reuse, P0 ;  /* 0x000000ffff1d7224 */ /* 0x100fe200000e0653 */
[----:B------:R0:W5:Y:S01]  /*2160*/  LDG.E.64 R60, desc[UR8][R24.64] ;  /* 0x00000008183c7981 */ /* 0x000162000c1e1b00 */
[----:B------:R-:W-:Y:S01]  /*2170*/  IMAD.X R31, RZ, RZ, R83, P1 ;  /* 0x000000ffff1f7224 */ /* 0x000fe200008e0653 */
[----:B--2---:R-:W-:-:S05]  /*2180*/  LOP3.LUT R35, R35, R2, RZ, 0x3c, !PT ;  /* 0x0000000223237212 */ /* 0x004fca00078e3cff */
[----:B------:R1:W-:Y:S04]  /*2190*/  STG.E desc[UR8][R28.64], R35 ;  /* 0x000000231c007986 */ /* 0x0003e8000c101908 */
[----:B------:R-:W2:Y:S02]  /*21a0*/  LDG.E R30, desc[UR8][R30.64] ;  /* 0x000000081e1e7981 */ /* 0x000ea4000c1e1900 */
[----:B--2---:R-:W-:-:S04]  /*21b0*/  SHF.R.U32.HI R3, RZ, 0x10, R30 ;  /* 0x00000010ff037819 */ /* 0x004fc8000001161e */
[----:B------:R-:W-:-:S04]  /*21c0*/  LOP3.LUT R3, R3, R30, RZ, 0x3c, !PT ;  /* 0x0000001e03037212 */ /* 0x000fc800078e3cff */
[----:B------:R-:W-:-:S04]  /*21d0*/  SHF.R.U32.HI R0, RZ, 0x8, R3 ;  /* 0x00000008ff007819 */ /* 0x000fc80000011603 */
[----:B------:R-:W-:-:S04]  /*21e0*/  LOP3.LUT R0, R0, R3, RZ, 0x3c, !PT ;  /* 0x0000000300007212 */ /* 0x000fc800078e3cff */
[----:B------:R-:W-:-:S04]  /*21f0*/  SHF.L.U32 R0, R0, 0x2, RZ ;  /* 0x0000000200007819 */ /* 0x000fc800000006ff */
[----:B------:R-:W-:-:S04]  /*2200*/  LOP3.LUT R3, R0, 0x3c, RZ, 0xc0, !PT ;  /* 0x0000003c00037812 */ /* 0x000fc800078ec0ff */
[----:B------:R-:W-:-:S05]  /*2210*/  IADD3 R2, P0, PT, R26, R3, RZ ;  /* 0x000000031a027210 */ /* 0x000fca0007f1e0ff */
[----:B------:R-:W-:-:S05]  /*2220*/  IMAD.X R3, RZ, RZ, R27, P0 ;  /* 0x000000ffff037224 */ /* 0x000fca00000e061b */
[----:B------:R-:W2:Y:S01]  /*2230*/  LD.E R2, desc[UR8][R2.64+0x3520] ;  /* 0x0035200802027980 */ /* 0x000ea2000c101900 */
[----:B------:R-:W-:Y:S05]  /*2240*/  WARPSYNC.ALL ;  /* 0x0000000000007948 */ /* 0x000fea0003800000 */
[----:B------:R-:W-:Y:S02]  /*2250*/  ISETP.NE.AND P0, PT, R5, RZ, PT ;  /* 0x000000ff0500720c */ /* 0x000fe40003f05270 */
[----:B--2---:R-:W-:Y:S01]  /*2260*/  LOP3.LUT R92, R2, R35, RZ, 0x3c, !PT ;  /* 0x00000023025c7212 */ /* 0x004fe200078e3cff */
[----:B------:R-:W-:Y:S10]  /*2270*/  BAR.SYNC.DEFER_BLOCKING 0x0 ;  /* 0x0000000000007b1d */ /* 0x000ff40000010000 */
[----:B------:R-:W2:Y:S01]  /*2280*/  @!P0 LDG.E R0, desc[UR8][R82.64+0x1000] ;  /* 0x0010000852008981 */ /* 0x000ea2000c1e1900 */
[----:B------:R-:W3:Y:S01]  /*2290*/  MUFU.RCP64H R3, 4.29496524800000000000e+09 ;  /* 0x41efffff00037908 */ /* 0x000ee20000001800 */
[----:B-1----:R-:W-:Y:S01]  /*22a0*/  IMAD.MOV.U32 R28, RZ, RZ, -0x200000 ;  /* 0xffe00000ff1c7424 */ /* 0x002fe200078e00ff */
[----:B------:R-:W-:Y:S01]  /*22b0*/  IADD3 R23, PT, PT, R23, 0x1, RZ ;  /* 0x0000000117177810 */ /* 0x000fe20007ffe0ff */
[----:B------:R-:W-:Y:S01]  /*22c0*/  IMAD.MOV.U32 R29, RZ, RZ, 0x41efffff ;  /* 0x41efffffff1d7424 */ /* 0x000fe200078e00ff */
[----:B------:R-:W-:Y:S01]  /*22d0*/  BSSY.RECONVERGENT B1, `(.L_x_46) ;  /* 0x000001b000017945 */ /* 0x000fe20003800200 */
[----:B------:R-:W-:Y:S01]  /*22e0*/  IMAD.MOV.U32 R2, RZ, RZ, 0x1 ;  /* 0x00000001ff027424 */ /* 0x000fe200078e00ff */
[----:B------:R-:W-:-:S02]  /*22f0*/  ISETP.NE.AND P3, PT, R23, 0xa, PT ;  /* 0x0000000a1700780c */ /* 0x000fc40003f65270 */
[----:B------:R-:W1:Y:S02]  /*2300*/  I2F.F64.U32 R92, R92 ;  /* 0x0000005c005c7312 */ /* 0x000e640000201800 */
[----:B------:R-:W-:Y:S01]  /*2310*/  P2R R100, PR, RZ, 0x8 ;  /* 0x00000008ff647803 */ /* 0x000fe20000000000 */
[----:B---3--:R-:W-:Y:S01]  /*2320*/  DFMA R26, R2, -R28, 1 ;  /* 0x3ff00000021a742b */ /* 0x008fe2000000081c */
[----:B-1----:R-:W-:-:S07]  /*2330*/  FSETP.GEU.AND P2, PT, |R93|, 6.5827683646048100446e-37, PT ;  /* 0x036000005d00780b */ /* 0x002fce0003f4e200 */
[----:B------:R-:W-:-:S08]  /*2340*/  DFMA R26, R26, R26, R26 ;  /* 0x0000001a1a1a722b */ /* 0x000fd0000000001a */
[----:B------:R-:W-:-:S08]  /*2350*/  DFMA R26, R2, R26, R2 ;  /* 0x0000001a021a722b */ /* 0x000fd00000000002 */
[----:B------:R-:W-:-:S08]  /*2360*/  DFMA R2, R26, -R28, 1 ;  /* 0x3ff000001a02742b */ /* 0x000fd0000000081c */
[----:B------:R-:W-:-:S08]  /*2370*/  DFMA R2, R26, R2, R26 ;  /* 0x000000021a02722b */ /* 0x000fd0000000001a */
[----:B------:R-:W-:-:S08]  /*2380*/  DMUL R26, R92, R2 ;  /* 0x000000025c1a7228 */ /* 0x000fd00000000000 */
[----:B------:R-:W-:-:S08]  /*2390*/  DFMA R28, R26, -R28, R92 ;  /* 0x8000001c1a1c722b */ /* 0x000fd0000000005c */
[----:B------:R-:W-:Y:S01]  /*23a0*/  DFMA R26, R2, R28, R26 ;  /* 0x0000001c021a722b */ /* 0x000fe2000000001a */
[----:B--2---:R-:W-:-:S05]  /*23b0*/  @!P0 IMAD.IADD R0, R7, 0x1, R0 ;  /* 0x0000000107008824 */ /* 0x004fca00078e0200 */
[----:B------:R-:W-:-:S04]  /*23c0*/  @!P0 LOP3.LUT R31, R0, 0x3ff, RZ, 0xc0, !PT ;  /* 0x000003ff001f8812 */ /* 0x000fc800078ec0ff */
[----:B------:R-:W-:Y:S01]  /*23d0*/  FFMA R0, RZ, 29.999998092651367188, R27 ;  /* 0x41efffffff007823 */ /* 0x000fe2000000001b */
[----:B------:R0:W-:Y:S01]  /*23e0*/  @!P0 STG.E desc[UR8][R82.64+0x1000], R31 ;  /* 0x0010001f52008986 */ /* 0x0001e2000c101908 */
[----:B------:R-:W-:Y:S03]  /*23f0*/  BAR.SYNC.DEFER_BLOCKING 0x0 ;  /* 0x0000000000007b1d */ /* 0x000fe60000010000 */
[----:B------:R-:W-:-:S13]  /*2400*/  FSETP.GT.AND P1, PT, |R0|, 1.469367938527859385e-39, PT ;  /* 0x001000000000780b */ /* 0x000fda0003f24200 */
[----:B0-----:R-:W-:Y:S05]  /*2410*/  @P1 BRA P2, `(.L_x_47) ;  /* 0x0000000000181947 */ /* 0x001fea0001000000 */
[----:B------:R-:W-:Y:S01]  /*2420*/  IMAD.MOV.U32 R94, RZ, RZ, -0x200000 ;  /* 0xffe00000ff5e7424 */ /* 0x000fe200078e00ff */
[----:B------:R-:W-:Y:S01]  /*2430*/  MOV R0, 0x2460 ;  /* 0x0000246000007802 */ /* 0x000fe20000000f00 */
[----:B------:R-:W-:-:S07]  /*2440*/  IMAD.MOV.U32 R95, RZ, RZ, 0x41efffff ;  /* 0x41efffffff5f7424 */ /* 0x000fce00078e00ff */
[----:B-----5:R-:W-:Y:S05]  /*2450*/  CALL.REL.NOINC `($__internal_1_$__cuda_sm20_div_rn_f64_full) ;  /* 0x0000016c00487944 */ /* 0x020fea0003c00000 */
[----:B------:R-:W-:Y:S02]  /*2460*/  IMAD.MOV.U32 R26, RZ, RZ, R92 ;  /* 0x000000ffff1a7224 */ /* 0x000fe400078e005c */
[----:B------:R-:W-:-:S07]  /*2470*/  IMAD.MOV.U32 R27, RZ, RZ, R93 ;  /* 0x000000ffff1b7224 */ /* 0x000fce00078e005d */
.L_x_47:
[----:B------:R-:W-:Y:S05]  /*2480*/  BSYNC.RECONVERGENT B1 ;  /* 0x0000000000017941 */ /* 0x000fea0003800200 */
.L_x_46:
[----:B------:R-:W2:Y:S04]  /*2490*/  LDG.E.64 R28, desc[UR8][R82.64+0x1008] ;  /* 0x00100808521c7981 */ /* 0x000ea8000c1e1b00 */
[----:B------:R-:W2:Y:S02]  /*24a0*/  LDG.E.64 R32, desc[UR8][R82.64+0x1000] ;  /* 0x0010000852207981 */ /* 0x000ea4000c1e1b00 */
[----:B--2---:R-:W-:Y:S02]  /*24b0*/  IMAD.WIDE R2, R33, 0x4, R28 ;  /* 0x0000000421027825 */ /* 0x004fe400078e021c */
[----:B------:R-:W2:Y:S04]  /*24c0*/  LD.E R28, desc[UR8][R28.64+0x9f60] ;  /* 0x009f60081c1c7980 */ /* 0x000ea8000c101900 */
[----:B------:R-:W3:Y:S01]  /*24d0*/  LD.E R0, desc[UR8][R2.64] ;  /* 0x0000000802007980 */ /* 0x000ee2000c101900 */
[----:B------:R-:W-:-:S03]  /*24e0*/  IMAD.IADD R31, R5, 0x1, R32 ;  /* 0x00000001051f7824 */ /* 0x000fc600078e0220 */
[----:B------:R-:W4:Y:S02]  /*24f0*/  LD.E R43, desc[UR8][R2.64+0x9c40] ;  /* 0x009c4008022b7980 */ /* 0x000f24000c101900 */
[----:B------:R-:W-:Y:S02]  /*2500*/  SHF.L.U32 R38, R31, 0x2, RZ ;  /* 0x000000021f267819 */ /* 0x000fe400000006ff */
[----:B------:R0:W4:Y:S02]  /*2510*/  LD.E R41, desc[UR8][R2.64+0x9920] ;  /* 0x0099200802297980 */ /* 0x000124000c101900 */
[----:B------:R-:W-:-:S04]  /*2520*/  LOP3.LUT R37, R38, 0xffc, RZ, 0xc0, !PT ;  /* 0x00000ffc26257812 */ /* 0x000fc800078ec0ff */
[----:B------:R-:W-:Y:S01]  /*2530*/  IADD3 R30, P1, PT, R82, R37, RZ ;  /* 0x00000025521e7210 */ /* 0x000fe20007f3e0ff */
[----:B---3--:R-:W-:Y:S02]  /*2540*/  IMAD.IADD R31, R0, 0x1, R31 ;  /* 0x00000001001f7824 */ /* 0x008fe400078e021f */
[----:B------:R-:W-:Y:S02]  /*2550*/  VIADD R0, R38, 0x4 ;  /* 0x0000000426007836 */ /* 0x000fe40000000000 */
[----:B------:R-:W-:Y:S02]  /*2560*/  IMAD.SHL.U32 R39, R31, 0x4, RZ ;  /* 0x000000041f277824 */ /* 0x000fe400078e00ff */
[----:B------:R-:W-:Y:S01]  /*2570*/  IMAD.X R31, RZ, RZ, R83, P1 ;  /* 0x000000ffff1f7224 */ /* 0x000fe200008e0653 */
[----:B------:R-:W-:Y:S02]  /*2580*/  LOP3.LUT R35, R0, 0xffc, RZ, 0xc0, !PT ;  /* 0x00000ffc00237812 */ /* 0x000fe400078ec0ff */
[----:B------:R-:W-:-:S02]  /*2590*/  LOP3.LUT R37, R39, 0xffc, RZ, 0xc0, !PT ;  /* 0x00000ffc27257812 */ /* 0x000fc400078ec0ff */
[C---:B------:R-:W-:Y:S01]  /*25a0*/  IADD3 R34, P2, PT, R82.reuse, R35, RZ ;  /* 0x0000002352227210 */ /* 0x040fe20007f5e0ff */
[----:B------:R-:W2:Y:S01]  /*25b0*/  LDG.E R30, desc[UR8][R30.64] ;  /* 0x000000081e1e7981 */ /* 0x000ea2000c1e1900 */
[----:B------:R-:W-:-:S03]  /*25c0*/  IADD3 R36, P1, PT, R82, R37, RZ ;  /* 0x0000002552247210 */ /* 0x000fc60007f3e0ff */
[----:B------:R-:W-:Y:S01]  /*25d0*/  IMAD.X R35, RZ, RZ, R83, P2 ;  /* 0x000000ffff237224 */ /* 0x000fe200010e0653 */
[----:B------:R-:W-:-:S05]  /*25e0*/  IADD3.X R37, PT, PT, RZ, R83, RZ, P1, !PT ;  /* 0x00000053ff257210 */ /* 0x000fca0000ffe4ff */
[----:B------:R-:W2:Y:S04]  /*25f0*/  LDG.E R35, desc[UR8][R34.64] ;  /* 0x0000000822237981 */ /* 0x000ea8000c1e1900 */
[----:B------:R-:W4:Y:S01]  /*2600*/  LDG.E R36, desc[UR8][R36.64] ;  /* 0x0000000824247981 */ /* 0x000f22000c1e1900 */
[----:B------:R-:W-:Y:S02]  /*2610*/  IMAD.WIDE R32, R33, 0x3c, R2 ;  /* 0x0000003c21207825 */ /* 0x000fe400078e0202 */
[----:B0-----:R-:W0:Y:S01]  /*2620*/  LDC.64 R2, c[0x0][0x388] ;  /* 0x0000e200ff027b82 */ /* 0x001e220000000a00 */
[----:B--2---:R-:W-:Y:S02]  /*2630*/  LOP3.LUT R0, R35, R28, R30, 0x78, !PT ;  /* 0x0000001c23007212 */ /* 0x004fe400078e781e */
[----:B----4-:R-:W-:-:S02]  /*2640*/  SHF.R.U32.HI R43, RZ, R43, R36 ;  /* 0x0000002bff2b7219 */ /* 0x010fc40000011624 */
[----:B------:R-:W-:-:S04]  /*2650*/  SHF.L.U32 R41, R0, R41, RZ ;  /* 0x0000002900297219 */ /* 0x000fc800000006ff */
[----:B------:R-:W-:-:S05]  /*2660*/  LOP3.LUT R41, R0, R43, R41, 0x96, !PT ;  /* 0x0000002b00297212 */ /* 0x000fca00078e9629 */
[----:B------:R-:W-:-:S05]  /*2670*/  IMAD.SHL.U32 R0, R41, 0x4, RZ ;  /* 0x0000000429007824 */ /* 0x000fca00078e00ff */
[----:B------:R-:W-:-:S04]  /*2680*/  LOP3.LUT R31, R0, 0x3c, RZ, 0xc0, !PT ;  /* 0x0000003c001f7812 */ /* 0x000fc800078ec0ff */
[----:B------:R-:W-:Y:S01]  /*2690*/  IADD3 R28, P1, PT, R32, R31, RZ ;  /* 0x0000001f201c7210 */ /* 0x000fe20007f3e0ff */
[----:B------:R-:W-:Y:S01]  /*26a0*/  VIADD R38, R38, 0x57c ;  /* 0x0000057c26267836 */ /* 0x000fe20000000000 */
[----:B------:R-:W2:Y:S03]  /*26b0*/  LDG.E.64 R30, desc[UR8][R24.64] ;  /* 0x00000008181e7981 */ /* 0x000ea6000c1e1b00 */
[----:B------:R-:W-:-:S05]  /*26c0*/  IMAD.X R29, RZ, RZ, R33, P1 ;  /* 0x000000ffff1d7224 */ /* 0x000fca00008e0621 */
[----:B------:R-:W3:Y:S01]  /*26d0*/  LD.E R28, desc[UR8][R28.64+0x320] ;  /* 0x000320081c1c7980 */ /* 0x000ee2000c101900 */
[----:B------:R-:W-:Y:S01]  /*26e0*/  VIADD R39, R39, 0xfffffffc ;  /* 0xfffffffc27277836 */ /* 0x000fe20000000000 */
[----:B------:R-:W-:-:S04]  /*26f0*/  LOP3.LUT R35, R38, 0xffc, RZ, 0xc0, !PT ;  /* 0x00000ffc26237812 */ /* 0x000fc800078ec0ff */
[----:B------:R-:W-:Y:S02]  /*2700*/  LOP3.LUT R39, R39, 0xffc, RZ, 0xc0, !PT ;  /* 0x00000ffc27277812 */ /* 0x000fe400078ec0ff */
[C---:B------:R-:W-:Y:S02]  /*2710*/  IADD3 R34, P1, PT, R82.reuse, R35, RZ ;  /* 0x0000002352227210 */ /* 0x040fe40007f3e0ff */
[----:B------:R-:W-:Y:S01]  /*2720*/  IADD3 R36, P2, PT, R82, R39, RZ ;  /* 0x0000002752247210 */ /* 0x000fe20007f5e0ff */
[----:B0-----:R-:W-:-:S03]  /*2730*/  IMAD.WIDE R2, R16, 0x8, R2 ;  /* 0x0000000810027825 */ /* 0x001fc600078e0202 */
[----:B------:R-:W-:Y:S01]  /*2740*/  IADD3.X R37, PT, PT, RZ, R83, RZ, P2, !PT ;  /* 0x00000053ff257210 */ /* 0x000fe200017fe4ff */
[----:B------:R-:W-:Y:S01]  /*2750*/  IMAD.X R35, RZ, RZ, R83, P1 ;  /* 0x000000ffff237224 */ /* 0x000fe200008e0653 */
[----:B------:R-:W5:Y:S01]  /*2760*/  LDG.E.64 R56, desc[UR8][R2.64+0x30] ;  /* 0x0000300802387981 */ /* 0x000f62000c1e1b00 */
[----:B---3--:R-:W-:-:S03]  /*2770*/  LOP3.LUT R41, R41, R28, RZ, 0x3c, !PT ;  /* 0x0000001c29297212 */ /* 0x008fc600078e3cff */
[----:B------:R0:W2:Y:S04]  /*2780*/  LDG.E.64 R28, desc[UR8][R24.64+0x8] ;  /* 0x00000808181c7981 */ /* 0x0000a8000c1e1b00 */
[----:B------:R1:W-:Y:S04]  /*2790*/  STG.E desc[UR8][R34.64], R41 ;  /* 0x0000002922007986 */ /* 0x0003e8000c101908 */
[----:B------:R-:W3:Y:S02]  /*27a0*/  LDG.E R36, desc[UR8][R36.64] ;  /* 0x0000000824247981 */ /* 0x000ee4000c1e1900 */
[----:B---3--:R-:W-:-:S04]  /*27b0*/  SHF.R.U32.HI R39, RZ, 0x10, R36 ;  /* 0x00000010ff277819 */ /* 0x008fc80000011624 */
[----:B------:R-:W-:-:S04]  /*27c0*/  LOP3.LUT R39, R39, R36, RZ, 0x3c, !PT ;  /* 0x0000002427277212 */ /* 0x000fc800078e3cff */
[----:B------:R-:W-:-:S04]  /*27d0*/  SHF.R.U32.HI R0, RZ, 0x8, R39 ;  /* 0x00000008ff007819 */ /* 0x000fc80000011627 */
[----:B------:R-:W-:-:S05]  /*27e0*/  LOP3.LUT R0, R0, R39, RZ, 0x3c, !PT ;  /* 0x0000002700007212 */ /* 0x000fca00078e3cff */
[----:B------:R-:W-:-:S05]  /*27f0*/  IMAD.SHL.U32 R0, R0, 0x4, RZ ;  /* 0x0000000400007824 */ /* 0x000fca00078e00ff */
[----:B------:R-:W-:-:S04]  /*2800*/  LOP3.LUT R39, R0, 0x3c, RZ, 0xc0, !PT ;  /* 0x0000003c00277812 */ /* 0x000fc800078ec0ff */
[----:B------:R-:W-:-:S05]  /*2810*/  IADD3 R32, P1, PT, R32, R39, RZ ;  /* 0x0000002720207210 */ /* 0x000fca0007f3e0ff */
[----:B------:R-:W-:-:S05]  /*2820*/  IMAD.X R33, RZ, RZ, R33, P1 ;  /* 0x000000ffff217224 */ /* 0x000fca00008e0621 */
[----:B------:R-:W3:Y:S01]  /*2830*/  LD.E R32, desc[UR8][R32.64+0x3520] ;  /* 0x0035200820207980 */ /* 0x000ee2000c101900 */
[----:B------:R-:W-:Y:S06]  /*2840*/  BAR.SYNC.DEFER_BLOCKING 0x0 ;  /* 0x0000000000007b1d */ /* 0x000fec0000010000 */
[----:B------:R-:W4:Y:S01]  /*2850*/  @!P0 LDG.E R0, desc[UR8][R82.64+0x1000] ;  /* 0x0010000852008981 */ /* 0x000f22000c1e1900 */
[----:B0-----:R-:W0:Y:S01]  /*2860*/  MUFU.RCP64H R25, 4.29496524800000000000e+09 ;  /* 0x41efffff00197908 */ /* 0x001e220000001800 */
[----:B-1----:R-:W-:Y:S02]  /*2870*/  IMAD.MOV.U32 R34, RZ, RZ, -0x200000 ;  /* 0xffe00000ff227424 */ /* 0x002fe400078e00ff */
[----:B------:R-:W-:-:S02]  /*2880*/  IMAD.MOV.U32 R35, RZ, RZ, 0x41efffff ;  /* 0x41efffffff237424 */ /* 0x000fc400078e00ff */
[----:B------:R-:W-:-:S06]  /*2890*/  IMAD.MOV.U32 R24, RZ, RZ, 0x1 ;  /* 0x00000001ff187424 */ /* 0x000fcc00078e00ff */
[----:B0-----:R-:W-:-:S08]  /*28a0*/  DFMA R36, R24, -R34, 1 ;  /* 0x3ff000001824742b */ /* 0x001fd00000000822 */
[----:B------:R-:W-:-:S08]  /*28b0*/  DFMA R36, R36, R36, R36 ;  /* 0x000000242424722b */ /* 0x000fd00000000024 */
[----:B------:R-:W-:-:S08]  /*28c0*/  DFMA R36, R24, R36, R24 ;  /* 0x000000241824722b */ /* 0x000fd00000000018 */
[----:B------:R-:W-:-:S08]  /*28d0*/  DFMA R38, R36, -R34, 1 ;  /* 0x3ff000002426742b */ /* 0x000fd00000000822 */
[----:B------:R-:W-:Y:S02]  /*28e0*/  DFMA R38, R36, R38, R36 ;  /* 0x000000262426722b */ /* 0x000fe40000000024 */
[----:B--2---:R-:W-:Y:S01]  /*28f0*/  DADD R28, R28, -R30 ;  /* 0x000000001c1c7229 */ /* 0x004fe2000000081e */
[----:B------:R-:W-:Y:S07]  /*2900*/  BSSY.RECONVERGENT B1, `(.L_x_48) ;  /* 0x0000015000017945 */ /* 0x000fee0003800200 */
[----:B-----5:R-:W-:Y:S01]  /*2910*/  DFMA R60, R28, R26, R60 ;  /* 0x0000001a1c3c722b */ /* 0x020fe2000000003c */
[----:B---3--:R-:W-:-:S06]  /*2920*/  LOP3.LUT R24, R32, R41, RZ, 0x3c, !PT ;  /* 0x0000002920187212 */ /* 0x008fcc00078e3cff */
[----:B------:R-:W0:Y:S02]  /*2930*/  I2F.F64.U32 R24, R24 ;  /* 0x0000001800187312 */ /* 0x000e240000201800 */
[----:B0-----:R-:W-:-:S08]  /*2940*/  DMUL R92, R38, R24 ;  /* 0x00000018265c7228 */ /* 0x001fd00000000000 */
[----:B------:R-:W-:Y:S01]  /*2950*/  DFMA R32, R92, -R34, R24 ;  /* 0x800000225c20722b */ /* 0x000fe20000000018 */
[----:B----4-:R-:W-:-:S07]  /*2960*/  @!P0 IADD3 R0, PT, PT, R7, R0, RZ ;  /* 0x0000000007008210 */ /* 0x010fce0007ffe0ff */
[----:B------:R-:W-:Y:S01]  /*2970*/  DFMA R92, R38, R32, R92 ;  /* 0x00000020265c722b */ /* 0x000fe2000000005c */
[----:B------:R-:W-:Y:S02]  /*2980*/  @!P0 LOP3.LUT R35, R0, 0x3ff, RZ, 0xc0, !PT ;  /* 0x000003ff00238812 */ /* 0x000fe400078ec0ff */
[----:B------:R-:W-:-:S03]  /*2990*/  FSETP.GEU.AND P1, PT, |R25|, 6.5827683646048100446e-37, PT ;  /* 0x036000001900780b */ /* 0x000fc60003f2e200 */
[----:B------:R0:W-:Y:S04]  /*29a0*/  @!P0 STG.E desc[UR8][R82.64+0x1000], R35 ;  /* 0x0010002352008986 */ /* 0x0001e8000c101908 */
[----:B------:R-:W-:Y:S01]  /*29b0*/  FFMA R0, RZ, 29.999998092651367188, R93 ;  /* 0x41efffffff007823 */ /* 0x000fe2000000005d */
[----:B------:R-:W-:Y:S04]  /*29c0*/  BAR.SYNC.DEFER_BLOCKING 0x0 ;  /* 0x0000000000007b1d */ /* 0x000fe80000010000 */
[----:B------:R-:W-:-:S13]  /*29d0*/  FSETP.GT.AND P0, PT, |R0|, 1.469367938527859385e-39, PT ;  /* 0x001000000000780b */ /* 0x000fda0003f04200 */
[----:B0-----:R-:W-:Y:S05]  /*29e0*/  @P0 BRA P1, `(.L_x_49) ;  /* 0x0000000000180947 */ /* 0x001fea0000800000 */
[----:B------:R-:W-:Y:S01]  /*29f0*/  IMAD.MOV.U32 R92, RZ, RZ, R24 ;  /* 0x000000ffff5c7224 */ /* 0x000fe200078e0018 */
[----:B------:R-:W-:Y:S01]  /*2a00*/  MOV R0, 0x2a50 ;  /* 0x00002a5000007802 */ /* 0x000fe20000000f00 */
[----:B------:R-:W-:Y:S02]  /*2a10*/  IMAD.MOV.U32 R93, RZ, RZ, R25 ;  /* 0x000000ffff5d7224 */ /* 0x000fe400078e0019 */
[----:B------:R-:W-:Y:S02]  /*2a20*/  IMAD.MOV.U32 R94, RZ, RZ, -0x200000 ;  /* 0xffe00000ff5e7424 */ /* 0x000fe400078e00ff */
[----:B------:R-:W-:-:S07]  /*2a30*/  IMAD.MOV.U32 R95, RZ, RZ, 0x41efffff ;  /* 0x41efffffff5f7424 */ /* 0x000fce00078e00ff */
[----:B------:R-:W-:Y:S05]  /*2a40*/  CALL.REL.NOINC `($__internal_1_$__cuda_sm20_div_rn_f64_full) ;  /* 0x0000016400cc7944 */ /* 0x000fea0003c00000 */
.L_x_49:
[----:B------:R-:W-:Y:S05]  /*2a50*/  BSYNC.RECONVERGENT B1 ;  /* 0x0000000000017941 */ /* 0x000fea0003800200 */
.L_x_48:
        /* <DEDUP_REMOVED lines=59> */
[----:B------:R-:W-:Y:S01]  /*2e10*/  BAR.SYNC.DEFER_BLOCKING 0x0 ;  /* 0x0000000000007b1d */ /* 0x000fe20000010000 */
[----:B------:R-:W-:-:S13]  /*2e20*/  ISETP.NE.AND P0, PT, R5, RZ, PT ;  /* 0x000000ff0500720c */ /* 0x000fda0003f05270 */
[----:B------:R-:W4:Y:S01]  /*2e30*/  @!P0 LDG.E R0, desc[UR8][R82.64+0x1000] ;  /* 0x0010000852008981 */ /* 0x000f22000c1e1900 */
[----:B0-----:R-:W0:Y:S01]  /*2e40*/  MUFU.RCP64H R3, 4.29496524800000000000e+09 ;  /* 0x41efffff00037908 */ /* 0x001e220000001800 */
[----:B-1----:R-:W-:Y:S02]  /*2e50*/  IMAD.MOV.U32 R32, RZ, RZ, -0x200000 ;  /* 0xffe00000ff207424 */ /* 0x002fe400078e00ff */
[----:B------:R-:W-:Y:S02]  /*2e60*/  IMAD.MOV.U32 R33, RZ, RZ, 0x41efffff ;  /* 0x41efffffff217424 */ /* 0x000fe400078e00ff */
[----:B------:R-:W-:-:S06]  /*2e70*/  IMAD.MOV.U32 R2, RZ, RZ, 0x1 ;  /* 0x00000001ff027424 */ /* 0x000fcc00078e00ff */
[----:B0-----:R-:W-:-:S08]  /*2e80*/  DFMA R34, R2, -R32, 1 ;  /* 0x3ff000000222742b */ /* 0x001fd00000000820 */
[----:B------:R-:W-:-:S08]  /*2e90*/  DFMA R34, R34, R34, R34 ;  /* 0x000000222222722b */ /* 0x000fd00000000022 */
[----:B------:R-:W-:Y:S02]  /*2ea0*/  DFMA R34, R2, R34, R2 ;  /* 0x000000220222722b */ /* 0x000fe40000000002 */
[----:B--2---:R-:W-:Y:S01]  /*2eb0*/  DADD R28, R28, -R30 ;  /* 0x000000001c1c7229 */ /* 0x004fe2000000081e */
[----:B------:R-:W-:Y:S07]  /*2ec0*/  BSSY.RECONVERGENT B1, `(.L_x_50) ;  /* 0x000001a000017945 */ /* 0x000fee0003800200 */
[----:B------:R-:W-:Y:S01]  /*2ed0*/  DFMA R56, R28, R92, R56 ;  /* 0x0000005c1c38722b */ /* 0x000fe20000000038 */
[----:B---3--:R-:W-:Y:S01]  /*2ee0*/  LOP3.LUT R2, R26, R39, RZ, 0x3c, !PT ;  /* 0x000000271a027212 */ /* 0x008fe200078e3cff */
[----:B------:R-:W-:-:S05]  /*2ef0*/  DFMA R26, R34, -R32, 1 ;  /* 0x3ff00000221a742b */ /* 0x000fca0000000820 */
[----:B------:R-:W0:Y:S03]  /*2f00*/  I2F.F64.U32 R2, R2 ;  /* 0x0000000200027312 */ /* 0x000e260000201800 */
[----:B------:R-:W-:-:S08]  /*2f10*/  DFMA R34, R34, R26, R34 ;  /* 0x0000001a2222722b */ /* 0x000fd00000000022 */
[----:B0-----:R-:W-:-:S08]  /*2f20*/  DMUL R26, R34, R2 ;  /* 0x00000002221a7228 */ /* 0x001fd00000000000 */
[----:B------:R-:W-:Y:S01]  /*2f30*/  DFMA R32, R26, -R32, R2 ;  /* 0x800000201a20722b */ /* 0x000fe20000000002 */
[----:B----4-:R-:W-:-:S07]  /*2f40*/  @!P0 IADD3 R0, PT, PT, R7, R0, RZ ;  /* 0x0000000007008210 */ /* 0x010fce0007ffe0ff */
[----:B------:R-:W-:Y:S01]  /*2f50*/  DFMA R26, R34, R32, R26 ;  /* 0x00000020221a722b */ /* 0x000fe2000000001a */
[----:B------:R-:W-:Y:S02]  /*2f60*/  @!P0 LOP3.LUT R37, R0, 0x3ff, RZ, 0xc0, !PT ;  /* 0x000003ff00258812 */ /* 0x000fe400078ec0ff */
[----:B------:R-:W-:-:S07]  /*2f70*/  FSETP.GEU.AND P2, PT, |R3|, 6.5827683646048100446e-37, PT ;  /* 0x036000000300780b */ /* 0x000fce0003f4e200 */
[----:B------:R-:W-:-:S05]  /*2f80*/  FFMA R0, RZ, 29.999998092651367188, R27 ;  /* 0x41efffffff007823 */ /* 0x000fca000000001b */
[----:B------:R-:W-:Y:S01]  /*2f90*/  FSETP.GT.AND P1, PT, |R0|, 1.469367938527859385e-39, PT ;  /* 0x001000000000780b */ /* 0x000fe20003f24200 */
[----:B------:R0:W-:Y:S01]  /*2fa0*/  @!P0 STG.E desc[UR8][R82.64+0x1000], R37 ;  /* 0x0010002552008986 */ /* 0x0001e2000c101908 */
[----:B------:R-:W-:Y:S01]  /*2fb0*/  BAR.SYNC.DEFER_BLOCKING 0x0 ;  /* 0x0000000000007b1d */ /* 0x000fe20000010000 */
[----:B------:R-:W-:-:S10]  /*2fc0*/  ISETP.NE.AND P0, PT, R5, RZ, PT ;  /* 0x000000ff0500720c */ /* 0x000fd40003f05270 */
[----:B0-----:R-:W-:Y:S05]  /*2fd0*/  @P1 BRA P2, `(.L_x_51) ;  /* 0x0000000000201947 */ /* 0x001fea0001000000 */
[----:B------:R-:W-:Y:S01]  /*2fe0*/  IMAD.MOV.U32 R92, RZ, RZ, R2 ;  /* 0x000000ffff5c7224 */ /* 0x000fe200078e0002 */
[----:B------:R-:W-:Y:S01]  /*2ff0*/  MOV R0, 0x3040 ;  /* 0x0000304000007802 */ /* 0x000fe20000000f00 */
[----:B------:R-:W-:Y:S02]  /*3000*/  IMAD.MOV.U32 R93, RZ, RZ, R3 ;  /* 0x000000ffff5d7224 */ /* 0x000fe400078e0003 */
[----:B------:R-:W-:Y:S02]  /*3010*/  IMAD.MOV.U32 R94, RZ, RZ, -0x200000 ;  /* 0xffe00000ff5e7424 */ /* 0x000fe400078e00ff */
[----:B------:R-:W-:-:S07]  /*3020*/  IMAD.MOV.U32 R95, RZ, RZ, 0x41efffff ;  /* 0x41efffffff5f7424 */ /* 0x000fce00078e00ff */
[----:B-----5:R-:W-:Y:S05]  /*3030*/  CALL.REL.NOINC `($__internal_1_$__cuda_sm20_div_rn_f64_full) ;  /* 0x0000016000507944 */ /* 0x020fea0003c00000 */
[----:B------:R-:W-:Y:S01]  /*3040*/  IMAD.MOV.U32 R26, RZ, RZ, R92 ;  /* 0x000000ffff1a7224 */ /* 0x000fe200078e005c */
[----:B------:R-:W-:-:S07]  /*3050*/  MOV R27, R93 ;  /* 0x0000005d001b7202 */ /* 0x000fce0000000f00 */
.L_x_51:
[----:B------:R-:W-:Y:S05]  /*3060*/  BSYNC.RECONVERGENT B1 ;  /* 0x0000000000017941 */ /* 0x000fea0003800200 */
.L_x_50:
        /* <DEDUP_REMOVED lines=10> */
[----:B------:R-:W-:Y:S01]  /*3110*/  IADD3 R32, P1, PT, R82, R37, RZ ;  /* 0x0000002552207210 */ /* 0x000fe20007f3e0ff */
[----:B---3--:R-:W-:Y:S02]  /*3120*/  IMAD.IADD R33, R0, 0x1, R33 ;  /* 0x0000000100217824 */ /* 0x008fe400078e0221 */
[----:B------:R-:W-:Y:S02]  /*3130*/  VIADD R0, R38, 0x4 ;  /* 0x0000000426007836 */ /* 0x000fe40000000000 */
[----:B------:R-:W-:Y:S01]  /*3140*/  IMAD.SHL.U32 R39, R33, 0x4, RZ ;  /* 0x0000000421277824 */ /* 0x000fe200078e00ff */
[----:B------:R-:W-:Y:S02]  /*3150*/  IADD3.X R33, PT, PT, RZ, R83, RZ, P1, !PT ;  /* 0x00000053ff217210 */ /* 0x000fe40000ffe4ff */
[----:B------:R-:W-:Y:S02]  /*3160*/  LOP3.LUT R35, R0, 0xffc, RZ, 0xc0, !PT ;  /* 0x00000ffc00237812 */ /* 0x000fe400078ec0ff */
[----:B------:R-:W-:Y:S01]  /*3170*/  LOP3.LUT R37, R39, 0xffc, RZ, 0xc0, !PT ;  /* 0x00000ffc27257812 */ /* 0x000fe200078ec0ff */
[----:B------:R-:W2:Y:S01]  /*3180*/  LDG.E R32, desc[UR8][R32.64] ;  /* 0x0000000820207981 */ /* 0x000ea2000c1e1900 */
[----:B------:R-:W-:-:S02]  /*3190*/  IADD3 R34, P2, PT, R82, R35, RZ ;  /* 0x0000002352227210 */ /* 0x000fc40007f5e0ff */
[----:B------:R-:W-:-:S03]  /*31a0*/  IADD3 R36, P1, PT, R82, R37, RZ ;  /* 0x0000002552247210 */ /* 0x000fc60007f3e0ff */
[--C-:B------:R-:W-:Y:S02]  /*31b0*/  IMAD.X R35, RZ, RZ, R83.reuse, P2 ;  /* 0x000000ffff237224 */ /* 0x100fe400010e0653 */
[----:B------:R-:W-:-:S04]  /*31c0*/  IMAD.X R37, RZ, RZ, R83, P1 ;  /* 0x000000ffff257224 */ /* 0x000fc800008e0653 */
[----:B------:R-:W2:Y:S04]  /*31d0*/  LDG.E R35, desc[UR8][R34.64] ;  /* 0x0000000822237981 */ /* 0x000ea8000c1e1900 */
[----:B------:R-:W4:Y:S01]  /*31e0*/  LDG.E R36, desc[UR8][R36.64] ;  /* 0x0000000824247981 */ /* 0x000f22000c1e1900 */
[----:B--2---:R-:W-:Y:S02]  /*31f0*/  LOP3.LUT R0, R35, R30, R32, 0x78, !PT ;  /* 0x0000001e23007212 */ /* 0x004fe400078e7820 */
[----:B----4-:R-:W-:Y:S02]  /*3200*/  SHF.R.U32.HI R43, RZ, R43, R36 ;  /* 0x0000002bff2b7219 */ /* 0x010fe40000011624 */
[----:B------:R-:W-:-:S04]  /*3210*/  SHF.L.U32 R41, R0, R41, RZ ;  /* 0x0000002900297219 */ /* 0x000fc800000006ff */
[----:B------:R-:W-:Y:S01]  /*3220*/  LOP3.LUT R41, R0, R43, R41, 0x96, !PT ;  /* 0x0000002b00297212 */ /* 0x000fe200078e9629 */
[----:B------:R-:W-:Y:S01]  /*3230*/  IMAD.WIDE R32, R3, 0x3c, R28 ;  /* 0x0000003c03207825 */ /* 0x000fe200078e021c */
[----:B------:R-:W-:Y:S01]  /*3240*/  IADD3 R39, PT, PT, R39, -0x4, RZ ;  /* 0xfffffffc27277810 */ /* 0x000fe20007ffe0ff */
[----:B------:R-:W2:Y:S02]  /*3250*/  LDG.E.64 R28, desc[UR8][R24.64+0x68] ;  /* 0x00006808181c7981 */ /* 0x000ea4000c1e1b00 */
[----:B------:R-:W-:-:S05]  /*3260*/  IMAD.SHL.U32 R0, R41, 0x4, RZ ;  /* 0x0000000429007824 */ /* 0x000fca00078e00ff */
[----:B------:R-:W-:-:S04]  /*3270*/  LOP3.LUT R3, R0, 0x3c, RZ, 0xc0, !PT ;  /* 0x0000003c00037812 */ /* 0x000fc800078ec0ff */
[----:B------:R-:W-:Y:S02]  /*3280*/  IADD3 R30, P1, PT, R32, R3, RZ ;  /* 0x00000003201e7210 */ /* 0x000fe40007f3e0ff */
[----:B------:R-:W0:Y:S03]  /*3290*/  LDC.64 R2, c[0x0][0x388] ;  /* 0x0000e200ff027b82 */ /* 0x000e260000000a00 */
[----:B------:R-:W-:-:S05]  /*32a0*/  IMAD.X R31, RZ, RZ, R33, P1 ;  /* 0x000000ffff1f7224 */ /* 0x000fca00008e0621 */
[----:B------:R-:W3:Y:S01]  /*32b0*/  LD.E R30, desc[UR8][R30.64+0x320] ;  /* 0x000320081e1e7980 */ /* 0x000ee2000c101900 */
[----:B------:R-:W-:Y:S01]  /*32c0*/  VIADD R38, R38, 0x57c ;  /* 0x0000057c26267836 */ /* 0x000fe20000000000 */
[----:B------:R-:W-:-:S04]  /*32d0*/  LOP3.LUT R39, R39, 0xffc, RZ, 0xc0, !PT ;  /* 0x00000ffc27277812 */ /* 0x000fc800078ec0ff */
[----:B------:R-:W-:Y:S02]  /*32e0*/  LOP3.LUT R35, R38, 0xffc, RZ, 0xc0, !PT ;  /* 0x00000ffc26237812 */ /* 0x000fe400078ec0ff */
[C---:B------:R-:W-:Y:S02]  /*32f0*/  IADD3 R36, P2, PT, R82.reuse, R39, RZ ;  /* 0x0000002752247210 */ /* 0x040fe40007f5e0ff */
[----:B------:R-:W-:-:S03]  /*3300*/  IADD3 R34, P1, PT, R82, R35, RZ ;  /* 0x0000002352227210 */ /* 0x000fc60007f3e0ff */
[--C-:B------:R-:W-:Y:S02]  /*3310*/  IMAD.X R37, RZ, RZ, R83.reuse, P2 ;  /* 0x000000ffff257224 */ /* 0x100fe400010e0653 */
[----:B------:R-:W-:Y:S02]  /*3320*/  IMAD.X R35, RZ, RZ, R83, P1 ;  /* 0x000000ffff237224 */ /* 0x000fe400008e0653 */
[----:B0-----:R-:W-:-:S05]  /*3330*/  IMAD.WIDE R2, R18, 0x8, R2 ;  /* 0x0000000812027825 */ /* 0x001fca00078e0202 */
        /* <DEDUP_REMOVED lines=17> */
[----:B-1----:R-:W-:Y:S01]  /*3450*/  IMAD.MOV.U32 R34, RZ, RZ, -0x200000 ;  /* 0xffe00000ff227424 */ /* 0x002fe200078e00ff */
[----:B------:R-:W-:Y:S01]  /*3460*/  MOV R35, 0x41efffff ;  /* 0x41efffff00237802 */ /* 0x000fe20000000f00 */
        /* <DEDUP_REMOVED lines=13> */
[----:B----4-:R-:W-:-:S07]  /*3540*/  @!P0 IMAD.IADD R0, R7, 0x1, R0 ;  /* 0x0000000107008824 */ /* 0x010fce00078e0200 */
[----:B------:R-:W-:Y:S01]  /*3550*/  DFMA R92, R38, R32, R92 ;  /* 0x00000020265c722b */ /* 0x000fe2000000005c */
[----:B------:R-:W-:Y:S02]  /*3560*/  @!P0 LOP3.LUT R35, R0, 0x3ff, RZ, 0xc0, !PT ;  /* 0x000003ff00238812 */ /* 0x000fe400078ec0ff */
[----:B------:R-:W-:-:S07]  /*3570*/  FSETP.GEU.AND P2, PT, |R25|, 6.5827683646048100446e-37, PT ;  /* 0x036000001900780b */ /* 0x000fce0003f4e200 */
[----:B------:R-:W-:-:S05]  /*3580*/  FFMA R0, RZ, 29.999998092651367188, R93 ;  /* 0x41efffffff007823 */ /* 0x000fca000000005d */
[----:B------:R-:W-:Y:S01]  /*3590*/  FSETP.GT.AND P1, PT, |R0|, 1.469367938527859385e-39, PT ;  /* 0x001000000000780b */ /* 0x000fe20003f24200 */
[----:B------:R0:W-:Y:S01]  /*35a0*/  @!P0 STG.E desc[UR8][R82.64+0x1000], R35 ;  /* 0x0010002352008986 */ /* 0x0001e2000c101908 */
[----:B------:R-:W-:Y:S11]  /*35b0*/  BAR.SYNC.DEFER_BLOCKING 0x0 ;  /* 0x0000000000007b1d */ /* 0x000ff60000010000 */
[----:B0-----:R-:W-:Y:S05]  /*35c0*/  @P1 BRA P2, `(.L_x_53) ;  /* 0x0000000000181947 */ /* 0x001fea0001000000 */
[----:B------:R-:W-:Y:S01]  /*35d0*/  IMAD.MOV.U32 R92, RZ, RZ, R24 ;  /* 0x000000ffff5c7224 */ /* 0x000fe200078e0018 */
[----:B------:R-:W-:Y:S01]  /*35e0*/  MOV R94, 0xffe00000 ;  /* 0xffe00000005e7802 */ /* 0x000fe20000000f00 */
[----:B------:R-:W-:Y:S01]  /*35f0*/  IMAD.MOV.U32 R93, RZ, RZ, R25 ;  /* 0x000000ffff5d7224 */ /* 0x000fe200078e0019 */
[----:B------:R-:W-:Y:S01]  /*3600*/  MOV R0, 0x3630 ;  /* 0x0000363000007802 */ /* 0x000fe20000000f00 */
[----:B------:R-:W-:-:S07]  /*3610*/  IMAD.MOV.U32 R95, RZ, RZ, 0x41efffff ;  /* 0x41efffffff5f7424 */ /* 0x000fce00078e00ff */
[----:B------:R-:W-:Y:S05]  /*3620*/  CALL.REL.NOINC `($__internal_1_$__cuda_sm20_div_rn_f64_full) ;  /* 0x0000015800d47944 */ /* 0x000fea0003c00000 */
.L_x_53:
[----:B------:R-:W-:Y:S05]  /*3630*/  BSYNC.RECONVERGENT B1 ;  /* 0x0000000000017941 */ /* 0x000fea0003800200 */
.L_x_52:
        /* <DEDUP_REMOVED lines=8> */
[----:B------:R0:W4:Y:S02]  /*36c0*/  LD.E R39, desc[UR8][R24.64+0x9920] ;  /* 0x0099200818277980 */ /* 0x000124000c101900 */
[----:B------:R-:W-:-:S04]  /*36d0*/  LOP3.LUT R35, R36, 0xffc, RZ, 0xc0, !PT ;  /* 0x00000ffc24237812 */ /* 0x000fc800078ec0ff */
[----:B------:R-:W-:Y:S01]  /*36e0*/  IADD3 R30, P1, PT, R82, R35, RZ ;  /* 0x00000023521e7210 */ /* 0x000fe20007f3e0ff */
[----:B---3--:R-:W-:Y:S01]  /*36f0*/  IMAD.IADD R31, R0, 0x1, R31 ;  /* 0x00000001001f7824 */ /* 0x008fe200078e021f */
[----:B------:R-:W-:-:S03]  /*3700*/  IADD3 R0, PT, PT, R36, 0x4, RZ ;  /* 0x0000000424007810 */ /* 0x000fc60007ffe0ff */
[----:B------:R-:W-:Y:S01]  /*3710*/  IMAD.SHL.U32 R37, R31, 0x4, RZ ;  /* 0x000000041f257824 */ /* 0x000fe200078e00ff */
[----:B------:R-:W-:Y:S01]  /*3720*/  LOP3.LUT R33, R0, 0xffc, RZ, 0xc0, !PT ;  /* 0x00000ffc00217812 */ /* 0x000fe200078ec0ff */
[----:B------:R-:W-:-:S03]  /*3730*/  IMAD.X R31, RZ, RZ, R83, P1 ;  /* 0x000000ffff1f7224 */ /* 0x000fc600008e0653 */
[C---:B------:R-:W-:Y:S02]  /*3740*/  IADD3 R32, P2, PT, R82.reuse, R33, RZ ;  /* 0x0000002152207210 */ /* 0x040fe40007f5e0ff */
[----:B------:R-:W-:Y:S01]  /*3750*/  LOP3.LUT R35, R37, 0xffc, RZ, 0xc0, !PT ;  /* 0x00000ffc25237812 */ /* 0x000fe200078ec0ff */
[----:B------:R-:W2:Y:S02]  /*3760*/  LDG.E R30, desc[UR8][R30.64] ;  /* 0x000000081e1e7981 */ /* 0x000ea4000c1e1900 */
[----:B------:R-:W-:Y:S01]  /*3770*/  IMAD.X R33, RZ, RZ, R83, P2 ;  /* 0x000000ffff217224 */ /* 0x000fe200010e0653 */
[----:B------:R-:W-:-:S05]  /*3780*/  IADD3 R34, P1, PT, R82, R35, RZ ;  /* 0x0000002352227210 */ /* 0x000fca0007f3e0ff */
[----:B------:R-:W-:Y:S01]  /*3790*/  IMAD.X R35, RZ, RZ, R83, P1 ;  /* 0x000000ffff237224 */ /* 0x000fe200008e0653 */
[----:B------:R-:W2:Y:S04]  /*37a0*/  LDG.E R33, desc[UR8][R32.64] ;  /* 0x0000000820217981 */ /* 0x000ea8000c1e1900 */
[----:B------:R-:W4:Y:S01]  /*37b0*/  LDG.E R34, desc[UR8][R34.64] ;  /* 0x0000000822227981 */ /* 0x000f22000c1e1900 */
[----:B------:R-:W-:Y:S02]  /*37c0*/  IMAD.WIDE R26, R27, 0x3c, R24 ;  /* 0x0000003c1b1a7825 */ /* 0x000fe400078e0218 */
[----:B0-----:R-:W0:Y:S01]  /*37d0*/  LDC.64 R24, c[0x0][0x388] ;  /* 0x0000e200ff187b82 */ /* 0x001e220000000a00 */
[----:B--2---:R-:W-:Y:S02]  /*37e0*/  LOP3.LUT R0, R33, R28, R30, 0x78, !PT ;  /* 0x0000001c21007212 */ /* 0x004fe400078e781e */
[----:B----4-:R-:W-:-:S02]  /*37f0*/  SHF.R.U32.HI R41, RZ, R41, R34 ;  /* 0x00000029ff297219 */ /* 0x010fc40000011622 */
[----:B------:R-:W-:-:S04]  /*3800*/  SHF.L.U32 R39, R0, R39, RZ ;  /* 0x0000002700277219 */ /* 0x000fc800000006ff */
[----:B------:R-:W-:-:S04]  /*3810*/  LOP3.LUT R39, R0, R41, R39, 0x96, !PT ;  /* 0x0000002900277212 */ /* 0x000fc800078e9627 */
[----:B------:R-:W-:-:S04]  /*3820*/  SHF.L.U32 R0, R39, 0x2, RZ ;  /* 0x0000000227007819 */ /* 0x000fc800000006ff */
        /* <DEDUP_REMOVED lines=41> */
[----:B------:R-:W-:Y:S01]  /*3ac0*/  DFMA R48, R28, R92, R48 ;  /* 0x0000005c1c30722b */ /* 0x000fe20000000030 */
        /* <DEDUP_REMOVED lines=17> */
[----:B------:R-:W-:-:S07]  /*3be0*/  IMAD.MOV.U32 R94, RZ, RZ, -0x200000 ;  /* 0xffe00000ff5e7424 */ /* 0x000fce00078e00ff */
[----:B-----5:R-:W-:Y:S05]  /*3bf0*/  CALL.REL.NOINC `($__internal_1_$__cuda_sm20_div_rn_f64_full) ;  /* 0x0000015400607944 */ /* 0x020fea0003c00000 */
[----:B------:R-:W-:Y:S02]  /*3c00*/  IMAD.MOV.U32 R26, RZ, RZ, R92 ;  /* 0x000000ffff1a7224 */ /* 0x000fe400078e005c */
[----:B------:R-:W-:-:S07]  /*3c10*/  IMAD.MOV.U32 R27, RZ, RZ, R93 ;  /* 0x000000ffff1b7224 */ /* 0x000fce00078e005d */
.L_x_55:
[----:B------:R-:W-:Y:S05]  /*3c20*/  BSYNC.RECONVERGENT B1 ;  /* 0x0000000000017941 */ /* 0x000fea0003800200 */
.L_x_54:
        /* <DEDUP_REMOVED lines=10> */
[----:B------:R-:W-:Y:S02]  /*3cd0*/  IADD3 R32, P1, PT, R82, R37, RZ ;  /* 0x0000002552207210 */ /* 0x000fe40007f3e0ff */
[----:B---3--:R-:W-:Y:S01]  /*3ce0*/  IADD3 R33, PT, PT, R0, R33, RZ ;  /* 0x0000002100217210 */ /* 0x008fe20007ffe0ff */
[----:B------:R-:W-:-:S04]  /*3cf0*/  VIADD R0, R38, 0x4 ;  /* 0x0000000426007836 */ /* 0x000fc80000000000 */
[----:B------:R-:W-:Y:S01]  /*3d00*/  IMAD.SHL.U32 R39, R33, 0x4, RZ ;  /* 0x0000000421277824 */ /* 0x000fe200078e00ff */
[----:B------:R-:W-:Y:S01]  /*3d10*/  LOP3.LUT R35, R0, 0xffc, RZ, 0xc0, !PT ;  /* 0x00000ffc00237812 */ /* 0x000fe200078ec0ff */
[----:B------:R-:W-:-:S03]  /*3d20*/  IMAD.X R33, RZ, RZ, R83, P1 ;  /* 0x000000ffff217224 */ /* 0x000fc600008e0653 */
[C---:B------:R-:W-:Y:S02]  /*3d30*/  IADD3 R34, P2, PT, R82.reuse, R35, RZ ;  /* 0x0000002352227210 */ /* 0x040fe40007f5e0ff */
[----:B------:R-:W-:Y:S01]  /*3d40*/  LOP3.LUT R37, R39, 0xffc, RZ, 0xc0, !PT ;  /* 0x00000ffc27257812 */ /* 0x000fe200078ec0ff */
[----:B------:R-:W2:Y:S02]  /*3d50*/  LDG.E R32, desc[UR8][R32.64] ;  /* 0x0000000820207981 */ /* 0x000ea4000c1e1900 */
[----:B------:R-:W-:Y:S01]  /*3d60*/  IMAD.X R35, RZ, RZ, R83, P2 ;  /* 0x000000ffff237224 */ /* 0x000fe200010e0653 */
[----:B------:R-:W-:-:S04]  /*3d70*/  IADD3 R36, P1, PT, R82, R37, RZ ;  /* 0x0000002552247210 */ /* 0x000fc80007f3e0ff */
[----:B------:R-:W-:Y:S01]  /*3d80*/  IADD3.X R37, PT, PT, RZ, R83, RZ, P1, !PT ;  /* 0x00000053ff257210 */ /* 0x000fe20000ffe4ff */
        /* <DEDUP_REMOVED lines=20> */
[----:B0-----:R-:W-:Y:S01]  /*3ed0*/  IMAD.WIDE R2, R20, 0x8, R2 ;  /* 0x0000000814027825 */ /* 0x001fe200078e0202 */
[----:B------:R-:W-:-:S03]  /*3ee0*/  IADD3.X R35, PT, PT, RZ, R83, RZ, P1, !PT ;  /* 0x00000053ff237210 */ /* 0x000fc60000ffe4ff */
[----:B------:R-:W-:Y:S01]  /*3ef0*/  IMAD.X R37, RZ, RZ, R83, P2 ;  /* 0x000000ffff257224 */ /* 0x000fe200010e0653 */
[----:B---3--:R-:W-:Y:S02]  /*3f00*/  LOP3.LUT R39, R41, R30, RZ, 0x3c, !PT ;  /* 0x0000001e29277212 */ /* 0x008fe400078e3cff */
[----:B------:R0:W2:Y:S04]  /*3f10*/  LDG.E.64 R30, desc[UR8][R24.64+0xc8] ;  /* 0x0000c808181e7981 */ /* 0x0000a8000c1e1b00 */
[----:B------:R1:W5:Y:S04]  /*3f20*/  LDG.E.64 R40, desc[UR8][R2.64+0xf0] ;  /* 0x0000f00802287981 */ /* 0x000368000c1e1b00 */
[----:B------:R3:W-:Y:S04]  /*3f30*/  STG.E desc[UR8][R34.64], R39 ;  /* 0x0000002722007986 */ /* 0x0007e8000c101908 */
[----:B------:R-:W4:Y:S02]  /*3f40*/  LDG.E R36, desc[UR8][R36.64] ;  /* 0x0000000824247981 */ /* 0x000f24000c1e1900 */
[----:B----4-:R-:W-:-:S04]  /*3f50*/  SHF.R.U32.HI R43, RZ, 0x10, R36 ;  /* 0x00000010ff2b7819 */ /* 0x010fc80000011624 */
[----:B------:R-:W-:-:S04]  /*3f60*/  LOP3.LUT R43, R43, R36, RZ, 0x3c, !PT ;  /* 0x000000242b2b7212 */ /* 0x000fc800078e3cff */
[----:B------:R-:W-:-:S04]  /*3f70*/  SHF.R.U32.HI R0, RZ, 0x8, R43 ;  /* 0x00000008ff007819 */ /* 0x000fc8000001162b */
[----:B------:R-:W-:-:S05]  /*3f80*/  LOP3.LUT R0, R0, R43, RZ, 0x3c, !PT ;  /* 0x0000002b00007212 */ /* 0x000fca00078e3cff */
[----:B------:R-:W-:-:S05]  /*3f90*/  IMAD.SHL.U32 R0, R0, 0x4, RZ ;  /* 0x0000000400007824 */ /* 0x000fca00078e00ff */
[----:B------:R-:W-:-:S04]  /*3fa0*/  LOP3.LUT R43, R0, 0x3c, RZ, 0xc0, !PT ;  /* 0x0000003c002b7812 */ /* 0x000fc800078ec0ff */
[----:B------:R-:W-:-:S05]  /*3fb0*/  IADD3 R28, P1, PT, R28, R43, RZ ;  /* 0x0000002b1c1c7210 */ /* 0x000fca0007f3e0ff */
[----:B------:R-:W-:-:S05]  /*3fc0*/  IMAD.X R29, RZ, RZ, R29, P1 ;  /* 0x000000ffff1d7224 */ /* 0x000fca00008e061d */
[----:B------:R-:W4:Y:S01]  /*3fd0*/  LD.E R28, desc[UR8][R28.64+0x3520] ;  /* 0x003520081c1c7980 */ /* 0x000f22000c101900 */
[----:B------:R-:W-:Y:S06]  /*3fe0*/  BAR.SYNC.DEFER_BLOCKING 0x0 ;  /* 0x0000000000007b1d */ /* 0x000fec0000010000 */
[----:B------:R-:W4:Y:S01]  /*3ff0*/  @!P0 LDG.E R0, desc[UR8][R82.64+0x1000] ;  /* 0x0010000852008981 */ /* 0x000f22000c1e1900 */
[----:B0-----:R-:W0:Y:S01]  /*4000*/  MUFU.RCP64H R25, 4.29496524800000000000e+09 ;  /* 0x41efffff00197908 */ /* 0x001e220000001800 */
[----:B---3--:R-:W-:Y:S01]  /*4010*/  IMAD.MOV.U32 R34, RZ, RZ, -0x200000 ;  /* 0xffe00000ff227424 */ /* 0x008fe200078e00ff */
        /* <DEDUP_REMOVED lines=10> */
[----:B----4-:R-:W-:-:S06]  /*40c0*/  LOP3.LUT R92, R28, R39, RZ, 0x3c, !PT ;  /* 0x000000271c5c7212 */ /* 0x010fcc00078e3cff */
[----:B------:R-:W0:Y:S02]  /*40d0*/  I2F.F64.U32 R92, R92 ;  /* 0x0000005c005c7312 */ /* 0x000e240000201800 */
[----:B0-----:R-:W-:-:S08]  /*40e0*/  DMUL R28, R36, R92 ;  /* 0x0000005c241c7228 */ /* 0x001fd00000000000 */
[----:B------:R-:W-:Y:S01]  /*40f0*/  DFMA R24, R28, -R34, R92 ;  /* 0x800000221c18722b */ /* 0x000fe2000000005c */
[----:B------:R-:W-:-:S07]  /*4100*/  @!P0 IMAD.IADD R0, R7, 0x1, R0 ;  /* 0x0000000107008824 */ /* 0x000fce00078e0200 */
[----:B------:R-:W-:Y:S01]  /*4110*/  DFMA R28, R36, R24, R28 ;  /* 0x00000018241c722b */ /* 0x000fe2000000001c */
[----:B------:R-:W-:Y:S02]  /*4120*/  @!P0 LOP3.LUT R35, R0, 0x3ff, RZ, 0xc0, !PT ;  /* 0x000003ff00238812 */ /* 0x000fe400078ec0ff */
[----:B------:R-:W-:-:S07]  /*4130*/  FSETP.GEU.AND P2, PT, |R93|, 6.5827683646048100446e-37, PT ;  /* 0x036000005d00780b */ /* 0x000fce0003f4e200 */
[----:B------:R-:W-:-:S05]  /*4140*/  FFMA R0, RZ, 29.999998092651367188, R29 ;  /* 0x41efffffff007823 */ /* 0x000fca000000001d */
[----:B------:R-:W-:Y:S01]  /*4150*/  FSETP.GT.AND P1, PT, |R0|, 1.469367938527859385e-39, PT ;  /* 0x001000000000780b */ /* 0x000fe20003f24200 */
[----:B------:R1:W-:Y:S01]  /*4160*/  @!P0 STG.E desc[UR8][R82.64+0x1000], R35 ;  /* 0x0010002352008986 */ /* 0x0003e2000c101908 */
[----:B------:R-:W-:Y:S11]  /*4170*/  BAR.SYNC.DEFER_BLOCKING 0x0 ;  /* 0x0000000000007b1d */ /* 0x000ff60000010000 */
[----:B-1----:R-:W-:Y:S05]  /*4180*/  @P1 BRA P2, `(.L_x_57) ;  /* 0x0000000000181947 */ /* 0x002fea0001000000 */
[----:B------:R-:W-:Y:S01]  /*4190*/  IMAD.MOV.U32 R94, RZ, RZ, -0x200000 ;  /* 0xffe00000ff5e7424 */ /* 0x000fe200078e00ff */
[----:B------:R-:W-:Y:S01]  /*41a0*/  MOV R0, 0x41d0 ;  /* 0x000041d000007802 */ /* 0x000fe20000000f00 */
[----:B------:R-:W-:-:S07]  /*41b0*/  IMAD.MOV.U32 R95, RZ, RZ, 0x41efffff ;  /* 0x41efffffff5f7424 */ /* 0x000fce00078e00ff */
[----:B------:R-:W-:Y:S05]  /*41c0*/  CALL.REL.NOINC `($__internal_1_$__cuda_sm20_div_rn_f64_full) ;  /* 0x0000014c00ec7944 */ /* 0x000fea0003c00000 */
[----:B------:R-:W-:Y:S01]  /*41d0*/  MOV R28, R92 ;  /* 0x0000005c001c7202 */ /* 0x000fe20000000f00 */
[----:B------:R-:W-:-:S07]  /*41e0*/  IMAD.MOV.U32 R29, RZ, RZ, R93 ;  /* 0x000000ffff1d7224 */ /* 0x000fce00078e005d */
.L_x_57:
[----:B------:R-:W-:Y:S05]  /*41f0*/  BSYNC.RECONVERGENT B1 ;  /* 0x0000000000017941 */ /* 0x000fea0003800200 */
.L_x_56:
        /* <DEDUP_REMOVED lines=24> */
[----:B--2---:R-:W-:Y:S01]  /*4380*/  LOP3.LUT R0, R35, R30, R32, 0x78, !PT ;  /* 0x0000001e23007212 */ /* 0x004fe200078e7820 */
[----:B------:R-:W-:Y:S02]  /*4390*/  VIADD R38, R38, 0x57c ;  /* 0x0000057c26267836 */ /* 0x000fe40000000000 */
[----:B------:R-:W2:Y:S01]  /*43a0*/  LDG.E.64 R30, desc[UR8][R2.64+0xf0] ;  /* 0x0000f008021e7981 */ /* 0x000ea2000c1e1b00 */
[----:B----4-:R-:W-:-:S02]  /*43b0*/  SHF.R.U32.HI R47, RZ, R47, R36 ;  /* 0x0000002fff2f7219 */ /* 0x010fc40000011624 */
        /* <DEDUP_REMOVED lines=34> */
[----:B------:R-:W-:Y:S02]  /*45e0*/  HFMA2 R2, -RZ, RZ, 0, 5.9604644775390625e-08 ;  /* 0x00000001ff027431 */ /* 0x000fe400000001ff */
[----:B-1----:R-:W-:-:S02]  /*45f0*/  IMAD.MOV.U32 R34, RZ, RZ, -0x200000 ;  /* 0xffe00000ff227424 */ /* 0x002fc400078e00ff */
        /* <DEDUP_REMOVED lines=28> */
.L_x_59:
[----:B------:R-:W-:Y:S05]  /*47c0*/  BSYNC.RECONVERGENT B1 ;  /* 0x0000000000017941 */ /* 0x000fea0003800200 */
.L_x_58:
        /* <DEDUP_REMOVED lines=12> */
[----:B------:R-:W-:-:S03]  /*4890*/  VIADD R0, R38, 0x4 ;  /* 0x0000000426007836 */ /* 0x000fc60000000000 */
[----:B------:R-:W-:Y:S01]  /*48a0*/  SHF.L.U32 R39, R31, 0x2, RZ ;  /* 0x000000021f277819 */ /* 0x000fe200000006ff */
[----:B------:R-:W-:Y:S01]  /*48b0*/  IMAD.X R31, RZ, RZ, R83, P1 ;  /* 0x000000ffff1f7224 */ /* 0x000fe200008e0653 */
[----:B------:R-:W-:Y:S02]  /*48c0*/  LOP3.LUT R33, R0, 0xffc, RZ, 0xc0, !PT ;  /* 0x00000ffc00217812 */ /* 0x000fe400078ec0ff */
[----:B------:R-:W-:Y:S02]  /*48d0*/  LOP3.LUT R35, R39, 0xffc, RZ, 0xc0, !PT ;  /* 0x00000ffc27237812 */ /* 0x000fe400078ec0ff */
[C---:B------:R-:W-:Y:S01]  /*48e0*/  IADD3 R32, P2, PT, R82.reuse, R33, RZ ;  /* 0x0000002152207210 */ /* 0x040fe20007f5e0ff */
[----:B------:R-:W2:Y:S01]  /*48f0*/  LDG.E R30, desc[UR8][R30.64] ;  /* 0x000000081e1e7981 */ /* 0x000ea2000c1e1900 */
[----:B------:R-:W-:-:S03]  /*4900*/  IADD3 R34, P1, PT, R82, R35, RZ ;  /* 0x0000002352227210 */ /* 0x000fc60007f3e0ff */
[--C-:B------:R-:W-:Y:S02]  /*4910*/  IMAD.X R33, RZ, RZ, R83.reuse, P2 ;  /* 0x000000ffff217224 */ /* 0x100fe400010e0653 */
[----:B------:R-:W-:-:S04]  /*4920*/  IMAD.X R35, RZ, RZ, R83, P1 ;  /* 0x000000ffff237224 */ /* 0x000fc800008e0653 */
[----:B------:R-:W2:Y:S04]  /*4930*/  LDG.E R33, desc[UR8][R32.64] ;  /* 0x0000000820217981 */ /* 0x000ea8000c1e1900 */
[----:B------:R-:W4:Y:S01]  /*4940*/  LDG.E R34, desc[UR8][R34.64] ;  /* 0x0000000822227981 */ /* 0x000f22000c1e1900 */
[----:B--2---:R-:W-:Y:S01]  /*4950*/  LOP3.LUT R0, R33, R28, R30, 0x78, !PT ;  /* 0x0000001c21007212 */ /* 0x004fe200078e781e */
[----:B------:R-:W-:Y:S02]  /*4960*/  VIADD R38, R38, 0x57c ;  /* 0x0000057c26267836 */ /* 0x000fe40000000000 */
[----:B------:R-:W2:Y:S01]  /*4970*/  LDG.E.64 R28, desc[UR8][R24.64+0x120] ;  /* 0x00012008181c7981 */ /* 0x000ea2000c1e1b00 */
[----:B----4-:R-:W-:Y:S02]  /*4980*/  SHF.R.U32.HI R47, RZ, R47, R34 ;  /* 0x0000002fff2f7219 */ /* 0x010fe40000011622 */
[----:B------:R-:W-:-:S04]  /*4990*/  SHF.L.U32 R43, R0, R43, RZ ;  /* 0x0000002b002b7219 */ /* 0x000fc800000006ff */
[----:B------:R-:W-:Y:S01]  /*49a0*/  LOP3.LUT R43, R0, R47, R43, 0x96, !PT ;  /* 0x0000002f002b7212 */ /* 0x000fe200078e962b */
[----:B------:R-:W-:Y:S02]  /*49b0*/  IMAD.WIDE R30, R27, 0x3c, R2 ;  /* 0x0000003c1b1e7825 */ /* 0x000fe400078e0202 */
[----:B------:R-:W0:Y:S02]  /*49c0*/  LDC.64 R2, c[0x0][0x388] ;  /* 0x0000e200ff027b82 */ /* 0x000e240000000a00 */
[----:B------:R-:W-:-:S05]  /*49d0*/  IMAD.SHL.U32 R0, R43, 0x4, RZ ;  /* 0x000000042b007824 */ /* 0x000fca00078e00ff */
[----:B------:R-:W-:-:S04]  /*49e0*/  LOP3.LUT R27, R0, 0x3c, RZ, 0xc0, !PT ;  /* 0x0000003c001b7812 */ /* 0x000fc800078ec0ff */
[----:B------:R-:W-:-:S04]  /*49f0*/  IADD3 R26, P1, PT, R30, R27, RZ ;  /* 0x0000001b1e1a7210 */ /* 0x000fc80007f3e0ff */
[----:B------:R-:W-:-:S05]  /*4a00*/  IADD3.X R27, PT, PT, RZ, R31, RZ, P1, !PT ;  /* 0x0000001fff1b7210 */ /* 0x000fca0000ffe4ff */
[----:B------:R-:W3:Y:S01]  /*4a10*/  LD.E R26, desc[UR8][R26.64+0x320] ;  /* 0x000320081a1a7980 */ /* 0x000ee2000c101900 */
[----:B------:R-:W-:Y:S01]  /*4a20*/  VIADD R39, R39, 0xfffffffc ;  /* 0xfffffffc27277836 */ /* 0x000fe20000000000 */
[----:B------:R-:W-:-:S04]  /*4a30*/  LOP3.LUT R35, R38, 0xffc, RZ, 0xc0, !PT ;  /* 0x00000ffc26237812 */ /* 0x000fc800078ec0ff */
[----:B------:R-:W-:Y:S02]  /*4a40*/  LOP3.LUT R39, R39, 0xffc, RZ, 0xc0, !PT ;  /* 0x00000ffc27277812 */ /* 0x000fe400078ec0ff */
[C---:B------:R-:W-:Y:S02]  /*4a50*/  IADD3 R34, P1, PT, R82.reuse, R35, RZ ;  /* 0x0000002352227210 */ /* 0x040fe40007f3e0ff */
[----:B------:R-:W-:Y:S01]  /*4a60*/  IADD3 R38, P2, PT, R82, R39, RZ ;  /* 0x0000002752267210 */ /* 0x000fe20007f5e0ff */
[----:B0-----:R-:W-:-:S04]  /*4a70*/  IMAD.WIDE R2, R22, 0x8, R2 ;  /* 0x0000000816027825 */ /* 0x001fc800078e0202 */
[--C-:B------:R-:W-:Y:S01]  /*4a80*/  IMAD.X R35, RZ, RZ, R83.reuse, P1 ;  /* 0x000000ffff237224 */ /* 0x100fe200008e0653 */
[----:B------:R-:W5:Y:S01]  /*4a90*/  LDG.E.64 R32, desc[UR8][R2.64+0x150] ;  /* 0x0001500802207981 */ /* 0x000f62000c1e1b00 */
[----:B------:R-:W-:Y:S01]  /*4aa0*/  IMAD.X R39, RZ, RZ, R83, P2 ;  /* 0x000000ffff277224 */ /* 0x000fe200010e0653 */
[----:B---3--:R-:W-:Y:S02]  /*4ab0*/  LOP3.LUT R43, R43, R26, RZ, 0x3c, !PT ;  /* 0x0000001a2b2b7212 */ /* 0x008fe400078e3cff */
[----:B------:R0:W2:Y:S04]  /*4ac0*/  LDG.E.64 R26, desc[UR8][R24.64+0x128] ;  /* 0x00012808181a7981 */ /* 0x0000a8000c1e1b00 */
[----:B------:R1:W-:Y:S04]  /*4ad0*/  STG.E desc[UR8][R34.64], R43 ;  /* 0x0000002b22007986 */ /* 0x0003e8000c101908 */
[----:B------:R-:W3:Y:S01]  /*4ae0*/  LDG.E R38, desc[UR8][R38.64] ;  /* 0x0000000826267981 */ /* 0x000ee2000c1e1900 */
[----:B0-----:R-:W0:Y:S01]  /*4af0*/  MUFU.RCP64H R25, 4.29496524800000000000e+09 ;  /* 0x41efffff00197908 */ /* 0x001e220000001800 */
[----:B---3--:R-:W-:-:S04]  /*4b00*/  SHF.R.U32.HI R47, RZ, 0x10, R38 ;  /* 0x00000010ff2f7819 */ /* 0x008fc80000011626 */
[----:B------:R-:W-:-:S04]  /*4b10*/  LOP3.LUT R47, R47, R38, RZ, 0x3c, !PT ;  /* 0x000000262f2f7212 */ /* 0x000fc800078e3cff */
[----:B------:R-:W-:-:S04]  /*4b20*/  SHF.R.U32.HI R0, RZ, 0x8, R47 ;  /* 0x00000008ff007819 */ /* 0x000fc8000001162f */
[----:B------:R-:W-:-:S04]  /*4b30*/  LOP3.LUT R0, R0, R47, RZ, 0x3c, !PT ;  /* 0x0000002f00007212 */ /* 0x000fc800078e3cff */
[----:B------:R-:W-:-:S04]  /*4b40*/  SHF.L.U32 R0, R0, 0x2, RZ ;  /* 0x0000000200007819 */ /* 0x000fc800000006ff */
[----:B------:R-:W-:-:S04]  /*4b50*/  LOP3.LUT R47, R0, 0x3c, RZ, 0xc0, !PT ;  /* 0x0000003c002f7812 */ /* 0x000fc800078ec0ff */
[----:B------:R-:W-:-:S05]  /*4b60*/  IADD3 R30, P1, PT, R30, R47, RZ ;  /* 0x0000002f1e1e7210 */ /* 0x000fca0007f3e0ff */
[----:B------:R-:W-:-:S05]  /*4b70*/  IMAD.X R31, RZ, RZ, R31, P1 ;  /* 0x000000ffff1f7224 */ /* 0x000fca00008e061f */
[----:B------:R-:W3:Y:S01]  /*4b80*/  LD.E R30, desc[UR8][R30.64+0x3520] ;  /* 0x003520081e1e7980 */ /* 0x000ee2000c101900 */
[----:B------:R-:W-:Y:S06]  /*4b90*/  BAR.SYNC.DEFER_BLOCKING 0x0 ;  /* 0x0000000000007b1d */ /* 0x000fec0000010000 */
[----:B------:R-:W4:Y:S01]  /*4ba0*/  @!P0 LDG.E R0, desc[UR8][R82.64+0x1000] ;  /* 0x0010000852008981 */ /* 0x000f22000c1e1900 */
        /* <DEDUP_REMOVED lines=11> */
[----:B---3--:R-:W-:-:S04]  /*4c60*/  LOP3.LUT R43, R30, R43, RZ, 0x3c, !PT ;  /* 0x0000002b1e2b7212 */ /* 0x008fc800078e3cff */
        /* <DEDUP_REMOVED lines=18> */
[----:B------:R-:W-:Y:S01]  /*4d90*/  MOV R24, R92 ;  /* 0x0000005c00187202 */ /* 0x000fe20000000f00 */
[----:B------:R-:W-:-:S07]  /*4da0*/  IMAD.MOV.U32 R25, RZ, RZ, R93 ;  /* 0x000000ffff197224 */ /* 0x000fce00078e005d */
.L_x_61:
[----:B------:R-:W-:Y:S05]  /*4db0*/  BSYNC.RECONVERGENT B1 ;  /* 0x0000000000017941 */ /* 0x000fea0003800200 */
.L_x_60:
[----:B------:R-:W2:Y:S04]  /*4dc0*/  LDG.E.64 R26, desc[UR8][R2.64+0x158] ;  /* 0x00015808021a7981 */ /* 0x000ea8000c1e1b00 */
[----:B------:R-:W2:Y:S01]  /*4dd0*/  LDG.E.64 R28, desc[UR8][R2.64+0x150] ;  /* 0x00015008021c7981 */ /* 0x000ea2000c1e1b00 */
[----:B------:R-:W-:Y:S01]  /*4de0*/  DADD R60, R60, -0.5 ;  /* 0xbfe000003c3c7429 */ /* 0x000fe20000000000 */
[----:B------:R-:W-:Y:S01]  /*4df0*/  BSSY.RECONVERGENT B0, `(.L_x_62) ;  /* 0x0000008000007945 */ /* 0x000fe20003800200 */
[----:B------:R-:W-:Y:S01]  /*4e00*/  IMAD.MOV.U32 R99, RZ, RZ, 0x40000000 ;  /* 0x40000000ff637424 */ /* 0x000fe200078e00ff */
[----:B------:R-:W-:-:S05]  /*4e10*/  MOV R0, 0x4e70 ;  /* 0x00004e7000007802 */ /* 0x000fca0000000f00 */
[----:B------:R-:W-:-:S10]  /*4e20*/  DADD R30, -RZ, |R60| ;  /* 0x00000000ff1e7229 */ /* 0x000fd4000000053c */
[----:B------:R-:W-:Y:S01]  /*4e30*/  IMAD.MOV.U32 R101, RZ, RZ, R31 ;  /* 0x000000ffff657224 */ /* 0x000fe200078e001f */
[----:B--2---:R-:W-:-:S08]  /*4e40*/  DADD R26, R26, -R28 ;  /* 0x000000001a1a7229 */ /* 0x004fd0000000081c */
[----:B------:R-:W-:-:S11]  /*4e50*/  DFMA R32, R26, R24, R32 ;  /* 0x000000181a20722b */ /* 0x000fd60000000020 */
[----:B------:R-:W-:Y:S05]  /*4e60*/  CALL.REL.NOINC `($_Z11integrationP17curandStateMtgp32PdS1_S1_S1_S1_S1_i$__internal_accurate_pow) ;  /* 0x00000148004c7944 */ /* 0x000fea0003c00000 */
[----:B------:R-:W-:Y:S05]  /*4e70*/  BSYNC.RECONVERGENT B0 ;  /* 0x0000000000007941 */ /* 0x000fea0003800200 */
.L_x_62:
[C---:B------:R-:W-:Y:S01]  /*4e80*/  DADD R24, R60.reuse, 2 ;  /* 0x400000003c187429 */ /* 0x040fe20000000000 */
[----:B------:R-:W-:Y:S01]  /*4e90*/  BSSY.RECONVERGENT B0, `(.L_x_63) ;  /* 0x0000011000007945 */ /* 0x000fe20003800200 */
[----:B------:R-:W-:-:S06]  /*4ea0*/  DSETP.NEU.AND P1, PT, R60, RZ, PT ;  /* 0x000000ff3c00722a */ /* 0x000fcc0003f2d000 */
[----:B------:R-:W-:Y:S02]  /*4eb0*/  FSEL R58, R2, RZ, P1 ;  /* 0x000000ff023a7208 */ /* 0x000fe40000800000 */
[----:B------:R-:W-:Y:S02]  /*4ec0*/  LOP3.LUT R24, R25, 0x7ff00000, RZ, 0xc0, !PT ;  /* 0x7ff0000019187812 */ /* 0x000fe400078ec0ff */
[----:B------:R-:W-:Y:S01]  /*4ed0*/  FSEL R59, R3, RZ, P1 ;  /* 0x000000ff033b7208 */ /* 0x000fe20000800000 */
[----:B------:R-:W-:Y:S01]  /*4ee0*/  IMAD.MOV.U32 R2, RZ, RZ, R58 ;  /* 0x000000ffff027224 */ /* 0x000fe200078e003a */
[----:B------:R-:W-:Y:S02]  /*4ef0*/  ISETP.NE.AND P0, PT, R24, 0x7ff00000, PT ;  /* 0x7ff000001800780c */ /* 0x000fe40003f05270 */
[----:B------:R-:W-:-:S11]  /*4f00*/  MOV R3, R59 ;  /* 0x0000003b00037202 */ /* 0x000fd60000000f00 */
[----:B------:R-:W-:Y:S05]  /*4f10*/  @P0 BRA `(.L_x_64) ;  /* 0x0000000000200947 */ /* 0x000fea0003800000 */
[----:B------:R-:W-:-:S14]  /*4f20*/  DSETP.NAN.AND P1, PT, R60, R60, PT ;  /* 0x0000003c3c00722a */ /* 0x000fdc0003f28000 */
[----:B------:R-:W-:Y:S01]  /*4f30*/  @P1 DADD R2, R60, 2 ;  /* 0x400000003c021429 */ /* 0x000fe20000000000 */
[----:B------:R-:W-:Y:S10]  /*4f40*/  @P1 BRA `(.L_x_64) ;  /* 0x0000000000141947 */ /* 0x000ff40003800000 */
[----:B------:R-:W-:Y:S01]  /*4f50*/  DSETP.NEU.AND P1, PT, |R60|, +INF , PT ;  /* 0x7ff000003c00742a */ /* 0x000fe20003f2d200 */
[----:B------:R-:W-:Y:S02]  /*4f60*/  IMAD.MOV.U32 R2, RZ, RZ, R58 ;  /* 0x000000ffff027224 */ /* 0x000fe400078e003a */
[----:B------:R-:W-:-:S11]  /*4f70*/  IMAD.MOV.U32 R3, RZ, RZ, R59 ;  /* 0x000000ffff037224 */ /* 0x000fd600078e003b */
[----:B------:R-:W-:Y:S02]  /*4f80*/  @!P1 IMAD.MOV.U32 R2, RZ, RZ, 0x0 ;  /* 0x00000000ff029424 */ /* 0x000fe400078e00ff */
[----:B------:R-:W-:-:S07]  /*4f90*/  @!P1 IMAD.MOV.U32 R3, RZ, RZ, 0x7ff00000 ;  /* 0x7ff00000ff039424 */ /* 0x000fce00078e00ff */
.L_x_64:
[----:B------:R-:W-:Y:S05]  /*4fa0*/  BSYNC.RECONVERGENT B0 ;  /* 0x0000000000007941 */ /* 0x000fea0003800200 */
.L_x_63:
[----:B------:R-:W-:Y:S01]  /*4fb0*/  DMUL R2, R2, -50 ;  /* 0xc049000002027828 */ /* 0x000fe20000000000 */
[----:B------:R-:W-:Y:S01]  /*4fc0*/  MOV R28, 0x652b82fe ;  /* 0x652b82fe001c7802 */ /* 0x000fe20000000f00 */
[----:B------:R-:W-:Y:S01]  /*4fd0*/  DSETP.NEU.AND P1, PT, R60, 1, PT ;  /* 0x3ff000003c00742a */ /* 0x000fe20003f2d000 */
[----:B------:R-:W-:Y:S01]  /*4fe0*/  IMAD.MOV.U32 R29, RZ, RZ, 0x3ff71547 ;  /* 0x3ff71547ff1d7424 */ /* 0x000fe200078e00ff */
[----:B------:R-:W-:Y:S01]  /*4ff0*/  UMOV UR4, 0xfefa39ef ;  /* 0xfefa39ef00047882 */ /* 0x000fe20000000000 */
[----:B------:R-:W-:Y:S01]  /*5000*/  UMOV UR5, 0x3fe62e42 ;  /* 0x3fe62e4200057882 */ /* 0x000fe20000000000 */
[----:B------:R-:W-:Y:S01]  /*5010*/  DADD R56, R56, -0.5 ;  /* 0xbfe0000038387429 */ /* 0x000fe20000000000 */
[----:B------:R-:W-:Y:S03]  /*5020*/  BSSY.RECONVERGENT B0, `(.L_x_65) ;  /* 0x000003b000007945 */ /* 0x000fe60003800200 */
[----:B------:R-:W-:-:S02]  /*5030*/  FSEL R2, R2, RZ, P1 ;  /* 0x000000ff02027208 */ /* 0x000fc40000800000 */
[----:B------:R-:W-:Y:S02]  /*5040*/  FSEL R3, R3, -3.140625, P1 ;  /* 0xc049000003037808 */ /* 0x000fe40000800000 */
[----:B------:R-:W-:Y:S02]  /*5050*/  DADD R34, -RZ, |R56| ;  /* 0x00000000ff227229 */ /* 0x000fe40000000538 */
[----:B------:R-:W-:Y:S02]  /*5060*/  FSETP.GEU.AND P1, PT, |R3|, 4.1917929649353027344, PT ;  /* 0x4086232b0300780b */ /* 0x000fe40003f2e200 */
[----:B------:R-:W-:-:S08]  /*5070*/  DFMA R28, R2, R28, 6.75539944105574400000e+15 ;  /* 0x43380000021c742b */ /* 0x000fd0000000001c */
[----:B------:R-:W-:-:S08]  /*5080*/  DADD R26, R28, -6.75539944105574400000e+15 ;  /* 0xc33800001c1a7429 */ /* 0x000fd00000000000 */
[----:B------:R-:W-:Y:S01]  /*5090*/  DFMA R30, R26, -UR4, R2 ;  /* 0x800000041a1e7c2b */ /* 0x000fe20008000002 */
[----:B------:R-:W-:Y:S01]  /*50a0*/  UMOV UR4, 0x3b39803f ;  /* 0x3b39803f00047882 */ /* 0x000fe20000000000 */
[----:B------:R-:W-:-:S06]  /*50b0*/  UMOV UR5, 0x3c7abc9e ;  /* 0x3c7abc9e00057882 */ /* 0x000fcc0000000000 */
        /* <DEDUP_REMOVED lines=31> */
[----:B------:R-:W-:Y:S01]  /*52b0*/  DFMA R38, R30, R26, 1 ;  /* 0x3ff000001e26742b */ /* 0x000fe2000000001a */
[----:B------:R-:W-:-:S09]  /*52c0*/  MOV R30, R34 ;  /* 0x00000022001e7202 */ /* 0x000fd20000000f00 */
[----:B------:R-:W-:Y:S02]  /*52d0*/  IMAD R27, R28, 0x100000, R39 ;  /* 0x001000001c1b7824 */ /* 0x000fe400078e0227 */
[----:B------:R-:W-:Y:S01]  /*52e0*/  IMAD.MOV.U32 R26, RZ, RZ, R38 ;  /* 0x000000ffff1a7224 */ /* 0x000fe200078e0026 */
[----:B------:R-:W-:Y:S06]  /*52f0*/  @!P1 BRA `(.L_x_66) ;  /* 0x0000000000349947 */ /* 0x000fec0003800000 */
[----:B------:R-:W-:Y:S01]  /*5300*/  FSETP.GEU.AND P2, PT, |R3|, 4.2275390625, PT ;  /* 0x408748000300780b */ /* 0x000fe20003f4e200 */
[C---:B------:R-:W-:Y:S02]  /*5310*/  DADD R26, R2.reuse, +INF ;  /* 0x7ff00000021a7429 */ /* 0x040fe40000000000 */
[----:B------:R-:W-:-:S08]  /*5320*/  DSETP.GEU.AND P1, PT, R2, RZ, PT ;  /* 0x000000ff0200722a */ /* 0x000fd00003f2e000 */
[----:B------:R-:W-:Y:S02]  /*5330*/  FSEL R26, R26, RZ, P1 ;  /* 0x000000ff1a1a7208 */ /* 0x000fe40000800000 */
[----:B------:R-:W-:Y:S01]  /*5340*/  @!P2 LEA.HI R0, R28, R28, RZ, 0x1 ;  /* 0x0000001c1c00a211 */ /* 0x000fe200078f08ff */
[----:B------:R-:W-:Y:S01]  /*5350*/  @!P2 IMAD.MOV.U32 R2, RZ, RZ, R38 ;  /* 0x000000ffff02a224 */ /* 0x000fe200078e0026 */
[----:B------:R-:W-:Y:S02]  /*5360*/  FSEL R27, R27, RZ, P1 ;  /* 0x000000ff1b1b7208 */ /* 0x000fe40000800000 */
[----:B------:R-:W-:-:S05]  /*5370*/  @!P2 SHF.R.S32.HI R3, RZ, 0x1, R0 ;  /* 0x00000001ff03a819 */ /* 0x000fca0000011400 */
[----:B------:R-:W-:Y:S02]  /*5380*/  @!P2 IMAD.IADD R28, R28, 0x1, -R3 ;  /* 0x000000011c1ca824 */ /* 0x000fe400078e0a03 */
[----:B------:R-:W-:-:S03]  /*5390*/  @!P2 IMAD R3, R3, 0x100000, R39 ;  /* 0x001000000303a824 */ /* 0x000fc600078e0227 */
[----:B------:R-:W-:Y:S02]  /*53a0*/  @!P2 LEA R29, R28, 0x3ff00000, 0x14 ;  /* 0x3ff000001c1da811 */ /* 0x000fe400078ea0ff */
[----:B------:R-:W-:-:S06]  /*53b0*/  @!P2 MOV R28, RZ ;  /* 0x000000ff001ca202 */ /* 0x000fcc0000000f00 */
[----:B------:R-:W-:-:S11]  /*53c0*/  @!P2 DMUL R26, R2, R28 ;  /* 0x0000001c021aa228 */ /* 0x000fd60000000000 */
.L_x_66:
[----:B------:R-:W-:Y:S05]  /*53d0*/  BSYNC.RECONVERGENT B0 ;  /* 0x0000000000007941 */ /* 0x000fea0003800200 */
.L_x_65:
[----:B------:R-:W-:Y:S01]  /*53e0*/  BSSY.RECONVERGENT B0, `(.L_x_67) ;  /* 0x0000005000007945 */ /* 0x000fe20003800200 */
[----:B------:R-:W-:Y:S01]  /*53f0*/  IMAD.MOV.U32 R101, RZ, RZ, R35 ;  /* 0x000000ffff657224 */ /* 0x000fe200078e0023 */
[----:B------:R-:W-:Y:S01]  /*5400*/  MOV R0, 0x5430 ;  /* 0x0000543000007802 */ /* 0x000fe20000000f00 */
[----:B------:R-:W-:-:S07]  /*5410*/  IMAD.MOV.U32 R99, RZ, RZ, 0x40000000 ;  /* 0x40000000ff637424 */ /* 0x000fce00078e00ff */
[----:B------:R-:W-:Y:S05]  /*5420*/  CALL.REL.NOINC `($_Z11integrationP17curandStateMtgp32PdS1_S1_S1_S1_S1_i$__internal_accurate_pow) ;  /* 0x0000014000dc7944 */ /* 0x000fea0003c00000 */
[----:B------:R-:W-:Y:S05]  /*5430*/  BSYNC.RECONVERGENT B0 ;  /* 0x0000000000007941 */ /* 0x000fea0003800200 */
.L_x_67:
[C---:B------:R-:W-:Y:S01]  /*5440*/  DADD R28, R56.reuse, 2 ;  /* 0x40000000381c7429 */ /* 0x040fe20000000000 */
[----:B------:R-:W-:Y:S01]  /*5450*/  BSSY.RECONVERGENT B0, `(.L_x_68) ;  /* 0x0000011000007945 */ /* 0x000fe20003800200 */
[----:B------:R-:W-:-:S06]  /*5460*/  DSETP.NEU.AND P1, PT, R56, RZ, PT ;  /* 0x000000ff3800722a */ /* 0x000fcc0003f2d000 */
[----:B------:R-:W-:Y:S02]  /*5470*/  FSEL R54, R2, RZ, P1 ;  /* 0x000000ff02367208 */ /* 0x000fe40000800000 */
[----:B------:R-:W-:Y:S02]  /*5480*/  LOP3.LUT R25, R29, 0x7ff00000, RZ, 0xc0, !PT ;  /* 0x7ff000001d197812 */ /* 0x000fe400078ec0ff */
[----:B------:R-:W-:Y:S01]  /*5490*/  FSEL R55, R3, RZ, P1 ;  /* 0x000000ff03377208 */ /* 0x000fe20000800000 */
[----:B------:R-:W-:Y:S01]  /*54a0*/  IMAD.MOV.U32 R2, RZ, RZ, R54 ;  /* 0x000000ffff027224 */ /* 0x000fe200078e0036 */
[----:B------:R-:W-:-:S03]  /*54b0*/  ISETP.NE.AND P2, PT, R25, 0x7ff00000, PT ;  /* 0x7ff000001900780c */ /* 0x000fc60003f45270 */
[----:B------:R-:W-:-:S10]  /*54c0*/  IMAD.MOV.U32 R3, RZ, RZ, R55 ;  /* 0x000000ffff037224 */ /* 0x000fd400078e0037 */
[----:B------:R-:W-:Y:S05]  /*54d0*/  @P2 BRA `(.L_x_69) ;  /* 0x0000000000202947 */ /* 0x000fea0003800000 */
[----:B------:R-:W-:-:S14]  /*54e0*/  DSETP.NAN.AND P1, PT, R56, R56, PT ;  /* 0x000000383800722a */ /* 0x000fdc0003f28000 */
[----:B------:R-:W-:Y:S01]  /*54f0*/  @P1 DADD R2, R56, 2 ;  /* 0x4000000038021429 */ /* 0x000fe20000000000 */
[----:B------:R-:W-:Y:S10]  /*5500*/  @P1 BRA `(.L_x_69) ;  /* 0x0000000000141947 */ /* 0x000ff40003800000 */
[----:B------:R-:W-:Y:S01]  /*5510*/  DSETP.NEU.AND P1, PT, |R56|, +INF , PT ;  /* 0x7ff000003800742a */ /* 0x000fe20003f2d200 */
[----:B------:R-:W-:Y:S01]  /*5520*/  MOV R2, R54 ;  /* 0x0000003600027202 */ /* 0x000fe20000000f00 */
[----:B------:R-:W-:-:S12]  /*5530*/  IMAD.MOV.U32 R3, RZ, RZ, R55 ;  /* 0x000000ffff037224 */ /* 0x000fd800078e0037 */
[----:B------:R-:W-:Y:S02]  /*5540*/  @!P1 IMAD.MOV.U32 R2, RZ, RZ, 0x0 ;  /* 0x00000000ff029424 */ /* 0x000fe400078e00ff */
[----:B------:R-:W-:-:S07]  /*5550*/  @!P1 IMAD.MOV.U32 R3, RZ, RZ, 0x7ff00000 ;  /* 0x7ff00000ff039424 */ /* 0x000fce00078e00ff */
.L_x_69:
[----:B------:R-:W-:Y:S05]  /*5560*/  BSYNC.RECONVERGENT B0 ;  /* 0x0000000000007941 */ /* 0x000fea0003800200 */
.L_x_68:
[----:B------:R-:W-:Y:S01]  /*5570*/  DMUL R2, R2, -50 ;  /* 0xc049000002027828 */ /* 0x000fe20000000000 */
[----:B------:R-:W-:Y:S01]  /*5580*/  IMAD.MOV.U32 R30, RZ, RZ, 0x652b82fe ;  /* 0x652b82feff1e7424 */ /* 0x000fe200078e00ff */
[----:B------:R-:W-:Y:S01]  /*5590*/  DSETP.NEU.AND P1, PT, R56, 1, PT ;  /* 0x3ff000003800742a */ /* 0x000fe20003f2d000 */
[----:B------:R-:W-:Y:S01]  /*55a0*/  MOV R31, 0x3ff71547 ;  /* 0x3ff71547001f7802 */ /* 0x000fe20000000f00 */
[----:B------:R-:W-:Y:S01]  /*55b0*/  UMOV UR4, 0xfefa39ef ;  /* 0xfefa39ef00047882 */ /* 0x000fe20000000000 */
[----:B------:R-:W-:Y:S01]  /*55c0*/  UMOV UR5, 0x3fe62e42 ;  /* 0x3fe62e4200057882 */ /* 0x000fe20000000000 */
[----:B------:R-:W-:Y:S01]  /*55d0*/  IMAD.MOV.U32 R38, RZ, RZ, -0x35dec16 ;  /* 0xfca213eaff267424 */ /* 0x000fe200078e00ff */
[----:B------:R-:W0:Y:S01]  /*55e0*/  MUFU.RCP64H R43, 0.25066280364990234375 ;  /* 0x3fd00adc002b7908 */ /* 0x000e220000001800 */
[----:B------:R-:W-:Y:S01]  /*55f0*/  IMAD.MOV.U32 R39, RZ, RZ, 0x3e928af3 ;  /* 0x3e928af3ff277424 */ /* 0x000fe200078e00ff */
[----:B------:R-:W-:Y:S01]  /*5600*/  MOV R42, 0x1 ;  /* 0x00000001002a7802 */ /* 0x000fe20000000f00 */
[----:B------:R-:W-:Y:S01]  /*5610*/  BSSY.RECONVERGENT B0, `(.L_x_70) ;  /* 0x0000044000007945 */ /* 0x000fe20003800200 */
[----:B------:R-:W-:-:S02]  /*5620*/  FSEL R28, R2, RZ, P1 ;  /* 0x000000ff021c7208 */ /* 0x000fc40000800000 */
[----:B------:R-:W-:Y:S02]  /*5630*/  FSEL R29, R3, -3.140625, P1 ;  /* 0xc0490000031d7808 */ /* 0x000fe40000800000 */
[----:B------:R-:W-:Y:S02]  /*5640*/  FSETP.GEU.AND P4, PT, |R27|, 6.5827683646048100446e-37, PT ;  /* 0x036000001b00780b */ /* 0x000fe40003f8e200 */
        /* <DEDUP_REMOVED lines=8> */
[----:B------:R-:W-:Y:S01]  /*56d0*/  UMOV UR5, 0x3e5ade15 ;  /* 0x3e5ade1500057882 */ /* 0x000fe20000000000 */
[----:B------:R-:W-:Y:S02]  /*56e0*/  IMAD.MOV.U32 R34, RZ, RZ, 0x1991b8d1 ;  /* 0x1991b8d1ff227424 */ /* 0x000fe400078e00ff */
[----:B------:R-:W-:-:S03]  /*56f0*/  IMAD.MOV.U32 R35, RZ, RZ, 0x3fd00adc ;  /* 0x3fd00adcff237424 */ /* 0x000fc600078e00ff */
[----:B------:R-:W-:Y:S01]  /*5700*/  DFMA R38, R2, UR4, R38 ;  /* 0x0000000402267c2b */ /* 0x000fe20008000026 */
[----:B------:R-:W-:Y:S01]  /*5710*/  UMOV UR4, 0x62401315 ;  /* 0x6240131500047882 */ /* 0x000fe20000000000 */
[----:B------:R-:W-:Y:S01]  /*5720*/  UMOV UR5, 0x3ec71dee ;  /* 0x3ec71dee00057882 */ /* 0x000fe20000000000 */
[----:B0-----:R-:W-:-:S05]  /*5730*/  DFMA R46, R42, -R34, 1 ;  /* 0x3ff000002a2e742b */ /* 0x001fca0000000822 */
[----:B------:R-:W-:Y:S01]  /*5740*/  DFMA R38, R2, R38, UR4 ;  /* 0x0000000402267e2b */ /* 0x000fe20008000026 */
[----:B------:R-:W-:Y:S01]  /*5750*/  UMOV UR4, 0x7c89eb71 ;  /* 0x7c89eb7100047882 */ /* 0x000fe20000000000 */
[----:B------:R-:W-:Y:S01]  /*5760*/  UMOV UR5, 0x3efa0199 ;  /* 0x3efa019900057882 */ /* 0x000fe20000000000 */
[----:B------:R-:W-:-:S05]  /*5770*/  DFMA R46, R46, R46, R46 ;  /* 0x0000002e2e2e722b */ /* 0x000fca000000002e */
[----:B------:R-:W-:Y:S01]  /*5780*/  DFMA R38, R2, R38, UR4 ;  /* 0x0000000402267e2b */ /* 0x000fe20008000026 */
[----:B------:R-:W-:Y:S01]  /*5790*/  UMOV UR4, 0x14761f65 ;  /* 0x14761f6500047882 */ /* 0x000fe20000000000 */
[----:B------:R-:W-:Y:S01]  /*57a0*/  UMOV UR5, 0x3f2a01a0 ;  /* 0x3f2a01a000057882 */ /* 0x000fe20000000000 */
[----:B------:R-:W-:-:S05]  /*57b0*/  DFMA R46, R42, R46, R42 ;  /* 0x0000002e2a2e722b */ /* 0x000fca000000002a */
[----:B------:R-:W-:Y:S01]  /*57c0*/  DFMA R38, R2, R38, UR4 ;  /* 0x0000000402267e2b */ /* 0x000fe20008000026 */
[----:B------:R-:W-:Y:S01]  /*57d0*/  UMOV UR4, 0x1852b7af ;  /* 0x1852b7af00047882 */ /* 0x000fe20000000000 */
[----:B------:R-:W-:Y:S01]  /*57e0*/  UMOV UR5, 0x3f56c16c ;  /* 0x3f56c16c00057882 */ /* 0x000fe20000000000 */
[----:B------:R-:W-:-:S05]  /*57f0*/  DFMA R42, R46, -R34, 1 ;  /* 0x3ff000002e2a742b */ /* 0x000fca0000000822 */
[----:B------:R-:W-:Y:S01]  /*5800*/  DFMA R38, R2, R38, UR4 ;  /* 0x0000000402267e2b */ /* 0x000fe20008000026 */
[----:B------:R-:W-:Y:S01]  /*5810*/  UMOV UR4, 0x11122322 ;  /* 0x1112232200047882 */ /* 0x000fe20000000000 */
[----:B------:R-:W-:Y:S01]  /*5820*/  UMOV UR5, 0x3f811111 ;  /* 0x3f81111100057882 */ /* 0x000fe20000000000 */
[----:B------:R-:W-:-:S05]  /*5830*/  DFMA R42, R46, R42, R46 ;  /* 0x0000002a2e2a722b */ /* 0x000fca000000002e */
[----:B------:R-:W-:Y:S01]  /*5840*/  DFMA R38, R2, R38, UR4 ;  /* 0x0000000402267e2b */ /* 0x000fe20008000026 */
[----:B------:R-:W-:Y:S01]  /*5850*/  UMOV UR4, 0x555502a1 ;  /* 0x555502a100047882 */ /* 0x000fe20000000000 */
[----:B------:R-:W-:Y:S01]  /*5860*/  UMOV UR5, 0x3fa55555 ;  /* 0x3fa5555500057882 */ /* 0x000fe20000000000 */
[----:B------:R-:W-:-:S05]  /*5870*/  DMUL R92, R42, R26 ;  /* 0x0000001a2a5c7228 */ /* 0x000fca0000000000 */
[----:B------:R-:W-:Y:S01]  /*5880*/  DFMA R38, R2, R38, UR4 ;  /* 0x0000000402267e2b */ /* 0x000fe20008000026 */
[----:B------:R-:W-:Y:S01]  /*5890*/  UMOV UR4, 0x55555511 ;  /* 0x5555551100047882 */ /* 0x000fe20000000000 */
[----:B------:R-:W-:Y:S01]  /*58a0*/  UMOV UR5, 0x3fc55555 ;  /* 0x3fc5555500057882 */ /* 0x000fe20000000000 */
[----:B------:R-:W-:-:S05]  /*58b0*/  DFMA R34, R92, -R34, R26 ;  /* 0x800000225c22722b */ /* 0x000fca000000001a */
[----:B------:R-:W-:Y:S01]  /*58c0*/  DFMA R38, R2, R38, UR4 ;  /* 0x0000000402267e2b */ /* 0x000fe20008000026 */
[----:B------:R-:W-:Y:S01]  /*58d0*/  UMOV UR4, 0xb ;  /* 0x0000000b00047882 */ /* 0x000fe20000000000 */
[----:B------:R-:W-:Y:S01]  /*58e0*/  UMOV UR5, 0x3fe00000 ;  /* 0x3fe0000000057882 */ /* 0x000fe20000000000 */
[----:B------:R-:W-:-:S05]  /*58f0*/  DFMA R92, R42, R34, R92 ;  /* 0x000000222a5c722b */ /* 0x000fca000000005c */
[----:B------:R-:W-:-:S05]  /*5900*/  DFMA R38, R2, R38, UR4 ;  /* 0x0000000402267e2b */ /* 0x000fca0008000026 */
[----:B------:R-:W-:-:S03]  /*5910*/  FFMA R0, RZ, 1.6253314018249511719, R93 ;  /* 0x3fd00adcff007823 */ /* 0x000fc6000000005d */
[----:B------:R-:W-:Y:S02]  /*5920*/  DFMA R38, R2, R38, 1 ;  /* 0x3ff000000226742b */ /* 0x000fe40000000026 */
[----:B------:R-:W-:-:S06]  /*5930*/  FSETP.GT.AND P3, PT, |R0|, 1.469367938527859385e-39, PT ;  /* 0x001000000000780b */ /* 0x000fcc0003f64200 */
[----:B------:R-:W-:-:S10]  /*5940*/  DFMA R38, R2, R38, 1 ;  /* 0x3ff000000226742b */ /* 0x000fd40000000026 */
[----:B------:R-:W-:Y:S02]  /*5950*/  IMAD R3, R30, 0x100000, R39 ;  /* 0x001000001e037824 */ /* 0x000fe400078e0227 */
[----:B------:R-:W-:Y:S01]  /*5960*/  IMAD.MOV.U32 R2, RZ, RZ, R38 ;  /* 0x000000ffff027224 */ /* 0x000fe200078e0026 */
[----:B------:R-:W-:Y:S06]  /*5970*/  @!P1 BRA `(.L_x_71) ;  /* 0x0000000000349947 */ /* 0x000fec0003800000 */
[----:B------:R-:W-:Y:S01]  /*5980*/  FSETP.GEU.AND P2, PT, |R29|, 4.2275390625, PT ;  /* 0x408748001d00780b */ /* 0x000fe20003f4e200 */
[C---:B------:R-:W-:Y:S02]  /*5990*/  DADD R2, R28.reuse, +INF ;  /* 0x7ff000001c027429 */ /* 0x040fe40000000000 */
[----:B------:R-:W-:-:S08]  /*59a0*/  DSETP.GEU.AND P1, PT, R28, RZ, PT ;  /* 0x000000ff1c00722a */ /* 0x000fd00003f2e000 */
[----:B------:R-:W-:Y:S02]  /*59b0*/  FSEL R2, R2, RZ, P1 ;  /* 0x000000ff02027208 */ /* 0x000fe40000800000 */
[----:B------:R-:W-:Y:S02]  /*59c0*/  @!P2 LEA.HI R0, R30, R30, RZ, 0x1 ;  /* 0x0000001e1e00a211 */ /* 0x000fe400078f08ff */
[----:B------:R-:W-:Y:S02]  /*59d0*/  @!P2 MOV R28, R38 ;  /* 0x00000026001ca202 */ /* 0x000fe40000000f00 */
[----:B------:R-:W-:Y:S02]  /*59e0*/  @!P2 SHF.R.S32.HI R29, RZ, 0x1, R0 ;  /* 0x00000001ff1da819 */ /* 0x000fe40000011400 */
[----:B------:R-:W-:-:S03]  /*59f0*/  FSEL R3, R3, RZ, P1 ;  /* 0x000000ff03037208 */ /* 0x000fc60000800000 */
[----:B------:R-:W-:Y:S02]  /*5a00*/  @!P2 IMAD.IADD R30, R30, 0x1, -R29 ;  /* 0x000000011e1ea824 */ /* 0x000fe400078e0a1d */
[----:B------:R-:W-:-:S03]  /*5a10*/  @!P2 IMAD R29, R29, 0x100000, R39 ;  /* 0x001000001d1da824 */ /* 0x000fc600078e0227 */
[----:B------:R-:W-:Y:S01]  /*5a20*/  @!P2 LEA R31, R30, 0x3ff00000, 0x14 ;  /* 0x3ff000001e1fa811 */ /* 0x000fe200078ea0ff */
[----:B------:R-:W-:-:S06]  /*5a30*/  @!P2 IMAD.MOV.U32 R30, RZ, RZ, RZ ;  /* 0x000000ffff1ea224 */ /* 0x000fcc00078e00ff */
[----:B------:R-:W-:-:S11]  /*5a40*/  @!P2 DMUL R2, R28, R30 ;  /* 0x0000001e1c02a228 */ /* 0x000fd60000000000 */
.L_x_71:
[----:B------:R-:W-:Y:S05]  /*5a50*/  BSYNC.RECONVERGENT B0 ;  /* 0x0000000000007941 */ /* 0x000fea0003800200 */
.L_x_70:
[----:B------:R-:W-:Y:S04]  /*5a60*/  BSSY.RECONVERGENT B1, `(.L_x_72) ;  /* 0x0000008000017945 */ /* 0x000fe80003800200 */
[----:B------:R-:W-:Y:S05]  /*5a70*/  @P3 BRA P4, `(.L_x_73) ;  /* 0x0000000000183947 */ /* 0x000fea0002000000 */
[----:B------:R-:W-:Y:S01]  /*5a80*/  IMAD.MOV.U32 R92, RZ, RZ, R26 ;  /* 0x000000ffff5c7224 */ /* 0x000fe200078e001a */
[----:B------:R-:W-:Y:S01]  /*5a90*/  MOV R95, 0x3fd00adc ;  /* 0x3fd00adc005f7802 */ /* 0x000fe20000000f00 */
[----:B------:R-:W-:Y:S01]  /*5aa0*/  IMAD.MOV.U32 R93, RZ, RZ, R27 ;  /* 0x000000ffff5d7224 */ /* 0x000fe200078e001b */
[----:B------:R-:W-:Y:S01]  /*5ab0*/  MOV R0, 0x5ae0 ;  /* 0x00005ae000007802 */ /* 0x000fe20000000f00 */
[----:B------:R-:W-:-:S07]  /*5ac0*/  IMAD.MOV.U32 R94, RZ, RZ, 0x1991b8d1 ;  /* 0x1991b8d1ff5e7424 */ /* 0x000fce00078e00ff */
[----:B------:R-:W-:Y:S05]  /*5ad0*/  CALL.REL.NOINC `($__internal_1_$__cuda_sm20_div_rn_f64_full) ;  /* 0x0000013400a87944 */ /* 0x000fea0003c00000 */
.L_x_73:
[----:B------:R-:W-:Y:S05]  /*5ae0*/  BSYNC.RECONVERGENT B1 ;  /* 0x0000000000017941 */ /* 0x000fea0003800200 */
.L_x_72:
[----:B------:R-:W-:Y:S01]  /*5af0*/  DADD R52, R52, -0.5 ;  /* 0xbfe0000034347429 */ /* 0x000fe20000000000 */
[----:B------:R-:W-:Y:S01]  /*5b00*/  BSSY.RECONVERGENT B0, `(.L_x_74) ;  /* 0x0000007000007945 */ /* 0x000fe20003800200 */
[----:B------:R-:W-:Y:S01]  /*5b10*/  DMUL R28, R92, R2 ;  /* 0x000000025c1c7228 */ /* 0x000fe20000000000 */
[----:B------:R-:W-:Y:S01]  /*5b20*/  IMAD.MOV.U32 R99, RZ, RZ, 0x40000000 ;  /* 0x40000000ff637424 */ /* 0x000fe200078e00ff */
[----:B------:R-:W-:-:S04]  /*5b30*/  MOV R0, 0x5b70 ;  /* 0x00005b7000007802 */ /* 0x000fc80000000f00 */
[----:B------:R-:W-:-:S10]  /*5b40*/  DADD R30, -RZ, |R52| ;  /* 0x00000000ff1e7229 */ /* 0x000fd40000000534 */
[----:B------:R-:W-:-:S07]  /*5b50*/  IMAD.MOV.U32 R101, RZ, RZ, R31 ;  /* 0x000000ffff657224 */ /* 0x000fce00078e001f */
[----:B------:R-:W-:Y:S05]  /*5b60*/  CALL.REL.NOINC `($_Z11integrationP17curandStateMtgp32PdS1_S1_S1_S1_S1_i$__internal_accurate_pow) ;  /* 0x0000013c000c7944 */ /* 0x000fea0003c00000 */
[----:B------:R-:W-:Y:S05]  /*5b70*/  BSYNC.RECONVERGENT B0 ;  /* 0x0000000000007941 */ /* 0x000fea0003800200 */
.L_x_74:
        /* <DEDUP_REMOVED lines=18> */
.L_x_76:
[----:B------:R-:W-:Y:S05]  /*5ca0*/  BSYNC.RECONVERGENT B0 ;  /* 0x0000000000007941 */ /* 0x000fea0003800200 */
.L_x_75:
        /* <DEDUP_REMOVED lines=78> */
.L_x_78:
[----:B------:R-:W-:Y:S05]  /*6190*/  BSYNC.RECONVERGENT B0 ;  /* 0x0000000000007941 */ /* 0x000fea0003800200 */
.L_x_77:
        /* <DEDUP_REMOVED lines=8> */
.L_x_80:
[----:B------:R-:W-:Y:S05]  /*6220*/  BSYNC.RECONVERGENT B1 ;  /* 0x0000000000017941 */ /* 0x000fea0003800200 */
.L_x_79:
        /* <DEDUP_REMOVED lines=9> */
.L_x_81:
        /* <DEDUP_REMOVED lines=18> */
.L_x_83:
[----:B------:R-:W-:Y:S05]  /*63e0*/  BSYNC.RECONVERGENT B0 ;  /* 0x0000000000007941 */ /* 0x000fea0003800200 */
.L_x_82:
        /* <DEDUP_REMOVED lines=78> */
.L_x_85:
[----:B------:R-:W-:Y:S05]  /*68d0*/  BSYNC.RECONVERGENT B0 ;  /* 0x0000000000007941 */ /* 0x000fea0003800200 */
.L_x_84:
        /* <DEDUP_REMOVED lines=8> */
.L_x_87:
[----:B------:R-:W-:Y:S05]  /*6960*/  BSYNC.RECONVERGENT B1 ;  /* 0x0000000000017941 */ /* 0x000fea0003800200 */
.L_x_86:
        /* <DEDUP_REMOVED lines=9> */
.L_x_88:
        /* <DEDUP_REMOVED lines=18> */
.L_x_90:
[----:B------:R-:W-:Y:S05]  /*6b20*/  BSYNC.RECONVERGENT B0 ;  /* 0x0000000000007941 */ /* 0x000fea0003800200 */
.L_x_89:
        /* <DEDUP_REMOVED lines=47> */
[----:B------:R-:W-:-:S06]  /*6e20*/  UMOV UR5, 0x3fa55555 ;  /* 0x3fa5555500057882 */ /* 0x000fcc0000000000 */
        /* <DEDUP_REMOVED lines=8> */
[----:B------:R-:W-:-:S03]  /*6eb0*/  DFMA R96, R2, R96, UR4 ;  /* 0x0000000402607e2b */ /* 0x000fc60008000060 */
[----:B------:R-:W-:-:S05]  /*6ec0*/  DFMA R92, R92, R90, R94 ;  /* 0x0000005a5c5c722b */ /* 0x000fca000000005e */
[----:B------:R-:W-:-:S05]  /*6ed0*/  DFMA R90, R2, R96, 1 ;  /* 0x3ff00000025a742b */ /* 0x000fca0000000060 */
[----:B------:R-:W-:-:S03]  /*6ee0*/  FFMA R0, RZ, 1.6253314018249511719, R93 ;  /* 0x3fd00adcff007823 */ /* 0x000fc6000000005d */
[----:B------:R-:W-:Y:S02]  /*6ef0*/  DFMA R90, R2, R90, 1 ;  /* 0x3ff00000025a742b */ /* 0x000fe4000000005a */
[----:B------:R-:W-:-:S08]  /*6f00*/  FSETP.GT.AND P3, PT, |R0|, 1.469367938527859385e-39, PT ;  /* 0x001000000000780b */ /* 0x000fd00003f64200 */
        /* <DEDUP_REMOVED lines=8> */
[----:B------:R-:W-:Y:S02]  /*6f90*/  FSEL R3, R3, RZ, P1 ;  /* 0x000000ff03037208 */ /* 0x000fe40000800000 */
[----:B------:R-:W-:-:S05]  /*6fa0*/  @!P2 SHF.R.S32.HI R29, RZ, 0x1, R0 ;  /* 0x00000001ff1da819 */ /* 0x000fca0000011400 */
[----:B------:R-:W-:Y:S02]  /*6fb0*/  @!P2 IMAD.IADD R30, R38, 0x1, -R29 ;  /* 0x00000001261ea824 */ /* 0x000fe400078e0a1d */
[----:B------:R-:W-:-:S03]  /*6fc0*/  @!P2 IMAD R91, R29, 0x100000, R91 ;  /* 0x001000001d5ba824 */ /* 0x000fc600078e025b */
[----:B------:R-:W-:Y:S02]  /*6fd0*/  @!P2 LEA R31, R30, 0x3ff00000, 0x14 ;  /* 0x3ff000001e1fa811 */ /* 0x000fe400078ea0ff */
[----:B------:R-:W-:-:S06]  /*6fe0*/  @!P2 MOV R30, RZ ;  /* 0x000000ff001ea202 */ /* 0x000fcc0000000f00 */
[----:B------:R-:W-:-:S11]  /*6ff0*/  @!P2 DMUL R2, R90, R30 ;  /* 0x0000001e5a02a228 */ /* 0x000fd60000000000 */
.L_x_92:
[----:B------:R-:W-:Y:S05]  /*7000*/  BSYNC.RECONVERGENT B0 ;  /* 0x0000000000007941 */ /* 0x000fea0003800200 */
.L_x_91:
[----:B------:R-:W-:Y:S04]  /*7010*/  BSSY.RECONVERGENT B1, `(.L_x_93) ;  /* 0x0000008000017945 */ /* 0x000fe80003800200 */
[----:B------:R-:W-:Y:S05]  /*7020*/  @P3 BRA P4, `(.L_x_94) ;  /* 0x0000000000183947 */ /* 0x000fea0002000000 */
[----:B------:R-:W-:Y:S01]  /*7030*/  IMAD.MOV.U32 R92, RZ, RZ, R34 ;  /* 0x000000ffff5c7224 */ /* 0x000fe200078e0022 */
[----:B------:R-:W-:Y:S01]  /*7040*/  MOV R0, 0x7090 ;  /* 0x0000709000007802 */ /* 0x000fe20000000f00 */
[----:B------:R-:W-:Y:S02]  /*7050*/  IMAD.MOV.U32 R93, RZ, RZ, R35 ;  /* 0x000000ffff5d7224 */ /* 0x000fe400078e0023 */
[----:B------:R-:W-:Y:S02]  /*7060*/  IMAD.MOV.U32 R94, RZ, RZ, 0x1991b8d1 ;  /* 0x1991b8d1ff5e7424 */ /* 0x000fe400078e00ff */
[----:B------:R-:W-:-:S07]  /*7070*/  IMAD.MOV.U32 R95, RZ, RZ, 0x3fd00adc ;  /* 0x3fd00adcff5f7424 */ /* 0x000fce00078e00ff */
[----:B------:R-:W-:Y:S05]  /*7080*/  CALL.REL.NOINC `($__internal_1_$__cuda_sm20_div_rn_f64_full) ;  /* 0x00000120003c7944 */ /* 0x000fea0003c00000 */
.L_x_94:
[----:B------:R-:W-:Y:S05]  /*7090*/  BSYNC.RECONVERGENT B1 ;  /* 0x0000000000017941 */ /* 0x000fea0003800200 */
.L_x_93:
[----:B------:R-:W-:Y:S01]  /*70a0*/  DADD R40, R40, -0.5 ;  /* 0xbfe0000028287429 */ /* 0x000fe20000000000 */
[----:B------:R-:W-:Y:S01]  /*70b0*/  BSSY.RECONVERGENT B0, `(.L_x_95) ;  /* 0x0000007000007945 */ /* 0x000fe20003800200 */
[----:B------:R-:W-:Y:S01]  /*70c0*/  DMUL R34, R92, R2 ;  /* 0x000000025c227228 */ /* 0x000fe20000000000 */
[----:B------:R-:W-:Y:S01]  /*70d0*/  IMAD.MOV.U32 R99, RZ, RZ, 0x40000000 ;  /* 0x40000000ff637424 */ /* 0x000fe200078e00ff */
[----:B------:R-:W-:-:S04]  /*70e0*/  MOV R0, 0x7120 ;  /* 0x0000712000007802 */ /* 0x000fc80000000f00 */
[----:B------:R-:W-:-:S10]  /*70f0*/  DADD R30, -RZ, |R40| ;  /* 0x00000000ff1e7229 */ /* 0x000fd40000000528 */
[----:B------:R-:W-:-:S07]  /*7100*/  MOV R101, R31 ;  /* 0x0000001f00657202 */ /* 0x000fce0000000f00 */
[----:B------:R-:W-:Y:S05]  /*7110*/  CALL.REL.NOINC `($_Z11integrationP17curandStateMtgp32PdS1_S1_S1_S1_S1_i$__internal_accurate_pow) ;  /* 0x0000012400a07944 */ /* 0x000fea0003c00000 */
[----:B------:R-:W-:Y:S05]  /*7120*/  BSYNC.RECONVERGENT B0 ;  /* 0x0000000000007941 */ /* 0x000fea0003800200 */
.L_x_95:
        /* <DEDUP_REMOVED lines=14> */
[----:B------:R-:W-:Y:S01]  /*7210*/  IMAD.MOV.U32 R2, RZ, RZ, R38 ;  /* 0x000000ffff027224 */ /* 0x000fe200078e0026 */
[----:B------:R-:W-:-:S12]  /*7220*/  MOV R3, R39 ;  /* 0x0000002700037202 */ /* 0x000fd80000000f00 */
[----:B------:R-:W-:Y:S02]  /*7230*/  @!P1 IMAD.MOV.U32 R2, RZ, RZ, 0x0 ;  /* 0x00000000ff029424 */ /* 0x000fe400078e00ff */
[----:B------:R-:W-:-:S07]  /*7240*/  @!P1 IMAD.MOV.U32 R3, RZ, RZ, 0x7ff00000 ;  /* 0x7ff00000ff039424 */ /* 0x000fce00078e00ff */
.L_x_97:
[----:B------:R-:W-:Y:S05]  /*7250*/  BSYNC.RECONVERGENT B0 ;  /* 0x0000000000007941 */ /* 0x000fea0003800200 */
.L_x_96:
[----:B------:R-:W-:Y:S01]  /*7260*/  DMUL R2, R2, -50 ;  /* 0xc049000002027828 */ /* 0x000fe20000000000 */
[----:B------:R-:W-:Y:S01]  /*7270*/  IMAD.MOV.U32 R90, RZ, RZ, 0x652b82fe ;  /* 0x652b82feff5a7424 */ /* 0x000fe200078e00ff */
[----:B------:R-:W-:Y:S01]  /*7280*/  DSETP.NEU.AND P1, PT, R40, 1, PT ;  /* 0x3ff000002800742a */ /* 0x000fe20003f2d000 */
[----:B------:R-:W-:Y:S01]  /*7290*/  IMAD.MOV.U32 R91, RZ, RZ, 0x3ff71547 ;  /* 0x3ff71547ff5b7424 */ /* 0x000fe200078e00ff */
[----:B------:R-:W-:Y:S01]  /*72a0*/  UMOV UR4, 0xfefa39ef ;  /* 0xfefa39ef00047882 */ /* 0x000fe20000000000 */
[----:B------:R-:W-:Y:S01]  /*72b0*/  UMOV UR5, 0x3fe62e42 ;  /* 0x3fe62e4200057882 */ /* 0x000fe20000000000 */
[----:B------:R-:W-:Y:S01]  /*72c0*/  MOV R94, 0xfca213ea ;  /* 0xfca213ea005e7802 */ /* 0x000fe20000000f00 */
[----:B------:R-:W-:Y:S01]  /*72d0*/  IMAD.MOV.U32 R95, RZ, RZ, 0x3e928af3 ;  /* 0x3e928af3ff5f7424 */ /* 0x000fe200078e00ff */
[----:B------:R-:W-:Y:S01]  /*72e0*/  BSSY.RECONVERGENT B0, `(.L_x_98) ;  /* 0x0000045000007945 */ /* 0x000fe20003800200 */
[----:B------:R-:W-:Y:S01]  /*72f0*/  IMAD.MOV.U32 R92, RZ, RZ, 0x1991b8d1 ;  /* 0x1991b8d1ff5c7424 */ /* 0x000fe200078e00ff */
[----:B------:R-:W-:Y:S01]  /*7300*/  FSEL R30, R2, RZ, P1 ;  /* 0x000000ff021e7208 */ /* 0x000fe20000800000 */
[----:B------:R-:W-:Y:S01]  /*7310*/  IMAD.MOV.U32 R93, RZ, RZ, 0x3fd00adc ;  /* 0x3fd00adcff5d7424 */ /* 0x000fe200078e00ff */
[----:B------:R-:W-:-:S02]  /*7320*/  FSEL R31, R3, -3.140625, P1 ;  /* 0xc0490000031f7808 */ /* 0x000fc40000800000 */
        /* <DEDUP_REMOVED lines=9> */
[----:B------:R-:W0:Y:S01]  /*73c0*/  MUFU.RCP64H R3, 0.25066280364990234375 ;  /* 0x3fd00adc00037908 */ /* 0x000e220000001800 */
[----:B------:R-:W-:Y:S01]  /*73d0*/  UMOV UR5, 0x3e5ade15 ;  /* 0x3e5ade1500057882 */ /* 0x000fe20000000000 */
[----:B------:R-:W-:-:S04]  /*73e0*/  IMAD.MOV.U32 R2, RZ, RZ, 0x1 ;  /* 0x00000001ff027424 */ /* 0x000fc800078e00ff */
[----:B------:R-:W-:Y:S01]  /*73f0*/  DFMA R94, R98, UR4, R94 ;  /* 0x00000004625e7c2b */ /* 0x000fe2000800005e */
[----:B------:R-:W-:Y:S01]  /*7400*/  UMOV UR4, 0x62401315 ;  /* 0x6240131500047882 */ /* 0x000fe20000000000 */
[----:B------:R-:W-:-:S06]  /*7410*/  UMOV UR5, 0x3ec71dee ;  /* 0x3ec71dee00057882 */ /* 0x000fcc0000000000 */
[----:B------:R-:W-:Y:S01]  /*7420*/  DFMA R94, R98, R94, UR4 ;  /* 0x00000004625e7e2b */ /* 0x000fe2000800005e */
        /* <DEDUP_REMOVED lines=33> */
[----:B------:R-:W-:Y:S01]  /*7640*/  LEA R3, R90, R99, 0x14 ;  /* 0x000000635a037211 */ /* 0x000fe200078ea0ff */
        /* <DEDUP_REMOVED lines=11> */
[----:B------:R-:W-:Y:S01]  /*7700*/  @!P2 LEA R31, R30, 0x3ff00000, 0x14 ;  /* 0x3ff000001e1fa811 */ /* 0x000fe200078ea0ff */
[----:B------:R-:W-:-:S06]  /*7710*/  @!P2 IMAD.MOV.U32 R30, RZ, RZ, RZ ;  /* 0x000000ffff1ea224 */ /* 0x000fcc00078e00ff */
[----:B------:R-:W-:-:S11]  /*7720*/  @!P2 DMUL R2, R98, R30 ;  /* 0x0000001e6202a228 */ /* 0x000fd60000000000 */
.L_x_99:
[----:B------:R-:W-:Y:S05]  /*7730*/  BSYNC.RECONVERGENT B0 ;  /* 0x0000000000007941 */ /* 0x000fea0003800200 */
.L_x_98:
[----:B------:R-:W-:Y:S04]  /*7740*/  BSSY.RECONVERGENT B1, `(.L_x_100) ;  /* 0x0000008000017945 */ /* 0x000fe80003800200 */
[----:B------:R-:W-:Y:S05]  /*7750*/  @P3 BRA P4, `(.L_x_101) ;  /* 0x0000000000183947 */ /* 0x000fea0002000000 */
[----:B------:R-:W-:Y:S01]  /*7760*/  MOV R92, R34 ;  /* 0x00000022005c7202 */ /* 0x000fe20000000f00 */
[----:B------:R-:W-:Y:S01]  /*7770*/  IMAD.MOV.U32 R93, RZ, RZ, R35 ;  /* 0x000000ffff5d7224 */ /* 0x000fe200078e0023 */
[----:B------:R-:W-:Y:S01]  /*7780*/  MOV R0, 0x77c0 ;  /* 0x000077c000007802 */ /* 0x000fe20000000f00 */
[----:B------:R-:W-:Y:S02]  /*7790*/  IMAD.MOV.U32 R94, RZ, RZ, 0x1991b8d1 ;  /* 0x1991b8d1ff5e7424 */ /* 0x000fe400078e00ff */
[----:B------:R-:W-:-:S07]  /*77a0*/  IMAD.MOV.U32 R95, RZ, RZ, 0x3fd00adc ;  /* 0x3fd00adcff5f7424 */ /* 0x000fce00078e00ff */
[----:B------:R-:W-:Y:S05]  /*77b0*/  CALL.REL.NOINC `($__internal_1_$__cuda_sm20_div_rn_f64_full) ;  /* 0x0000011800707944 */ /* 0x000fea0003c00000 */
.L_x_101:
[----:B------:R-:W-:Y:S05]  /*77c0*/  BSYNC.RECONVERGENT B1 ;  /* 0x0000000000017941 */ /* 0x000fea0003800200 */
.L_x_100:
[----:B------:R-:W-:Y:S01]  /*77d0*/  DADD R36, R36, -0.5 ;  /* 0xbfe0000024247429 */ /* 0x000fe20000000000 */
[----:B------:R-:W-:Y:S01]  /*77e0*/  BSSY.RECONVERGENT B0, `(.L_x_102) ;  /* 0x0000007000007945 */ /* 0x000fe20003800200 */
[----:B------:R-:W-:Y:S01]  /*77f0*/  DMUL R112, R92, R2 ;  /* 0x000000025c707228 */ /* 0x000fe20000000000 */
[----:B------:R-:W-:Y:S02]  /*7800*/  MOV R99, 0x40000000 ;  /* 0x4000000000637802 */ /* 0x000fe40000000f00 */
[----:B------:R-:W-:-:S03]  /*7810*/  MOV R0, 0x7850 ;  /* 0x0000785000007802 */ /* 0x000fc60000000f00 */
[----:B------:R-:W-:-:S10]  /*7820*/  DADD R30, -RZ, |R36| ;  /* 0x00000000ff1e7229 */ /* 0x000fd40000000524 */
[----:B------:R-:W-:-:S07]  /*7830*/  IMAD.MOV.U32 R101, RZ, RZ, R31 ;  /* 0x000000ffff657224 */ /* 0x000fce00078e001f */
[----:B------:R-:W-:Y:S05]  /*7840*/  CALL.REL.NOINC `($_Z11integrationP17curandStateMtgp32PdS1_S1_S1_S1_S1_i$__internal_accurate_pow) ;  /* 0x0000011c00d47944 */ /* 0x000fea0003c00000 */
[----:B------:R-:W-:Y:S05]  /*7850*/  BSYNC.RECONVERGENT B0 ;  /* 0x0000000000007941 */ /* 0x000fea0003800200 */
.L_x_102:
        /* <DEDUP_REMOVED lines=14> */
[----:B------:R-:W-:Y:S02]  /*7940*/  IMAD.MOV.U32 R2, RZ, RZ, R34 ;  /* 0x000000ffff027224 */ /* 0x000fe400078e0022 */
[----:B------:R-:W-:-:S11]  /*7950*/  IMAD.MOV.U32 R3, RZ, RZ, R35 ;  /* 0x000000ffff037224 */ /* 0x000fd600078e0023 */
[----:B------:R-:W-:Y:S01]  /*7960*/  @!P1 MOV R2, 0x0 ;  /* 0x0000000000029802 */ /* 0x000fe20000000f00 */
[----:B------:R-:W-:-:S07]  /*7970*/  @!P1 IMAD.MOV.U32 R3, RZ, RZ, 0x7ff00000 ;  /* 0x7ff00000ff039424 */ /* 0x000fce00078e00ff */
.L_x_104:
[----:B------:R-:W-:Y:S05]  /*7980*/  BSYNC.RECONVERGENT B0 ;  /* 0x0000000000007941 */ /* 0x000fea0003800200 */
.L_x_103:
[----:B------:R-:W-:Y:S01]  /*7990*/  DMUL R2, R2, -50 ;  /* 0xc049000002027828 */ /* 0x000fe20000000000 */
[----:B------:R-:W-:Y:S01]  /*79a0*/  IMAD.MOV.U32 R90, RZ, RZ, 0x652b82fe ;  /* 0x652b82feff5a7424 */ /* 0x000fe200078e00ff */
[----:B------:R-:W-:Y:S01]  /*79b0*/  DSETP.NEU.AND P1, PT, R36, 1, PT ;  /* 0x3ff000002400742a */ /* 0x000fe20003f2d000 */
[----:B------:R-:W-:Y:S01]  /*79c0*/  IMAD.MOV.U32 R91, RZ, RZ, 0x3ff71547 ;  /* 0x3ff71547ff5b7424 */ /* 0x000fe200078e00ff */
[----:B------:R-:W-:Y:S01]  /*79d0*/  UMOV UR4, 0xfefa39ef ;  /* 0xfefa39ef00047882 */ /* 0x000fe20000000000 */
[----:B------:R-:W-:Y:S01]  /*79e0*/  UMOV UR5, 0x3fe62e42 ;  /* 0x3fe62e4200057882 */ /* 0x000fe20000000000 */
[----:B------:R-:W-:Y:S01]  /*79f0*/  IMAD.MOV.U32 R96, RZ, RZ, -0x35dec16 ;  /* 0xfca213eaff607424 */ /* 0x000fe200078e00ff */
[----:B------:R-:W-:Y:S01]  /*7a00*/  MOV R97, 0x3e928af3 ;  /* 0x3e928af300617802 */ /* 0x000fe20000000f00 */
[----:B------:R-:W0:Y:S01]  /*7a10*/  MUFU.RCP64H R95, 0.25066280364990234375 ;  /* 0x3fd00adc005f7908 */ /* 0x000e220000001800 */
[----:B------:R-:W-:Y:S01]  /*7a20*/  IMAD.MOV.U32 R94, RZ, RZ, 0x1 ;  /* 0x00000001ff5e7424 */ /* 0x000fe200078e00ff */
[----:B------:R-:W-:Y:S01]  /*7a30*/  FSEL R30, R2, RZ, P1 ;  /* 0x000000ff021e7208 */ /* 0x000fe20000800000 */
[----:B------:R-:W-:Y:S01]  /*7a40*/  BSSY.RECONVERGENT B0, `(.L_x_105) ;  /* 0x0000042000007945 */ /* 0x000fe20003800200 */
        /* <DEDUP_REMOVED lines=65> */
.L_x_106:
[----:B------:R-:W-:Y:S05]  /*7e60*/  BSYNC.RECONVERGENT B0 ;  /* 0x0000000000007941 */ /* 0x000fea0003800200 */
.L_x_105:
[----:B------:R-:W-:Y:S04]  /*7e70*/  BSSY.RECONVERGENT B1, `(.L_x_107) ;  /* 0x0000008000017945 */ /* 0x000fe80003800200 */
[----:B------:R-:W-:Y:S05]  /*7e80*/  @P3 BRA P4, `(.L_x_108) ;  /* 0x0000000000183947 */ /* 0x000fea0002000000 */
[----:B------:R-:W-:Y:S01]  /*7e90*/  IMAD.MOV.U32 R92, RZ, RZ, R112 ;  /* 0x000000ffff5c7224 */ /* 0x000fe200078e0070 */
[----:B------:R-:W-:Y:S01]  /*7ea0*/  MOV R93, R113 ;  /* 0x00000071005d7202 */ /* 0x000fe20000000f00 */
[----:B------:R-:W-:Y:S01]  /*7eb0*/  IMAD.MOV.U32 R94, RZ, RZ, 0x1991b8d1 ;  /* 0x1991b8d1ff5e7424 */ /* 0x000fe200078e00ff */
[----:B------:R-:W-:Y:S01]  /*7ec0*/  MOV R0, 0x7ef0 ;  /* 0x00007ef000007802 */ /* 0x000fe20000000f00 */
[----:B------:R-:W-:-:S07]  /*7ed0*/  IMAD.MOV.U32 R95, RZ, RZ, 0x3fd00adc ;  /* 0x3fd00adcff5f7424 */ /* 0x000fce00078e00ff */
[----:B------:R-:W-:Y:S05]  /*7ee0*/  CALL.REL.NOINC `($__internal_1_$__cuda_sm20_div_rn_f64_full) ;  /* 0x0000011000a47944 */ /* 0x000fea0003c00000 */
.L_x_108:
[----:B------:R-:W-:Y:S05]  /*7ef0*/  BSYNC.RECONVERGENT B1 ;  /* 0x0000000000017941 */ /* 0x000fea0003800200 */
.L_x_107:
        /* <DEDUP_REMOVED lines=9> */
.L_x_109:
[C---:B------:R-:W-:Y:S01]  /*7f90*/  DADD R30, R32.reuse, 2 ;  /* 0x40000000201e7429 */ /* 0x040fe20000000000 */
[----:B------:R-:W-:Y:S01]  /*7fa0*/  BSSY.RECONVERGENT B0, `(.L_x_110) ;  /* 0x0000012000007945 */ /* 0x000fe20003800200 */
[----:B------:R-:W-:-:S06]  /*7fb0*/  DSETP.NEU.AND P1, PT, R32, RZ, PT ;  /* 0x000000ff2000722a */ /* 0x000fcc0003f2d000 */
[----:B------:R-:W-:Y:S02]  /*7fc0*/  FSEL R30, R2, RZ, P1 ;  /* 0x000000ff021e7208 */ /* 0x000fe40000800000 */
[----:B------:R-:W-:Y:S02]  /*7fd0*/  LOP3.LUT R99, R31, 0x7ff00000, RZ, 0xc0, !PT ;  /* 0x7ff000001f637812 */ /* 0x000fe400078ec0ff */
[----:B------:R-:W-:Y:S02]  /*7fe0*/  FSEL R31, R3, RZ, P1 ;  /* 0x000000ff031f7208 */ /* 0x000fe40000800000 */
[----:B------:R-:W-:Y:S02]  /*7ff0*/  ISETP.NE.AND P2, PT, R99, 0x7ff00000, PT ;  /* 0x7ff000006300780c */ /* 0x000fe40003f45270 */
[----:B------:R-:W-:Y:S01]  /*8000*/  MOV R2, R30 ;  /* 0x0000001e00027202 */ /* 0x000fe20000000f00 */
[----:B------:R-:W-:Y:S01]  /*8010*/  IMAD.MOV.U32 R3, RZ, RZ, R31 ;  /* 0x000000ffff037224 */ /* 0x000fe200078e001f */
[----:B------:R-:W-:-:S09]  /*8020*/  P2R R106, PR, RZ, 0x4 ;  /* 0x00000004ff6a7803 */ /* 0x000fd20000000000 */
[----:B------:R-:W-:Y:S05]  /*8030*/  @P2 BRA `(.L_x_111) ;  /* 0x0000000000202947 */ /* 0x000fea0003800000 */
[----:B------:R-:W-:-:S14]  /*8040*/  DSETP.NAN.AND P1, PT, R32, R32, PT ;  /* 0x000000202000722a */ /* 0x000fdc0003f28000 */
[----:B------:R-:W-:Y:S01]  /*8050*/  @P1 DADD R2, R32, 2 ;  /* 0x4000000020021429 */ /* 0x000fe20000000000 */
[----:B------:R-:W-:Y:S10]  /*8060*/  @P1 BRA `(.L_x_111) ;  /* 0x0000000000141947 */ /* 0x000ff40003800000 */
[----:B------:R-:W-:Y:S01]  /*8070*/  DSETP.NEU.AND P1, PT, |R32|, +INF , PT ;  /* 0x7ff000002000742a */ /* 0x000fe20003f2d200 */
[----:B------:R-:W-:Y:S02]  /*8080*/  IMAD.MOV.U32 R2, RZ, RZ, R30 ;  /* 0x000000ffff027224 */ /* 0x000fe400078e001e */
[----:B------:R-:W-:-:S11]  /*8090*/  IMAD.MOV.U32 R3, RZ, RZ, R31 ;  /* 0x000000ffff037224 */ /* 0x000fd600078e001f */
[----:B------:R-:W-:Y:S01]  /*80a0*/  @!P1 IMAD.MOV.U32 R2, RZ, RZ, 0x0 ;  /* 0x00000000ff029424 */ /* 0x000fe200078e00ff */
[----:B------:R-:W-:-:S07]  /*80b0*/  @!P1 MOV R3, 0x7ff00000 ;  /* 0x7ff0000000039802 */ /* 0x000fce0000000f00 */
.L_x_111:
[----:B------:R-:W-:Y:S05]  /*80c0*/  BSYNC.RECONVERGENT B0 ;  /* 0x0000000000007941 */ /* 0x000fea0003800200 */
.L_x_110:
[----:B------:R-:W-:Y:S01]  /*80d0*/  DMUL R2, R2, -50 ;  /* 0xc049000002027828 */ /* 0x000fe20000000000 */
[----:B------:R-:W-:Y:S01]  /*80e0*/  IMAD.MOV.U32 R92, RZ, RZ, 0x652b82fe ;  /* 0x652b82feff5c7424 */ /* 0x000fe200078e00ff */
[----:B------:R-:W-:Y:S01]  /*80f0*/  DSETP.NEU.AND P3, PT, R32, 1, PT ;  /* 0x3ff000002000742a */ /* 0x000fe20003f6d000 */
[----:B------:R-:W-:Y:S01]  /*8100*/  IMAD.MOV.U32 R93, RZ, RZ, 0x3ff71547 ;  /* 0x3ff71547ff5d7424 */ /* 0x000fe200078e00ff */
[----:B------:R-:W-:Y:S01]  /*8110*/  UMOV UR4, 0xfefa39ef ;  /* 0xfefa39ef00047882 */ /* 0x000fe20000000000 */
[----:B------:R-:W-:Y:S01]  /*8120*/  UMOV UR5, 0x3fe62e42 ;  /* 0x3fe62e4200057882 */ /* 0x000fe20000000000 */
[----:B------:R-:W0:Y:S01]  /*8130*/  MUFU.RCP64H R95, 0.25066280364990234375 ;  /* 0x3fd00adc005f7908 */ /* 0x000e220000001800 */
[----:B------:R-:W-:Y:S01]  /*8140*/  MOV R90, 0x1991b8d1 ;  /* 0x1991b8d1005a7802 */ /* 0x000fe20000000f00 */
[----:B------:R-:W-:Y:S01]  /*8150*/  IMAD.MOV.U32 R91, RZ, RZ, 0x3fd00adc ;  /* 0x3fd00adcff5b7424 */ /* 0x000fe200078e00ff */
[----:B------:R-:W-:Y:S01]  /*8160*/  BSSY.RECONVERGENT B0, `(.L_x_112) ;  /* 0x0000044000007945 */ /* 0x000fe20003800200 */
[----:B------:R-:W-:Y:S01]  /*8170*/  FSEL R96, R2, RZ, P3 ;  /* 0x000000ff02607208 */ /* 0x000fe20001800000 */
[----:B------:R-:W-:Y:S01]  /*8180*/  IMAD.MOV.U32 R94, RZ, RZ, 0x1 ;  /* 0x00000001ff5e7424 */ /* 0x000fe200078e00ff */
[----:B------:R-:W-:-:S02]  /*8190*/  FSEL R97, R3, -3.140625, P3 ;  /* 0xc049000003617808 */ /* 0x000fc40001800000 */
[----:B------:R-:W-:Y:S02]  /*81a0*/  FSETP.GEU.AND P1, PT, |R113|, 6.5827683646048100446e-37, PT ;  /* 0x036000007100780b */ /* 0x000fe40003f2e200 */
[----:B------:R-:W-:Y:S02]  /*81b0*/  FSETP.GEU.AND P2, PT, |R97|, 4.1917929649353027344, PT ;  /* 0x4086232b6100780b */ /* 0x000fe40003f4e200 */
[----:B------:R-:W-:Y:S02]  /*81c0*/  DFMA R92, R96, R92, 6.75539944105574400000e+15 ;  /* 0x43380000605c742b */ /* 0x000fe4000000005c */
[----:B0-----:R-:W-:-:S06]  /*81d0*/  DFMA R102, R94, -R90, 1 ;  /* 0x3ff000005e66742b */ /* 0x001fcc000000085a */
[----:B------:R-:W-:Y:S02]  /*81e0*/  DADD R2, R92, -6.75539944105574400000e+15 ;  /* 0xc33800005c027429 */ /* 0x000fe40000000000 */
[----:B------:R-:W-:-:S06]  /*81f0*/  DFMA R102, R102, R102, R102 ;  /* 0x000000666666722b */ /* 0x000fcc0000000066 */
[----:B------:R-:W-:Y:S01]  /*8200*/  DFMA R104, R2, -UR4, R96 ;  /* 0x8000000402687c2b */ /* 0x000fe20008000060 */
[----:B------:R-:W-:Y:S01]  /*8210*/  UMOV UR4, 0x3b39803f ;  /* 0x3b39803f00047882 */ /* 0x000fe20000000000 */
[----:B------:R-:W-:Y:S01]  /*8220*/  UMOV UR5, 0x3c7abc9e ;  /* 0x3c7abc9e00057882 */ /* 0x000fe20000000000 */
[----:B------:R-:W-:-:S05]  /*8230*/  DFMA R102, R94, R102, R94 ;  /* 0x000000665e66722b */ /* 0x000fca000000005e */
[----:B------:R-:W-:Y:S01]  /*8240*/  DFMA R104, R2, -UR4, R104 ;  /* 0x8000000402687c2b */ /* 0x000fe20008000068 */
[----:B------:R-:W-:Y:S01]  /*8250*/  UMOV UR4, 0x69ce2bdf ;  /* 0x69ce2bdf00047882 */ /* 0x000fe20000000000 */
[----:B------:R-:W-:Y:S01]  /*8260*/  IMAD.MOV.U32 R2, RZ, RZ, -0x35dec16 ;  /* 0xfca213eaff027424 */ /* 0x000fe200078e00ff */
[----:B------:R-:W-:Y:S01]  /*8270*/  UMOV UR5, 0x3e5ade15 ;  /* 0x3e5ade1500057882 */ /* 0x000fe20000000000 */
[----:B------:R-:W-:Y:S01]  /*8280*/  IMAD.MOV.U32 R3, RZ, RZ, 0x3e928af3 ;  /* 0x3e928af3ff037424 */ /* 0x000fe200078e00ff */
[----:B------:R-:W-:-:S05]  /*8290*/  DFMA R94, R102, -R90, 1 ;  /* 0x3ff00000665e742b */ /* 0x000fca000000085a */
[----:B------:R-:W-:Y:S01]  /*82a0*/  DFMA R2, R104, UR4, R2 ;  /* 0x0000000468027c2b */ /* 0x000fe20008000002 */
        /* <DEDUP_REMOVED lines=15> */
[----:B------:R-:W-:Y:S01]  /*83a0*/  DFMA R2, R104, R2, UR4 ;  /* 0x0000000468027e2b */ /* 0x000fe20008000002 */
[----:B------:R-:W-:Y:S01]  /*83b0*/  UMOV UR4, 0x11122322 ;  /* 0x1112232200047882 */ /* 0x000fe20000000000 */
[----:B------:R-:W-:-:S03]  /*83c0*/  UMOV UR5, 0x3f811111 ;  /* 0x3f81111100057882 */ /* 0x000fc60000000000 */
[----:B------:R-:W-:-:S03]  /*83d0*/  FFMA R101, RZ, 1.6253314018249511719, R95 ;  /* 0x3fd00adcff657823 */ /* 0x000fc6000000005f */
        /* <DEDUP_REMOVED lines=21> */
[----:B------:R-:W-:-:S04]  /*8530*/  @!P4 SHF.R.S32.HI R93, RZ, 0x1, R0 ;  /* 0x00000001ff5dc819 */ /* 0x000fc80000011400 */
[----:B------:R-:W-:Y:S01]  /*8540*/  @!P4 IADD3 R92, PT, PT, R92, -R93, RZ ;  /* 0x8000005d5c5cc210 */ /* 0x000fe20007ffe0ff */
[----:B------:R-:W-:-:S03]  /*8550*/  @!P4 IMAD R93, R93, 0x100000, R3 ;  /* 0x001000005d5dc824 */ /* 0x000fc600078e0203 */
[----:B------:R-:W-:Y:S01]  /*8560*/  @!P4 LEA R3, R92, 0x3ff00000, 0x14 ;  /* 0x3ff000005c03c811 */ /* 0x000fe200078ea0ff */
[----:B------:R-:W-:Y:S02]  /*8570*/  @!P4 IMAD.MOV.U32 R92, RZ, RZ, R2 ;  /* 0x000000ffff5cc224 */ /* 0x000fe400078e0002 */
[----:B------:R-:W-:-:S06]  /*8580*/  @!P4 IMAD.MOV.U32 R2, RZ, RZ, RZ ;  /* 0x000000ffff02c224 */ /* 0x000fcc00078e00ff */
[----:B------:R-:W-:-:S11]  /*8590*/  @!P4 DMUL R90, R92, R2 ;  /* 0x000000025c5ac228 */ /* 0x000fd60000000000 */
.L_x_113:
[----:B------:R-:W-:Y:S05]  /*85a0*/  BSYNC.RECONVERGENT B0 ;  /* 0x0000000000007941 */ /* 0x000fea0003800200 */
.L_x_112:
[----:B------:R-:W-:Y:S01]  /*85b0*/  FSETP.GT.AND P2, PT, |R101|, 1.469367938527859385e-39, PT ;  /* 0x001000006500780b */ /* 0x000fe20003f44200 */
[----:B------:R-:W-:-:S12]  /*85c0*/  BSSY.RECONVERGENT B1, `(.L_x_114) ;  /* 0x000000a000017945 */ /* 0x000fd80003800200 */
[----:B------:R-:W-:Y:S05]  /*85d0*/  @P2 BRA P1, `(.L_x_115) ;  /* 0x0000000000202947 */ /* 0x000fea0000800000 */
[----:B------:R-:W-:Y:S01]  /*85e0*/  IMAD.MOV.U32 R92, RZ, RZ, R112 ;  /* 0x000000ffff5c7224 */ /* 0x000fe200078e0070 */
[----:B------:R-:W-:Y:S01]  /*85f0*/  MOV R93, R113 ;  /* 0x00000071005d7202 */ /* 0x000fe20000000f00 */
[----:B------:R-:W-:Y:S01]  /*8600*/  IMAD.MOV.U32 R94, RZ, RZ, 0x1991b8d1 ;  /* 0x1991b8d1ff5e7424 */ /* 0x000fe200078e00ff */
[----:B------:R-:W-:Y:S01]  /*8610*/  MOV R0, 0x8640 ;  /* 0x0000864000007802 */ /* 0x000fe20000000f00 */
[----:B------:R-:W-:-:S07]  /*8620*/  IMAD.MOV.U32 R95, RZ, RZ, 0x3fd00adc ;  /* 0x3fd00adcff5f7424 */ /* 0x000fce00078e00ff */
[----:B------:R-:W-:Y:S05]  /*8630*/  CALL.REL.NOINC `($__internal_1_$__cuda_sm20_div_rn_f64_full) ;  /* 0x0000010800d07944 */ /* 0x000fea0003c00000 */
[----:B------:R-:W-:Y:S02]  /*8640*/  IMAD.MOV.U32 R94, RZ, RZ, R92 ;  /* 0x000000ffff5e7224 */ /* 0x000fe400078e005c */
[----:B------:R-:W-:-:S07]  /*8650*/  IMAD.MOV.U32 R95, RZ, RZ, R93 ;  /* 0x000000ffff5f7224 */ /* 0x000fce00078e005d */
.L_x_115:
[----:B------:R-:W-:Y:S05]  /*8660*/  BSYNC.RECONVERGENT B1 ;  /* 0x0000000000017941 */ /* 0x000fea0003800200 */
.L_x_114:
[----:B------:R-:W-:Y:S01]  /*8670*/  BSSY.RECONVERGENT B0, `(.L_x_116) ;  /* 0x000000c000007945 */ /* 0x000fe20003800200 */
[----:B------:R-:W-:Y:S01]  /*8680*/  MOV R2, R58 ;  /* 0x0000003a00027202 */ /* 0x000fe20000000f00 */
[----:B------:R-:W-:Y:S02]  /*8690*/  IMAD.MOV.U32 R3, RZ, RZ, R59 ;  /* 0x000000ffff037224 */ /* 0x000fe400078e003b */
        /* <DEDUP_REMOVED lines=9> */
.L_x_117:
[----:B------:R-:W-:Y:S05]  /*8730*/  BSYNC.RECONVERGENT B0 ;  /* 0x0000000000007941 */ /* 0x000fea0003800200 */
.L_x_116:
[----:B------:R-:W-:Y:S01]  /*8740*/  DMUL R2, R2, -50 ;  /* 0xc049000002027828 */ /* 0x000fe20000000000 */
[----:B------:R-:W-:Y:S01]  /*8750*/  IMAD.MOV.U32 R102, RZ, RZ, 0x652b82fe ;  /* 0x652b82feff667424 */ /* 0x000fe200078e00ff */
[----:B------:R-:W-:Y:S01]  /*8760*/  DSETP.NEU.AND P0, PT, R60, 1, PT ;  /* 0x3ff000003c00742a */ /* 0x000fe20003f0d000 */
[----:B------:R-:W-:Y:S01]  /*8770*/  IMAD.MOV.U32 R103, RZ, RZ, 0x3ff71547 ;  /* 0x3ff71547ff677424 */ /* 0x000fe200078e00ff */
[----:B------:R-:W-:Y:S01]  /*8780*/  UMOV UR4, 0xfefa39ef ;  /* 0xfefa39ef00047882 */ /* 0x000fe20000000000 */
[----:B------:R-:W-:Y:S01]  /*8790*/  UMOV UR5, 0x3fe62e42 ;  /* 0x3fe62e4200057882 */ /* 0x000fe20000000000 */
[----:B------:R-:W-:Y:S01]  /*87a0*/  UMOV UR6, 0x3b39803f ;  /* 0x3b39803f00067882 */ /* 0x000fe20000000000 */
[----:B------:R-:W-:Y:S01]  /*87b0*/  UMOV UR7, 0x3c7abc9e ;  /* 0x3c7abc9e00077882 */ /* 0x000fe20000000000 */
[----:B------:R-:W-:Y:S01]  /*87c0*/  UMOV UR12, 0x69ce2bdf ;  /* 0x69ce2bdf000c7882 */ /* 0x000fe20000000000 */
[----:B------:R-:W-:Y:S01]  /*87d0*/  UMOV UR13, 0x3e5ade15 ;  /* 0x3e5ade15000d7882 */ /* 0x000fe20000000000 */
[----:B------:R-:W-:Y:S01]  /*87e0*/  FSEL R108, R2, RZ, P0 ;  /* 0x000000ff026c7208 */ /* 0x000fe20000000000 */
[----:B------:R-:W-:Y:S01]  /*87f0*/  UMOV UR14, 0x62401315 ;  /* 0x62401315000e7882 */ /* 0x000fe20000000000 */
[----:B------:R-:W-:Y:S01]  /*8800*/  FSEL R109, R3, -3.140625, P0 ;  /* 0xc0490000036d7808 */ /* 0x000fe20000000000 */
[----:B------:R-:W-:Y:S01]  /*8810*/  UMOV UR15, 0x3ec71dee ;  /* 0x3ec71dee000f7882 */ /* 0x000fe20000000000 */
[----:B------:R-:W-:Y:S01]  /*8820*/  UMOV UR16, 0x7c89eb71 ;  /* 0x7c89eb7100107882 */ /* 0x000fe20000000000 */
[----:B------:R-:W-:Y:S01]  /*8830*/  UMOV UR17, 0x3efa0199 ;  /* 0x3efa019900117882 */ /* 0x000fe20000000000 */
[----:B------:R-:W-:Y:S01]  /*8840*/  UMOV UR18, 0x14761f65 ;  /* 0x14761f6500127882 */ /* 0x000fe20000000000 */
[----:B------:R-:W-:Y:S01]  /*8850*/  UMOV UR19, 0x3f2a01a0 ;  /* 0x3f2a01a000137882 */ /* 0x000fe20000000000 */
[----:B------:R-:W-:Y:S01]  /*8860*/  DFMA R104, R108, R102, 6.75539944105574400000e+15 ;  /* 0x433800006c68742b */ /* 0x000fe20000000066 */
[----:B------:R-:W-:Y:S01]  /*8870*/  UMOV UR20, 0x1852b7af ;  /* 0x1852b7af00147882 */ /* 0x000fe20000000000 */
[----:B------:R-:W-:Y:S01]  /*8880*/  UMOV UR21, 0x3f56c16c ;  /* 0x3f56c16c00157882 */ /* 0x000fe20000000000 */
[----:B------:R-:W-:Y:S01]  /*8890*/  UMOV UR22, 0x11122322 ;  /* 0x1112232200167882 */ /* 0x000fe20000000000 */
[----:B------:R-:W-:Y:S01]  /*88a0*/  UMOV UR23, 0x3f811111 ;  /* 0x3f81111100177882 */ /* 0x000fe20000000000 */
[----:B------:R-:W-:Y:S01]  /*88b0*/  UMOV UR24, 0x555502a1 ;  /* 0x555502a100187882 */ /* 0x000fe20000000000 */
[----:B------:R-:W-:Y:S01]  /*88c0*/  UMOV UR25, 0x3fa55555 ;  /* 0x3fa5555500197882 */ /* 0x000fe20000000000 */
[----:B------:R-:W-:Y:S01]  /*88d0*/  UMOV UR26, 0x55555511 ;  /* 0x55555511001a7882 */ /* 0x000fe20000000000 */
[----:B------:R-:W-:Y:S01]  /*88e0*/  DADD R2, R104, -6.75539944105574400000e+15 ;  /* 0xc338000068027429 */ /* 0x000fe20000000000 */
[----:B------:R-:W-:Y:S01]  /*88f0*/  UMOV UR27, 0x3fc55555 ;  /* 0x3fc55555001b7882 */ /* 0x000fe20000000000 */
[----:B------:R-:W-:Y:S01]  /*8900*/  UMOV UR28, 0xb ;  /* 0x0000000b001c7882 */ /* 0x000fe20000000000 */
[----:B------:R-:W-:Y:S01]  /*8910*/  UMOV UR29, 0x3fe00000 ;  /* 0x3fe00000001d7882 */ /* 0x000fe20000000000 */
[----:B------:R-:W-:Y:S01]  /*8920*/  FSETP.GEU.AND P1, PT, |R109|, 4.1917929649353027344, PT ;  /* 0x4086232b6d00780b */ /* 0x000fe20003f2e200 */
[----:B------:R-:W-:Y:S01]  /*8930*/  BSSY.RECONVERGENT B0, `(.L_x_118) ;  /* 0x0000023000007945 */ /* 0x000fe20003800200 */
[----:B------:R-:W-:Y:S01]  /*8940*/  ISETP.NE.AND P4, PT, R25, 0x7ff00000, PT ;  /* 0x7ff000001900780c */ /* 0x000fe20003f85270 */
[----:B------:R-:W-:Y:S01]  /*8950*/  IMAD.MOV.U32 R110, RZ, RZ, R54 ;  /* 0x000000ffff6e7224 */ /* 0x000fe200078e0036 */
[----:B------:R-:W-:Y:S01]  /*8960*/  DFMA R92, R2, -UR4, R108 ;  /* 0x80000004025c7c2b */ /* 0x000fe2000800006c */
[----:B------:R-:W-:-:S07]  /*8970*/  IMAD.MOV.U32 R111, RZ, RZ, R55 ;  /* 0x000000ffff6f7224 */ /* 0x000fce00078e0037 */
[----:B------:R-:W-:Y:S01]  /*8980*/  DFMA R92, R2, -UR6, R92 ;  /* 0x80000006025c7c2b */ /* 0x000fe2000800005c */
[----:B------:R-:W-:Y:S02]  /*8990*/  IMAD.MOV.U32 R2, RZ, RZ, -0x35dec16 ;  /* 0xfca213eaff027424 */ /* 0x000fe400078e00ff */
[----:B------:R-:W-:-:S06]  /*89a0*/  IMAD.MOV.U32 R3, RZ, RZ, 0x3e928af3 ;  /* 0x3e928af3ff037424 */ /* 0x000fcc00078e00ff */
[----:B------:R-:W-:-:S08]  /*89b0*/  DFMA R96, R92, UR12, R2 ;  /* 0x0000000c5c607c2b */ /* 0x000fd00008000002 */
[----:B------:R-:W-:-:S08]  /*89c0*/  DFMA R96, R92, R96, UR14 ;  /* 0x0000000e5c607e2b */ /* 0x000fd00008000060 */
[----:B------:R-:W-:-:S08]  /*89d0*/  DFMA R96, R92, R96, UR16 ;  /* 0x000000105c607e2b */ /* 0x000fd00008000060 */
[----:B------:R-:W-:-:S08]  /*89e0*/  DFMA R96, R92, R96, UR18 ;  /* 0x000000125c607e2b */ /* 0x000fd00008000060 */
[----:B------:R-:W-:-:S08]  /*89f0*/  DFMA R96, R92, R96, UR20 ;  /* 0x000000145c607e2b */ /* 0x000fd00008000060 */
[----:B------:R-:W-:-:S08]  /*8a00*/  DFMA R96, R92, R96, UR22 ;  /* 0x000000165c607e2b */ /* 0x000fd00008000060 */
[----:B------:R-:W-:-:S08]  /*8a10*/  DFMA R96, R92, R96, UR24 ;  /* 0x000000185c607e2b */ /* 0x000fd00008000060 */
[----:B------:R-:W-:-:S08]  /*8a20*/  DFMA R96, R92, R96, UR26 ;  /* 0x0000001a5c607e2b */ /* 0x000fd00008000060 */
[----:B------:R-:W-:-:S08]  /*8a30*/  DFMA R96, R92, R96, UR28 ;  /* 0x0000001c5c607e2b */ /* 0x000fd00008000060 */
[----:B------:R-:W-:-:S08]  /*8a40*/  DFMA R96, R92, R96, 1 ;  /* 0x3ff000005c60742b */ /* 0x000fd00000000060 */
[----:B------:R-:W-:-:S10]  /*8a50*/  DFMA R96, R92, R96, 1 ;  /* 0x3ff000005c60742b */ /* 0x000fd40000000060 */
        /* <DEDUP_REMOVED lines=10> */
[----:B------:R-:W-:Y:S01]  /*8b00*/  @!P2 IMAD.IADD R104, R104, 0x1, -R105 ;  /* 0x000000016868a824 */ /* 0x000fe200078e0a69 */
[----:B------:R-:W-:-:S04]  /*8b10*/  @!P2 LEA R105, R105, R97, 0x14 ;  /* 0x000000616969a211 */ /* 0x000fc800078ea0ff */
[----:B------:R-:W-:Y:S01]  /*8b20*/  @!P2 LEA R97, R104, 0x3ff00000, 0x14 ;  /* 0x3ff000006861a811 */ /* 0x000fe200078ea0ff */
[----:B------:R-:W-:Y:S02]  /*8b30*/  @!P2 IMAD.MOV.U32 R104, RZ, RZ, R96 ;  /* 0x000000ffff68a224 */ /* 0x000fe400078e0060 */
[----:B------:R-:W-:-:S06]  /*8b40*/  @!P2 IMAD.MOV.U32 R96, RZ, RZ, RZ ;  /* 0x000000ffff60a224 */ /* 0x000fcc00078e00ff */
[----:B------:R-:W-:-:S11]  /*8b50*/  @!P2 DMUL R92, R104, R96 ;  /* 0x00000060685ca228 */ /* 0x000fd60000000000 */
.L_x_119:
[----:B------:R-:W-:Y:S05]  /*8b60*/  BSYNC.RECONVERGENT B0 ;  /* 0x0000000000007941 */ /* 0x000fea0003800200 */
.L_x_118:
[----:B------:R-:W-:Y:S04]  /*8b70*/  BSSY.RECONVERGENT B0, `(.L_x_120) ;  /* 0x000000a000007945 */ /* 0x000fe80003800200 */
        /* <DEDUP_REMOVED lines=9> */
.L_x_121:
[----:B------:R-:W-:Y:S05]  /*8c10*/  BSYNC.RECONVERGENT B0 ;  /* 0x0000000000007941 */ /* 0x000fea0003800200 */
.L_x_120:
[----:B------:R-:W-:Y:S01]  /*8c20*/  DMUL R96, R110, -50 ;  /* 0xc04900006e607828 */ /* 0x000fe20000000000 */
[----:B------:R-:W0:Y:S01]  /*8c30*/  MUFU.RCP64H R109, 0.25066280364990234375 ;  /* 0x3fd00adc006d7908 */ /* 0x000e220000001800 */
[----:B------:R-:W-:Y:S01]  /*8c40*/  DSETP.NEU.AND P1, PT, R56, 1, PT ;  /* 0x3ff000003800742a */ /* 0x000fe20003f2d000 */
[----:B------:R-:W-:Y:S01]  /*8c50*/  IMAD.MOV.U32 R108, RZ, RZ, 0x1 ;  /* 0x00000001ff6c7424 */ /* 0x000fe200078e00ff */
[----:B------:R-:W-:Y:S06]  /*8c60*/  BSSY.RECONVERGENT B0, `(.L_x_122) ;  /* 0x0000029000007945 */ /* 0x000fec0003800200 */
[----:B------:R-:W-:-:S02]  /*8c70*/  FSEL R104, R96, RZ, P1 ;  /* 0x000000ff60687208 */ /* 0x000fc40000800000 */
[----:B------:R-:W-:-:S04]  /*8c80*/  FSEL R105, R97, -3.140625, P1 ;  /* 0xc049000061697808 */ /* 0x000fc80000800000 */
[----:B------:R-:W-:Y:S02]  /*8c90*/  FSETP.GEU.AND P2, PT, |R105|, 4.1917929649353027344, PT ;  /* 0x4086232b6900780b */ /* 0x000fe40003f4e200 */
[----:B------:R-:W-:-:S08]  /*8ca0*/  DFMA R102, R104, R102, 6.75539944105574400000e+15 ;  /* 0x433800006866742b */ /* 0x000fd00000000066 */
[----:B------:R-:W-:-:S08]  /*8cb0*/  DADD R96, R102, -6.75539944105574400000e+15 ;  /* 0xc338000066607429 */ /* 0x000fd00000000000 */
[----:B------:R-:W-:-:S08]  /*8cc0*/  DFMA R112, R96, -UR4, R104 ;  /* 0x8000000460707c2b */ /* 0x000fd00008000068 */
[----:B------:R-:W-:Y:S01]  /*8cd0*/  DFMA R112, R96, -UR6, R112 ;  /* 0x8000000660707c2b */ /* 0x000fe20008000070 */
[----:B------:R-:W-:Y:S02]  /*8ce0*/  IMAD.MOV.U32 R96, RZ, RZ, 0x1991b8d1 ;  /* 0x1991b8d1ff607424 */ /* 0x000fe400078e00ff */
[----:B------:R-:W-:-:S05]  /*8cf0*/  IMAD.MOV.U32 R97, RZ, RZ, 0x3fd00adc ;  /* 0x3fd00adcff617424 */ /* 0x000fca00078e00ff */
[----:B------:R-:W-:Y:S02]  /*8d00*/  DFMA R110, R112, UR12, R2 ;  /* 0x0000000c706e7c2b */ /* 0x000fe40008000002 */
[----:B0-----:R-:W-:-:S06]  /*8d10*/  DFMA R2, R108, -R96, 1 ;  /* 0x3ff000006c02742b */ /* 0x001fcc0000000860 */
[----:B------:R-:W-:Y:S02]  /*8d20*/  DFMA R110, R112, R110, UR14 ;  /* 0x0000000e706e7e2b */ /* 0x000fe4000800006e */
[----:B------:R-:W-:-:S06]  /*8d30*/  DFMA R2, R2, R2, R2 ;  /* 0x000000020202722b */ /* 0x000fcc0000000002 */
[----:B------:R-:W-:Y:S02]  /*8d40*/  DFMA R110, R112, R110, UR16 ;  /* 0x00000010706e7e2b */ /* 0x000fe4000800006e */
[----:B------:R-:W-:-:S06]  /*8d50*/  DFMA R2, R108, R2, R108 ;  /* 0x000000026c02722b */ /* 0x000fcc000000006c */
[----:B------:R-:W-:Y:S02]  /*8d60*/  DFMA R110, R112, R110, UR18 ;  /* 0x00000012706e7e2b */ /* 0x000fe4000800006e */
[----:B------:R-:W-:-:S06]  /*8d70*/  DFMA R108, R2, -R96, 1 ;  /* 0x3ff00000026c742b */ /* 0x000fcc0000000860 */
[----:B------:R-:W-:Y:S02]  /*8d80*/  DFMA R110, R112, R110, UR20 ;  /* 0x00000014706e7e2b */ /* 0x000fe4000800006e */
[----:B------:R-:W-:-:S06]  /*8d90*/  DFMA R108, R2, R108, R2 ;  /* 0x0000006c026c722b */ /* 0x000fcc0000000002 */
        /* <DEDUP_REMOVED lines=9> */
[C---:B------:R-:W-:Y:S02]  /*8e30*/  DADD R2, R104.reuse, +INF ;  /* 0x7ff0000068027429 */ /* 0x040fe40000000000 */
[----:B------:R-:W-:-:S08]  /*8e40*/  DSETP.GEU.AND P2, PT, R104, RZ, PT ;  /* 0x000000ff6800722a */ /* 0x000fd00003f4e000 */
[----:B------:R-:W-:Y:S02]  /*8e50*/  FSEL R2, R2, RZ, P2 ;  /* 0x000000ff02027208 */ /* 0x000fe40001000000 */
[----:B------:R-:W-:Y:S02]  /*8e60*/  FSEL R3, R3, RZ, P2 ;  /* 0x000000ff03037208 */ /* 0x000fe40001000000 */
[----:B------:R-:W-:-:S13]  /*8e70*/  FSETP.GEU.AND P2, PT, |R105|, 4.2275390625, PT ;  /* 0x408748006900780b */ /* 0x000fda0003f4e200 */
[----:B------:R-:W-:-:S04]  /*8e80*/  @!P2 LEA.HI R0, R102, R102, RZ, 0x1 ;  /* 0x000000666600a211 */ /* 0x000fc800078f08ff */
[----:B------:R-:W-:-:S05]  /*8e90*/  @!P2 SHF.R.S32.HI R101, RZ, 0x1, R0 ;  /* 0x00000001ff65a819 */ /* 0x000fca0000011400 */
[----:B------:R-:W-:Y:S02]  /*8ea0*/  @!P2 IMAD.IADD R102, R102, 0x1, -R101 ;  /* 0x000000016666a824 */ /* 0x000fe400078e0a65 */
[----:B------:R-:W-:-:S03]  /*8eb0*/  @!P2 IMAD R111, R101, 0x100000, R111 ;  /* 0x00100000656fa824 */ /* 0x000fc600078e026f */
[----:B------:R-:W-:Y:S01]  /*8ec0*/  @!P2 LEA R103, R102, 0x3ff00000, 0x14 ;  /* 0x3ff000006667a811 */ /* 0x000fe200078ea0ff */
[----:B------:R-:W-:-:S06]  /*8ed0*/  @!P2 IMAD.MOV.U32 R102, RZ, RZ, RZ ;  /* 0x000000ffff66a224 */ /* 0x000fcc00078e00ff */
[----:B------:R-:W-:-:S11]  /*8ee0*/  @!P2 DMUL R2, R110, R102 ;  /* 0x000000666e02a228 */ /* 0x000fd60000000000 */
.L_x_123:
[----:B------:R-:W-:Y:S05]  /*8ef0*/  BSYNC.RECONVERGENT B0 ;  /* 0x0000000000007941 */ /* 0x000fea0003800200 */
.L_x_122:
[----:B------:R-:W-:Y:S01]  /*8f00*/  DMUL R102, R108, R92 ;  /* 0x0000005c6c667228 */ /* 0x000fe20000000000 */
[----:B------:R-:W-:Y:S01]  /*8f10*/  FSETP.GEU.AND P6, PT, |R93|, 6.5827683646048100446e-37, PT ;  /* 0x036000005d00780b */ /* 0x000fe20003fce200 */
[----:B------:R-:W-:Y:S01]  /*8f20*/  BSSY.RECONVERGENT B1, `(.L_x_124) ;  /* 0x000000e000017945 */ /* 0x000fe20003800200 */
[----:B------:R-:W-:Y:S01]  /*8f30*/  DMUL R90, R94, R90 ;  /* 0x0000005a5e5a7228 */ /* 0x000fe20000000000 */
[----:B------:R-:W-:-:S04]  /*8f40*/  ISETP.NE.AND P5, PT, R26, 0x7ff00000, PT ;  /* 0x7ff000001a00780c */ /* 0x000fc80003fa5270 */
[----:B------:R-:W-:-:S08]  /*8f50*/  DFMA R96, R102, -R96, R92 ;  /* 0x800000606660722b */ /* 0x000fd0000000005c */
[----:B------:R-:W-:-:S10]  /*8f60*/  DFMA R96, R108, R96, R102 ;  /* 0x000000606c60722b */ /* 0x000fd40000000066 */
[----:B------:R-:W-:-:S05]  /*8f70*/  FFMA R0, RZ, 1.6253314018249511719, R97 ;  /* 0x3fd00adcff007823 */ /* 0x000fca0000000061 */
[----:B------:R-:W-:-:S13]  /*8f80*/  FSETP.GT.AND P2, PT, |R0|, 1.469367938527859385e-39, PT ;  /* 0x001000000000780b */ /* 0x000fda0003f44200 */
[----:B------:R-:W-:Y:S05]  /*8f90*/  @P2 BRA P6, `(.L_x_125) ;  /* 0x0000000000182947 */ /* 0x000fea0003000000 */
[----:B------:R-:W-:Y:S01]  /*8fa0*/  MOV R94, 0x1991b8d1 ;  /* 0x1991b8d1005e7802 */ /* 0x000fe20000000f00 */
[----:B------:R-:W-:Y:S01]  /*8fb0*/  IMAD.MOV.U32 R95, RZ, RZ, 0x3fd00adc ;  /* 0x3fd00adcff5f7424 */ /* 0x000fe200078e00ff */
[----:B------:R-:W-:-:S07]  /*8fc0*/  MOV R0, 0x8fe0 ;  /* 0x00008fe000007802 */ /* 0x000fce0000000f00 */
[----:B------:R-:W-:Y:S05]  /*8fd0*/  CALL.REL.NOINC `($__internal_1_$__cuda_sm20_div_rn_f64_full) ;  /* 0x0000010000687944 */ /* 0x000fea0003c00000 */
[----:B------:R-:W-:Y:S02]  /*8fe0*/  IMAD.MOV.U32 R96, RZ, RZ, R92 ;  /* 0x000000ffff607224 */ /* 0x000fe400078e005c */
[----:B------:R-:W-:-:S07]  /*8ff0*/  IMAD.MOV.U32 R97, RZ, RZ, R93 ;  /* 0x000000ffff617224 */ /* 0x000fce00078e005d */
.L_x_125:
[----:B------:R-:W-:Y:S05]  /*9000*/  BSYNC.RECONVERGENT B1 ;  /* 0x0000000000017941 */ /* 0x000fea0003800200 */
.L_x_124:
[----:B------:R-:W-:Y:S01]  /*9010*/  BSSY.RECONVERGENT B0, `(.L_x_126) ;  /* 0x000000c000007945 */ /* 0x000fe20003800200 */
[----:B------:R-:W-:Y:S01]  /*9020*/  IMAD.MOV.U32 R92, RZ, RZ, R50 ;  /* 0x000000ffff5c7224 */ /* 0x000fe200078e0032 */
[----:B------:R-:W-:Y:S02]  /*9030*/  MOV R93, R51 ;  /* 0x00000033005d7202 */ /* 0x000fe40000000f00 */
        /* <DEDUP_REMOVED lines=9> */
.L_x_127:
[----:B------:R-:W-:Y:S05]  /*90d0*/  BSYNC.RECONVERGENT B0 ;  /* 0x0000000000007941 */ /* 0x000fea0003800200 */
.L_x_126:
[----:B------:R-:W-:Y:S01]  /*90e0*/  DMUL R94, R92, -50 ;  /* 0xc04900005c5e7828 */ /* 0x000fe20000000000 */
[----:B------:R-:W-:Y:S01]  /*90f0*/  UMOV UR4, 0xfefa39ef ;  /* 0xfefa39ef00047882 */ /* 0x000fe20000000000 */
[----:B------:R-:W-:Y:S01]  /*9100*/  DSETP.NEU.AND P2, PT, R52, 1, PT ;  /* 0x3ff000003400742a */ /* 0x000fe20003f4d000 */
[----:B------:R-:W-:Y:S01]  /*9110*/  MOV R92, 0x652b82fe ;  /* 0x652b82fe005c7802 */ /* 0x000fe20000000f00 */
[----:B------:R-:W-:Y:S01]  /*9120*/  IMAD.MOV.U32 R93, RZ, RZ, 0x3ff71547 ;  /* 0x3ff71547ff5d7424 */ /* 0x000fe200078e00ff */
[----:B------:R-:W-:Y:S01]  /*9130*/  UMOV UR5, 0x3fe62e42 ;  /* 0x3fe62e4200057882 */ /* 0x000fe20000000000 */
[----:B------:R-:W0:Y:S01]  /*9140*/  MUFU.RCP64H R111, 0.25066280364990234375 ;  /* 0x3fd00adc006f7908 */ /* 0x000e220000001800 */
[----:B------:R-:W-:Y:S01]  /*9150*/  IMAD.MOV.U32 R108, RZ, RZ, 0x1991b8d1 ;  /* 0x1991b8d1ff6c7424 */ /* 0x000fe200078e00ff */
[----:B------:R-:W-:Y:S01]  /*9160*/  MOV R109, 0x3fd00adc ;  /* 0x3fd00adc006d7802 */ /* 0x000fe20000000f00 */
[----:B------:R-:W-:Y:S01]  /*9170*/  IMAD.MOV.U32 R110, RZ, RZ, 0x1 ;  /* 0x00000001ff6e7424 */ /* 0x000fe200078e00ff */
[----:B------:R-:W-:Y:S01]  /*9180*/  FSEL R94, R94, RZ, P2 ;  /* 0x000000ff5e5e7208 */ /* 0x000fe20001000000 */
[----:B------:R-:W-:Y:S01]  /*9190*/  DMUL R96, R96, R2 ;  /* 0x0000000260607228 */ /* 0x000fe20000000000 */
[----:B------:R-:W-:Y:S01]  /*91a0*/  FSEL R95, R95, -3.140625, P2 ;  /* 0xc04900005f5f7808 */ /* 0x000fe20001000000 */
[----:B------:R-:W-:Y:S03]  /*91b0*/  BSSY.RECONVERGENT B0, `(.L_x_128) ;  /* 0x000003f000007945 */ /* 0x000fe60003800200 */
[----:B------:R-:W-:-:S02]  /*91c0*/  FSETP.GEU.AND P2, PT, |R95|, 4.1917929649353027344, PT ;  /* 0x4086232b5f00780b */ /* 0x000fc40003f4e200 */
        /* <DEDUP_REMOVED lines=33> */
[----:B------:R-:W-:Y:S01]  /*93e0*/  DFMA R102, R104, -R108, 1 ;  /* 0x3ff000006866742b */ /* 0x000fe2000000086c */
[----:B------:R-:W-:-:S05]  /*93f0*/  UMOV UR5, 0x3fc55555 ;  /* 0x3fc5555500057882 */ /* 0x000fca0000000000 */
[----:B------:R-:W-:Y:S01]  /*9400*/  DFMA R110, R112, R110, UR4 ;  /* 0x00000004706e7e2b */ /* 0x000fe2000800006e */
[----:B------:R-:W-:Y:S01]  /*9410*/  UMOV UR4, 0xb ;  /* 0x0000000b00047882 */ /* 0x000fe20000000000 */
[----:B------:R-:W-:Y:S01]  /*9420*/  DFMA R102, R104, R102, R104 ;  /* 0x000000666866722b */ /* 0x000fe20000000068 */
[----:B------:R-:W-:-:S05]  /*9430*/  UMOV UR5, 0x3fe00000 ;  /* 0x3fe0000000057882 */ /* 0x000fca0000000000 */
[----:B------:R-:W-:Y:S02]  /*9440*/  DFMA R104, R112, R110, UR4 ;  /* 0x0000000470687e2b */ /* 0x000fe4000800006e */
[----:B------:R-:W-:-:S06]  /*9450*/  DMUL R2, R102, R96 ;  /* 0x0000006066027228 */ /* 0x000fcc0000000000 */
[----:B------:R-:W-:Y:S02]  /*9460*/  DFMA R104, R112, R104, 1 ;  /* 0x3ff000007068742b */ /* 0x000fe40000000068 */
[----:B------:R-:W-:-:S06]  /*9470*/  DFMA R108, R2, -R108, R96 ;  /* 0x8000006c026c722b */ /* 0x000fcc0000000060 */
[----:B------:R-:W-:Y:S02]  /*9480*/  DFMA R112, R112, R104, 1 ;  /* 0x3ff000007070742b */ /* 0x000fe40000000068 */
[----:B------:R-:W-:-:S08]  /*9490*/  DFMA R102, R102, R108, R2 ;  /* 0x0000006c6666722b */ /* 0x000fd00000000002 */
[----:B------:R-:W-:Y:S02]  /*94a0*/  IMAD R3, R92, 0x100000, R113 ;  /* 0x001000005c037824 */ /* 0x000fe400078e0271 */
[----:B------:R-:W-:Y:S01]  /*94b0*/  FFMA R101, RZ, 1.6253314018249511719, R103 ;  /* 0x3fd00adcff657823 */ /* 0x000fe20000000067 */
        /* <DEDUP_REMOVED lines=8> */
[----:B------:R-:W-:-:S04]  /*9540*/  @!P2 SHF.R.S32.HI R93, RZ, 0x1, R0 ;  /* 0x00000001ff5da819 */ /* 0x000fc80000011400 */
[----:B------:R-:W-:Y:S01]  /*9550*/  @!P2 LEA R113, R93, R113, 0x14 ;  /* 0x000000715d71a211 */ /* 0x000fe200078ea0ff */
[----:B------:R-:W-:-:S05]  /*9560*/  @!P2 IMAD.IADD R92, R92, 0x1, -R93 ;  /* 0x000000015c5ca824 */ /* 0x000fca00078e0a5d */
[----:B------:R-:W-:Y:S01]  /*9570*/  @!P2 LEA R93, R92, 0x3ff00000, 0x14 ;  /* 0x3ff000005c5da811 */ /* 0x000fe200078ea0ff */
[----:B------:R-:W-:-:S06]  /*9580*/  @!P2 IMAD.MOV.U32 R92, RZ, RZ, RZ ;  /* 0x000000ffff5ca224 */ /* 0x000fcc00078e00ff */
[----:B------:R-:W-:-:S11]  /*9590*/  @!P2 DMUL R2, R112, R92 ;  /* 0x0000005c7002a228 */ /* 0x000fd60000000000 */
.L_x_129:
[----:B------:R-:W-:Y:S05]  /*95a0*/  BSYNC.RECONVERGENT B0 ;  /* 0x0000000000007941 */ /* 0x000fea0003800200 */
.L_x_128:
[----:B------:R-:W-:Y:S01]  /*95b0*/  FSETP.GT.AND P2, PT, |R101|, 1.469367938527859385e-39, PT ;  /* 0x001000006500780b */ /* 0x000fe20003f44200 */
[----:B------:R-:W-:Y:S01]  /*95c0*/  BSSY.RECONVERGENT B1, `(.L_x_130) ;  /* 0x000000c000017945 */ /* 0x000fe20003800200 */
[----:B------:R-:W-:Y:S02]  /*95d0*/  FSETP.GEU.AND P6, PT, |R97|, 6.5827683646048100446e-37, PT ;  /* 0x036000006100780b */ /* 0x000fe40003fce200 */
[----:B------:R-:W-:-:S11]  /*95e0*/  ISETP.NE.AND P5, PT, R27, 0x7ff00000, PT ;  /* 0x7ff000001b00780c */ /* 0x000fd60003fa5270 */
[----:B------:R-:W-:Y:S05]  /*95f0*/  @P2 BRA P6, `(.L_x_131) ;  /* 0x0000000000202947 */ /* 0x000fea0003000000 */
[----:B------:R-:W-:Y:S01]  /*9600*/  IMAD.MOV.U32 R92, RZ, RZ, R96 ;  /* 0x000000ffff5c7224 */ /* 0x000fe200078e0060 */
[----:B------:R-:W-:Y:S01]  /*9610*/  MOV R95, 0x3fd00adc ;  /* 0x3fd00adc005f7802 */ /* 0x000fe20000000f00 */
[----:B------:R-:W-:Y:S01]  /*9620*/  IMAD.MOV.U32 R93, RZ, RZ, R97 ;  /* 0x000000ffff5d7224 */ /* 0x000fe200078e0061 */
[----:B------:R-:W-:Y:S01]  /*9630*/  MOV R0, 0x9660 ;  /* 0x0000966000007802 */ /* 0x000fe20000000f00 */
[----:B------:R-:W-:-:S07]  /*9640*/  IMAD.MOV.U32 R94, RZ, RZ, 0x1991b8d1 ;  /* 0x1991b8d1ff5e7424 */ /* 0x000fce00078e00ff */
[----:B------:R-:W-:Y:S05]  /*9650*/  CALL.REL.NOINC `($__internal_1_$__cuda_sm20_div_rn_f64_full) ;  /* 0x000000f800c87944 */ /* 0x000fea0003c00000 */
[----:B------:R-:W-:Y:S02]  /*9660*/  IMAD.MOV.U32 R102, RZ, RZ, R92 ;  /* 0x000000ffff667224 */ /* 0x000fe400078e005c */
[----:B------:R-:W-:-:S07]  /*9670*/  IMAD.MOV.U32 R103, RZ, RZ, R93 ;  /* 0x000000ffff677224 */ /* 0x000fce00078e005d */
.L_x_131:
[----:B------:R-:W-:Y:S05]  /*9680*/  BSYNC.RECONVERGENT B1 ;  /* 0x0000000000017941 */ /* 0x000fea0003800200 */
.L_x_130:
[----:B------:R-:W-:Y:S01]  /*9690*/  BSSY.RECONVERGENT B0, `(.L_x_132) ;  /* 0x000000c000007945 */ /* 0x000fe20003800200 */
[----:B------:R-:W-:Y:S02]  /*96a0*/  IMAD.MOV.U32 R92, RZ, RZ, R46 ;  /* 0x000000ffff5c7224 */ /* 0x000fe400078e002e */
[----:B------:R-:W-:Y:S01]  /*96b0*/  IMAD.MOV.U32 R93, RZ, RZ, R47 ;  /* 0x000000ffff5d7224 */ /* 0x000fe200078e002f */
[----:B------:R-:W-:Y:S06]  /*96c0*/  @P5 BRA `(.L_x_133) ;  /* 0x0000000000205947 */ /* 0x000fec0003800000 */
        /* <DEDUP_REMOVED lines=8> */
.L_x_133:
[----:B------:R-:W-:Y:S05]  /*9750*/  BSYNC.RECONVERGENT B0 ;  /* 0x0000000000007941 */ /* 0x000fea0003800200 */
.L_x_132:
[----:B------:R-:W-:Y:S01]  /*9760*/  DMUL R94, R92, -50 ;  /* 0xc04900005c5e7828 */ /* 0x000fe20000000000 */
[----:B------:R-:W-:Y:S01]  /*9770*/  UMOV UR4, 0xfefa39ef ;  /* 0xfefa39ef00047882 */ /* 0x000fe20000000000 */
[----:B------:R-:W-:Y:S01]  /*9780*/  DSETP.NEU.AND P2, PT, R48, 1, PT ;  /* 0x3ff000003000742a */ /* 0x000fe20003f4d000 */
[----:B------:R-:W-:Y:S01]  /*9790*/  IMAD.MOV.U32 R92, RZ, RZ, 0x652b82fe ;  /* 0x652b82feff5c7424 */ /* 0x000fe200078e00ff */
[----:B------:R-:W-:Y:S01]  /*97a0*/  MOV R93, 0x3ff71547 ;  /* 0x3ff71547005d7802 */ /* 0x000fe20000000f00 */
        /* <DEDUP_REMOVED lines=68> */
[----:B------:R-:W-:Y:S02]  /*9bf0*/  @!P2 LEA R93, R92, 0x3ff00000, 0x14 ;  /* 0x3ff000005c5da811 */ /* 0x000fe400078ea0ff */
[----:B------:R-:W-:-:S06]  /*9c00*/  @!P2 MOV R92, RZ ;  /* 0x000000ff005ca202 */ /* 0x000fcc0000000f00 */
[----:B------:R-:W-:-:S11]  /*9c10*/  @!P2 DMUL R2, R112, R92 ;  /* 0x0000005c7002a228 */ /* 0x000fd60000000000 */
.L_x_135:
[----:B------:R-:W-:Y:S05]  /*9c20*/  BSYNC.RECONVERGENT B0 ;  /* 0x0000000000007941 */ /* 0x000fea0003800200 */
.L_x_134:
[----:B------:R-:W-:Y:S01]  /*9c30*/  FSETP.GT.AND P2, PT, |R101|, 1.469367938527859385e-39, PT ;  /* 0x001000006500780b */ /* 0x000fe20003f44200 */
[----:B------:R-:W-:Y:S01]  /*9c40*/  BSSY.RECONVERGENT B1, `(.L_x_136) ;  /* 0x000000c000017945 */ /* 0x000fe20003800200 */
[----:B------:R-:W-:Y:S02]  /*9c50*/  FSETP.GEU.AND P6, PT, |R103|, 6.5827683646048100446e-37, PT ;  /* 0x036000006700780b */ /* 0x000fe40003fce200 */
[----:B------:R-:W-:-:S11]  /*9c60*/  ISETP.NE.AND P5, PT, R28, 0x7ff00000, PT ;  /* 0x7ff000001c00780c */ /* 0x000fd60003fa5270 */
[----:B------:R-:W-:Y:S05]  /*9c70*/  @P2 BRA P6, `(.L_x_137) ;  /* 0x0000000000202947 */ /* 0x000fea0003000000 */
[----:B------:R-:W-:Y:S01]  /*9c80*/  IMAD.MOV.U32 R92, RZ, RZ, R102 ;  /* 0x000000ffff5c7224 */ /* 0x000fe200078e0066 */
[----:B------:R-:W-:Y:S01]  /*9c90*/  MOV R0, 0x9ce0 ;  /* 0x00009ce000007802 */ /* 0x000fe20000000f00 */
[----:B------:R-:W-:Y:S02]  /*9ca0*/  IMAD.MOV.U32 R93, RZ, RZ, R103 ;  /* 0x000000ffff5d7224 */ /* 0x000fe400078e0067 */
[----:B------:R-:W-:Y:S02]  /*9cb0*/  IMAD.MOV.U32 R94, RZ, RZ, 0x1991b8d1 ;  /* 0x1991b8d1ff5e7424 */ /* 0x000fe400078e00ff */
[----:B------:R-:W-:-:S07]  /*9cc0*/  IMAD.MOV.U32 R95, RZ, RZ, 0x3fd00adc ;  /* 0x3fd00adcff5f7424 */ /* 0x000fce00078e00ff */
[----:B------:R-:W-:Y:S05]  /*9cd0*/  CALL.REL.NOINC `($__internal_1_$__cuda_sm20_div_rn_f64_full) ;  /* 0x000000f400287944 */ /* 0x000fea0003c00000 */
[----:B------:R-:W-:Y:S01]  /*9ce0*/  MOV R96, R92 ;  /* 0x0000005c00607202 */ /* 0x000fe20000000f00 */
[----:B------:R-:W-:-:S07]  /*9cf0*/  IMAD.MOV.U32 R97, RZ, RZ, R93 ;  /* 0x000000ffff617224 */ /* 0x000fce00078e005d */
.L_x_137:
[----:B------:R-:W-:Y:S05]  /*9d00*/  BSYNC.RECONVERGENT B1 ;  /* 0x0000000000017941 */ /* 0x000fea0003800200 */
.L_x_136:
        /* <DEDUP_REMOVED lines=12> */
.L_x_139:
[----:B------:R-:W-:Y:S05]  /*9dd0*/  BSYNC.RECONVERGENT B0 ;  /* 0x0000000000007941 */ /* 0x000fea0003800200 */
.L_x_138:
[----:B------:R-:W-:Y:S01]  /*9de0*/  DMUL R94, R92, -50 ;  /* 0xc04900005c5e7828 */ /* 0x000fe20000000000 */
[----:B------:R-:W-:Y:S01]  /*9df0*/  UMOV UR4, 0xfefa39ef ;  /* 0xfefa39ef00047882 */ /* 0x000fe20000000000 */
[----:B------:R-:W-:Y:S01]  /*9e00*/  DSETP.NEU.AND P2, PT, R44, 1, PT ;  /* 0x3ff000002c00742a */ /* 0x000fe20003f4d000 */
[----:B------:R-:W-:Y:S01]  /*9e10*/  IMAD.MOV.U32 R92, RZ, RZ, 0x652b82fe ;  /* 0x652b82feff5c7424 */ /* 0x000fe200078e00ff */
[----:B------:R-:W-:Y:S01]  /*9e20*/  UMOV UR5, 0x3fe62e42 ;  /* 0x3fe62e4200057882 */ /* 0x000fe20000000000 */
[----:B------:R-:W-:Y:S01]  /*9e30*/  IMAD.MOV.U32 R93, RZ, RZ, 0x3ff71547 ;  /* 0x3ff71547ff5d7424 */ /* 0x000fe200078e00ff */
[----:B------:R-:W0:Y:S01]  /*9e40*/  MUFU.RCP64H R111, 0.25066280364990234375 ;  /* 0x3fd00adc006f7908 */ /* 0x000e220000001800 */
[----:B------:R-:W-:Y:S01]  /*9e50*/  IMAD.MOV.U32 R108, RZ, RZ, 0x1991b8d1 ;  /* 0x1991b8d1ff6c7424 */ /* 0x000fe200078e00ff */
[----:B------:R-:W-:Y:S01]  /*9e60*/  DMUL R96, R96, R2 ;  /* 0x0000000260607228 */ /* 0x000fe20000000000 */
[----:B------:R-:W-:Y:S01]  /*9e70*/  IMAD.MOV.U32 R109, RZ, RZ, 0x3fd00adc ;  /* 0x3fd00adcff6d7424 */ /* 0x000fe200078e00ff */
[----:B------:R-:W-:Y:S01]  /*9e80*/  FSEL R94, R94, RZ, P2 ;  /* 0x000000ff5e5e7208 */ /* 0x000fe20001000000 */
[----:B------:R-:W-:Y:S01]  /*9e90*/  IMAD.MOV.U32 R110, RZ, RZ, 0x1 ;  /* 0x00000001ff6e7424 */ /* 0x000fe200078e00ff */
        /* <DEDUP_REMOVED lines=13> */
[----:B------:R-:W-:Y:S01]  /*9f70*/  MOV R102, 0xfca213ea ;  /* 0xfca213ea00667802 */ /* 0x000fe20000000f00 */
[----:B------:R-:W-:Y:S01]  /*9f80*/  IMAD.MOV.U32 R103, RZ, RZ, 0x3e928af3 ;  /* 0x3e928af3ff677424 */ /* 0x000fe200078e00ff */
[----:B------:R-:W-:-:S05]  /*9f90*/  UMOV UR5, 0x3e5ade15 ;  /* 0x3e5ade1500057882 */ /* 0x000fca0000000000 */
        /* <DEDUP_REMOVED lines=32> */
[----:B------:R-:W-:Y:S01]  /*a1a0*/  LEA R3, R92, R113, 0x14 ;  /* 0x000000715c037211 */ /* 0x000fe200078ea0ff */
[----:B------:R-:W-:Y:S02]  /*a1b0*/  IMAD.MOV.U32 R2, RZ, RZ, R112 ;  /* 0x000000ffff027224 */ /* 0x000fe400078e0070 */
[----:B------:R-:W-:Y:S01]  /*a1c0*/  FFMA R101, RZ, 1.6253314018249511719, R103 ;  /* 0x3fd00adcff657823 */ /* 0x000fe20000000067 */
        /* <DEDUP_REMOVED lines=13> */
.L_x_141:
[----:B------:R-:W-:Y:S05]  /*a2a0*/  BSYNC.RECONVERGENT B0 ;  /* 0x0000000000007941 */ /* 0x000fea0003800200 */
.L_x_140:
[----:B------:R-:W-:Y:S01]  /*a2b0*/  FSETP.GT.AND P2, PT, |R101|, 1.469367938527859385e-39, PT ;  /* 0x001000006500780b */ /* 0x000fe20003f44200 */
[----:B------:R-:W-:Y:S01]  /*a2c0*/  BSSY.RECONVERGENT B1, `(.L_x_142) ;  /* 0x000000c000017945 */ /* 0x000fe20003800200 */
[----:B------:R-:W-:Y:S02]  /*a2d0*/  FSETP.GEU.AND P6, PT, |R97|, 6.5827683646048100446e-37, PT ;  /* 0x036000006100780b */ /* 0x000fe40003fce200 */
[----:B------:R-:W-:-:S11]  /*a2e0*/  ISETP.NE.AND P5, PT, R29, 0x7ff00000, PT ;  /* 0x7ff000001d00780c */ /* 0x000fd60003fa5270 */
[----:B------:R-:W-:Y:S05]  /*a2f0*/  @P2 BRA P6, `(.L_x_143) ;  /* 0x0000000000202947 */ /* 0x000fea0003000000 */
[----:B------:R-:W-:Y:S01]  /*a300*/  MOV R92, R96 ;  /* 0x00000060005c7202 */ /* 0x000fe20000000f00 */
[----:B------:R-:W-:Y:S01]  /*a310*/  IMAD.MOV.U32 R93, RZ, RZ, R97 ;  /* 0x000000ffff5d7224 */ /* 0x000fe200078e0061 */
[----:B------:R-:W-:Y:S01]  /*a320*/  MOV R0, 0xa360 ;  /* 0x0000a36000007802 */ /* 0x000fe20000000f00 */
[----:B------:R-:W-:Y:S02]  /*a330*/  IMAD.MOV.U32 R94, RZ, RZ, 0x1991b8d1 ;  /* 0x1991b8d1ff5e7424 */ /* 0x000fe400078e00ff */
[----:B------:R-:W-:-:S07]  /*a340*/  IMAD.MOV.U32 R95, RZ, RZ, 0x3fd00adc ;  /* 0x3fd00adcff5f7424 */ /* 0x000fce00078e00ff */
[----:B------:R-:W-:Y:S05]  /*a350*/  CALL.REL.NOINC `($__internal_1_$__cuda_sm20_div_rn_f64_full) ;  /* 0x000000ec00887944 */ /* 0x000fea0003c00000 */
[----:B------:R-:W-:Y:S01]  /*a360*/  IMAD.MOV.U32 R102, RZ, RZ, R92 ;  /* 0x000000ffff667224 */ /* 0x000fe200078e005c */
[----:B------:R-:W-:-:S07]  /*a370*/  MOV R103, R93 ;  /* 0x0000005d00677202 */ /* 0x000fce0000000f00 */
.L_x_143:
[----:B------:R-:W-:Y:S05]  /*a380*/  BSYNC.RECONVERGENT B1 ;  /* 0x0000000000017941 */ /* 0x000fea0003800200 */
.L_x_142:
        /* <DEDUP_REMOVED lines=12> */
.L_x_145:
[----:B------:R-:W-:Y:S05]  /*a450*/  BSYNC.RECONVERGENT B0 ;  /* 0x0000000000007941 */ /* 0x000fea0003800200 */
.L_x_144:
        /* <DEDUP_REMOVED lines=26> */
[----:B------:R-:W-:Y:S01]  /*a600*/  MOV R97, 0x3e928af3 ;  /* 0x3e928af300617802 */ /* 0x000fe20000000f00 */
        /* <DEDUP_REMOVED lines=33> */
[----:B------:R-:W-:Y:S01]  /*a820*/  IMAD R3, R92, 0x100000, R113 ;  /* 0x001000005c037824 */ /* 0x000fe200078e0271 */
[----:B------:R-:W-:Y:S01]  /*a830*/  MOV R2, R112 ;  /* 0x0000007000027202 */ /* 0x000fe20000000f00 */
        /* <DEDUP_REMOVED lines=14> */
.L_x_147:
[----:B------:R-:W-:Y:S05]  /*a920*/  BSYNC.RECONVERGENT B0 ;  /* 0x0000000000007941 */ /* 0x000fea0003800200 */
.L_x_146:
[----:B------:R-:W-:Y:S01]  /*a930*/  FSETP.GT.AND P2, PT, |R101|, 1.469367938527859385e-39, PT ;  /* 0x001000006500780b */ /* 0x000fe20003f44200 */
[----:B------:R-:W-:Y:S01]  /*a940*/  BSSY.RECONVERGENT B1, `(.L_x_148) ;  /* 0x000000c000017945 */ /* 0x000fe20003800200 */
[----:B------:R-:W-:Y:S02]  /*a950*/  FSETP.GEU.AND P6, PT, |R103|, 6.5827683646048100446e-37, PT ;  /* 0x036000006700780b */ /* 0x000fe40003fce200 */
[----:B------:R-:W-:-:S11]  /*a960*/  ISETP.NE.AND P5, PT, R98, 0x7ff00000, PT ;  /* 0x7ff000006200780c */ /* 0x000fd60003fa5270 */
        /* <DEDUP_REMOVED lines=9> */
.L_x_149:
[----:B------:R-:W-:Y:S05]  /*aa00*/  BSYNC.RECONVERGENT B1 ;  /* 0x0000000000017941 */ /* 0x000fea0003800200 */
.L_x_148:
        /* <DEDUP_REMOVED lines=12> */
.L_x_151:
[----:B------:R-:W-:Y:S05]  /*aad0*/  BSYNC.RECONVERGENT B0 ;  /* 0x0000000000007941 */ /* 0x000fea0003800200 */
.L_x_150:
[----:B------:R-:W-:Y:S01]  /*aae0*/  DMUL R94, R92, -50 ;  /* 0xc04900005c5e7828 */ /* 0x000fe20000000000 */
[----:B------:R-:W-:Y:S01]  /*aaf0*/  UMOV UR4, 0xfefa39ef ;  /* 0xfefa39ef00047882 */ /* 0x000fe20000000000 */
[----:B------:R-:W-:Y:S01]  /*ab00*/  DSETP.NEU.AND P2, PT, R36, 1, PT ;  /* 0x3ff000002400742a */ /* 0x000fe20003f4d000 */
[----:B------:R-:W-:Y:S01]  /*ab10*/  IMAD.MOV.U32 R92, RZ, RZ, 0x652b82fe ;  /* 0x652b82feff5c7424 */ /* 0x000fe200078e00ff */
[----:B------:R-:W-:Y:S01]  /*ab20*/  UMOV UR5, 0x3fe62e42 ;  /* 0x3fe62e4200057882 */ /* 0x000fe20000000000 */
[----:B------:R-:W-:Y:S01]  /*ab30*/  IMAD.MOV.U32 R93, RZ, RZ, 0x3ff71547 ;  /* 0x3ff71547ff5d7424 */ /* 0x000fe200078e00ff */
[----:B------:R-:W0:Y:S01]  /*ab40*/  MUFU.RCP64H R111, 0.25066280364990234375 ;  /* 0x3fd00adc006f7908 */ /* 0x000e220000001800 */
[----:B------:R-:W-:Y:S01]  /*ab50*/  MOV R108, 0x1991b8d1 ;  /* 0x1991b8d1006c7802 */ /* 0x000fe20000000f00 */
[----:B------:R-:W-:Y:S01]  /*ab60*/  IMAD.MOV.U32 R109, RZ, RZ, 0x3fd00adc ;  /* 0x3fd00adcff6d7424 */ /* 0x000fe200078e00ff */
[----:B------:R-:W-:Y:S01]  /*ab70*/  DMUL R96, R96, R2 ;  /* 0x0000000260607228 */ /* 0x000fe20000000000 */
        /* <DEDUP_REMOVED lines=61> */
[----:B------:R-:W-:Y:S01]  /*af50*/  @!P2 IADD3 R92, PT, PT, R92, -R93, RZ ;  /* 0x8000005d5c5ca210 */ /* 0x000fe20007ffe0ff */
[----:B------:R-:W-:-:S03]  /*af60*/  @!P2 IMAD R113, R93, 0x100000, R113 ;  /* 0x001000005d71a824 */ /* 0x000fc600078e0271 */
[----:B------:R-:W-:Y:S01]  /*af70*/  @!P2 LEA R93, R92, 0x3ff00000, 0x14 ;  /* 0x3ff000005c5da811 */ /* 0x000fe200078ea0ff */
[----:B------:R-:W-:-:S06]  /*af80*/  @!P2 IMAD.MOV.U32 R92, RZ, RZ, RZ ;  /* 0x000000ffff5ca224 */ /* 0x000fcc00078e00ff */
[----:B------:R-:W-:-:S11]  /*af90*/  @!P2 DMUL R2, R112, R92 ;  /* 0x0000005c7002a228 */ /* 0x000fd60000000000 */
.L_x_153:
[----:B------:R-:W-:Y:S05]  /*afa0*/  BSYNC.RECONVERGENT B0 ;  /* 0x0000000000007941 */ /* 0x000fea0003800200 */
.L_x_152:
[----:B------:R-:W-:Y:S01]  /*afb0*/  FSETP.GEU.AND P2, PT, |R97|, 6.5827683646048100446e-37, PT ;  /* 0x036000006100780b */ /* 0x000fe20003f4e200 */
[----:B------:R-:W-:Y:S01]  /*afc0*/  BSSY.RECONVERGENT B1, `(.L_x_154) ;  /* 0x000000b000017945 */ /* 0x000fe20003800200 */
[----:B------:R-:W-:-:S13]  /*afd0*/  FSETP.GT.AND P5, PT, |R101|, 1.469367938527859385e-39, PT ;  /* 0x001000006500780b */ /* 0x000fda0003fa4200 */
        /* <DEDUP_REMOVED lines=9> */
.L_x_155:
[----:B------:R-:W-:Y:S05]  /*b070*/  BSYNC.RECONVERGENT B1 ;  /* 0x0000000000017941 */ /* 0x000fea0003800200 */
.L_x_154:
[----:B------:R-:W-:Y:S01]  /*b080*/  ISETP.NE.AND P2, PT, R106, RZ, PT ;  /* 0x000000ff6a00720c */ /* 0x000fe20003f45270 */
[----:B------:R-:W-:Y:S01]  /*b090*/  BSSY.RECONVERGENT B0, `(.L_x_156) ;  /* 0x000000c000007945 */ /* 0x000fe20003800200 */
[----:B------:R-:W-:Y:S01]  /*b0a0*/  IMAD.MOV.U32 R92, RZ, RZ, R30 ;  /* 0x000000ffff5c7224 */ /* 0x000fe200078e001e */
[----:B------:R-:W-:-:S10]  /*b0b0*/  MOV R93, R31 ;  /* 0x0000001f005d7202 */ /* 0x000fd40000000f00 */
        /* <DEDUP_REMOVED lines=9> */
.L_x_157:
[----:B------:R-:W-:Y:S05]  /*b150*/  BSYNC.RECONVERGENT B0 ;  /* 0x0000000000007941 */ /* 0x000fea0003800200 */
.L_x_156:
[----:B------:R-:W-:Y:S01]  /*b160*/  DMUL R94, R92, -50 ;  /* 0xc04900005c5e7828 */ /* 0x000fe20000000000 */
[----:B------:R-:W-:Y:S01]  /*b170*/  UMOV UR4, 0xfefa39ef ;  /* 0xfefa39ef00047882 */ /* 0x000fe20000000000 */
[----:B------:R-:W-:Y:S01]  /*b180*/  MOV R92, 0x652b82fe ;  /* 0x652b82fe005c7802 */ /* 0x000fe20000000f00 */
[----:B------:R-:W-:Y:S01]  /*b190*/  IMAD.MOV.U32 R93, RZ, RZ, 0x3ff71547 ;  /* 0x3ff71547ff5d7424 */ /* 0x000fe200078e00ff */
[----:B------:R-:W-:Y:S01]  /*b1a0*/  UMOV UR5, 0x3fe62e42 ;  /* 0x3fe62e4200057882 */ /* 0x000fe20000000000 */
[----:B------:R-:W0:Y:S01]  /*b1b0*/  MUFU.RCP64H R109, 0.25066280364990234375 ;  /* 0x3fd00adc006d7908 */ /* 0x000e220000001800 */
[----:B------:R-:W-:Y:S01]  /*b1c0*/  IMAD.MOV.U32 R106, RZ, RZ, 0x1991b8d1 ;  /* 0x1991b8d1ff6a7424 */ /* 0x000fe200078e00ff */
[----:B------:R-:W-:Y:S01]  /*b1d0*/  MOV R107, 0x3fd00adc ;  /* 0x3fd00adc006b7802 */ /* 0x000fe20000000f00 */
[----:B------:R-:W-:Y:S01]  /*b1e0*/  IMAD.MOV.U32 R108, RZ, RZ, 0x1 ;  /* 0x00000001ff6c7424 */ /* 0x000fe200078e00ff */
[----:B------:R-:W-:Y:S01]  /*b1f0*/  DMUL R102, R102, R2 ;  /* 0x0000000266667228 */ /* 0x000fe20000000000 */
[----:B------:R-:W-:Y:S01]  /*b200*/  FSEL R94, R94, RZ, P3 ;  /* 0x000000ff5e5e7208 */ /* 0x000fe20001800000 */
[----:B------:R-:W-:Y:S01]  /*b210*/  BSSY.RECONVERGENT B0, `(.L_x_158) ;  /* 0x0000042000007945 */ /* 0x000fe20003800200 */
[----:B------:R-:W-:-:S02]  /*b220*/  FSEL R95, R95, -3.140625, P3 ;  /* 0xc04900005f5f7808 */ /* 0x000fc40001800000 */
[----:B------:R-:W-:Y:S02]  /*b230*/  ISETP.NE.AND P3, PT, R24, 0x7ff00000, PT ;  /* 0x7ff000001800780c */ /* 0x000fe40003f65270 */
        /* <DEDUP_REMOVED lines=45> */
[----:B------:R-:W-:Y:S01]  /*b510*/  DFMA R96, R96, R106, R2 ;  /* 0x0000006a6060722b */ /* 0x000fe20000000002 */
[----:B------:R-:W-:-:S07]  /*b520*/  P2R R106, PR, RZ, 0x8 ;  /* 0x00000008ff6a7803 */ /* 0x000fce0000000000 */
[----:B------:R-:W-:Y:S02]  /*b530*/  IMAD R3, R92, 0x100000, R111 ;  /* 0x001000005c037824 */ /* 0x000fe400078e026f */
[----:B------:R-:W-:Y:S01]  /*b540*/  FFMA R101, RZ, 1.6253314018249511719, R97 ;  /* 0x3fd00adcff657823 */ /* 0x000fe20000000061 */
        /* <DEDUP_REMOVED lines=9> */
[----:B------:R-:W-:Y:S01]  /*b5e0*/  @!P3 LEA R111, R93, R111, 0x14 ;  /* 0x0000006f5d6fb211 */ /* 0x000fe200078ea0ff */
[----:B------:R-:W-:-:S05]  /*b5f0*/  @!P3 IMAD.IADD R92, R92, 0x1, -R93 ;  /* 0x000000015c5cb824 */ /* 0x000fca00078e0a5d */
[----:B------:R-:W-:Y:S01]  /*b600*/  @!P3 LEA R93, R92, 0x3ff00000, 0x14 ;  /* 0x3ff000005c5db811 */ /* 0x000fe200078ea0ff */
[----:B------:R-:W-:-:S06]  /*b610*/  @!P3 IMAD.MOV.U32 R92, RZ, RZ, RZ ;  /* 0x000000ffff5cb224 */ /* 0x000fcc00078e00ff */
[----:B------:R-:W-:-:S11]  /*b620*/  @!P3 DMUL R2, R110, R92 ;  /* 0x0000005c6e02b228 */ /* 0x000fd60000000000 */
.L_x_159:
[----:B------:R-:W-:Y:S05]  /*b630*/  BSYNC.RECONVERGENT B0 ;  /* 0x0000000000007941 */ /* 0x000fea0003800200 */
.L_x_158:
[----:B------:R-:W-:Y:S01]  /*b640*/  FSETP.GT.AND P2, PT, |R101|, 1.469367938527859385e-39, PT ;  /* 0x001000006500780b */ /* 0x000fe20003f44200 */
[----:B------:R-:W-:Y:S01]  /*b650*/  BSSY.RECONVERGENT B1, `(.L_x_160) ;  /* 0x000000b000017945 */ /* 0x000fe20003800200 */
[----:B------:R-:W-:-:S13]  /*b660*/  FSETP.GEU.AND P3, PT, |R103|, 6.5827683646048100446e-37, PT ;  /* 0x036000006700780b */ /* 0x000fda0003f6e200 */
        /* <DEDUP_REMOVED lines=9> */
.L_x_161:
[----:B------:R-:W-:Y:S05]  /*b700*/  BSYNC.RECONVERGENT B1 ;  /* 0x0000000000017941 */ /* 0x000fea0003800200 */
.L_x_160:
[----:B------:R-:W0:Y:S01]  /*b710*/  MUFU.RCP64H R93, 0.25066280364990234375 ;  /* 0x3fd00adc005d7908 */ /* 0x000e220000001800 */
[----:B------:R-:W-:Y:S02]  /*b720*/  HFMA2 R92, -RZ, RZ, 0, 5.9604644775390625e-08 ;  /* 0x00000001ff5c7431 */ /* 0x000fe400000001ff */
[----:B------:R-:W-:Y:S01]  /*b730*/  IMAD.MOV.U32 R102, RZ, RZ, 0x1991b8d1 ;  /* 0x1991b8d1ff667424 */ /* 0x000fe200078e00ff */
[----:B------:R-:W-:Y:S01]  /*b740*/  DMUL R96, R96, R2 ;  /* 0x0000000260607228 */ /* 0x000fe20000000000 */
[----:B------:R-:W-:Y:S01]  /*b750*/  IMAD.MOV.U32 R103, RZ, RZ, 0x3fd00adc ;  /* 0x3fd00adcff677424 */ /* 0x000fe200078e00ff */
[----:B------:R-:W-:Y:S08]  /*b760*/  BSSY.RECONVERGENT B1, `(.L_x_162) ;  /* 0x0000015000017945 */ /* 0x000ff00003800200 */
[----:B------:R-:W-:Y:S01]  /*b770*/  FSETP.GEU.AND P3, PT, |R97|, 6.5827683646048100446e-37, PT ;  /* 0x036000006100780b */ /* 0x000fe20003f6e200 */
[----:B0-----:R-:W-:-:S08]  /*b780*/  DFMA R94, R92, -R102, 1 ;  /* 0x3ff000005c5e742b */ /* 0x001fd00000000866 */
[----:B------:R-:W-:-:S08]  /*b790*/  DFMA R94, R94, R94, R94 ;  /* 0x0000005e5e5e722b */ /* 0x000fd0000000005e */
[----:B------:R-:W-:-:S08]  /*b7a0*/  DFMA R94, R92, R94, R92 ;  /* 0x0000005e5c5e722b */ /* 0x000fd0000000005c */
[----:B------:R-:W-:-:S08]  /*b7b0*/  DFMA R92, R94, -R102, 1 ;  /* 0x3ff000005e5c742b */ /* 0x000fd00000000866 */
[----:B------:R-:W-:-:S08]  /*b7c0*/  DFMA R92, R94, R92, R94 ;  /* 0x0000005c5e5c722b */ /* 0x000fd0000000005e */
[----:B------:R-:W-:-:S08]  /*b7d0*/  DMUL R2, R92, R96 ;  /* 0x000000605c027228 */ /* 0x000fd00000000000 */
[----:B------:R-:W-:-:S08]  /*b7e0*/  DFMA R102, R2, -R102, R96 ;  /* 0x800000660266722b */ /* 0x000fd00000000060 */
[----:B------:R-:W-:-:S10]  /*b7f0*/  DFMA R2, R92, R102, R2 ;  /* 0x000000665c02722b */ /* 0x000fd40000000002 */
[----:B------:R-:W-:-:S05]  /*b800*/  FFMA R0, RZ, 1.6253314018249511719, R3 ;  /* 0x3fd00adcff007823 */ /* 0x000fca0000000003 */
[----:B------:R-:W-:-:S13]  /*b810*/  FSETP.GT.AND P2, PT, |R0|, 1.469367938527859385e-39, PT ;  /* 0x001000000000780b */ /* 0x000fda0003f44200 */
        /* <DEDUP_REMOVED lines=9> */
.L_x_163:
[----:B------:R-:W-:Y:S05]  /*b8b0*/  BSYNC.RECONVERGENT B1 ;  /* 0x0000000000017941 */ /* 0x000fea0003800200 */
.L_x_162:
[----:B------:R-:W0:Y:S01]  /*b8c0*/  MUFU.RCP64H R93, 0.25066280364990234375 ;  /* 0x3fd00adc005d7908 */ /* 0x000e220000001800 */
[----:B------:R-:W-:Y:S01]  /*b8d0*/  IMAD.MOV.U32 R96, RZ, RZ, 0x1991b8d1 ;  /* 0x1991b8d1ff607424 */ /* 0x000fe200078e00ff */
[----:B------:R-:W-:Y:S01]  /*b8e0*/  FSETP.GEU.AND P3, PT, |R91|, 6.5827683646048100446e-37, PT ;  /* 0x036000005b00780b */ /* 0x000fe20003f6e200 */
[----:B------:R-:W-:Y:S01]  /*b8f0*/  IMAD.MOV.U32 R97, RZ, RZ, 0x3fd00adc ;  /* 0x3fd00adcff617424 */ /* 0x000fe200078e00ff */
[----:B------:R-:W-:Y:S01]  /*b900*/  BSSY.RECONVERGENT B1, `(.L_x_164) ;  /* 0x0000015000017945 */ /* 0x000fe20003800200 */
[----:B------:R-:W-:-:S06]  /*b910*/  IMAD.MOV.U32 R92, RZ, RZ, 0x1 ;  /* 0x00000001ff5c7424 */ /* 0x000fcc00078e00ff */
        /* <DEDUP_REMOVED lines=19> */
.L_x_165:
[----:B------:R-:W-:Y:S05]  /*ba50*/  BSYNC.RECONVERGENT B1 ;  /* 0x0000000000017941 */ /* 0x000fea0003800200 */
.L_x_164:
[----:B------:R-:W-:Y:S01]  /*ba60*/  ISETP.NE.AND P2, PT, R106, RZ, PT ;  /* 0x000000ff6a00720c */ /* 0x000fe20003f45270 */
[----:B------:R-:W-:Y:S01]  /*ba70*/  BSSY.RECONVERGENT B0, `(.L_x_166) ;  /* 0x000000c000007945 */ /* 0x000fe20003800200 */
[----:B------:R-:W-:Y:S02]  /*ba80*/  IMAD.MOV.U32 R90, RZ, RZ, R58 ;  /* 0x000000ffff5a7224 */ /* 0x000fe400078e003a */
[----:B------:R-:W-:-:S09]  /*ba90*/  IMAD.MOV.U32 R91, RZ, RZ, R59 ;  /* 0x000000ffff5b7224 */ /* 0x000fd200078e003b */
        /* <DEDUP_REMOVED lines=9> */
.L_x_167:
[----:B------:R-:W-:Y:S05]  /*bb30*/  BSYNC.RECONVERGENT B0 ;  /* 0x0000000000007941 */ /* 0x000fea0003800200 */
.L_x_166:
[----:B------:R-:W-:Y:S01]  /*bb40*/  DMUL R90, R90, -50 ;  /* 0xc04900005a5a7828 */ /* 0x000fe20000000000 */
[----:B------:R-:W-:Y:S01]  /*bb50*/  IMAD.MOV.U32 R102, RZ, RZ, 0x652b82fe ;  /* 0x652b82feff667424 */ /* 0x000fe200078e00ff */
[----:B------:R-:W-:Y:S01]  /*bb60*/  UMOV UR4, 0xfefa39ef ;  /* 0xfefa39ef00047882 */ /* 0x000fe20000000000 */
        /* <DEDUP_REMOVED lines=26> */
[----:B------:R-:W-:Y:S01]  /*bd10*/  FSETP.GEU.AND P0, PT, |R109|, 4.1917929649353027344, PT ;  /* 0x4086232b6d00780b */ /* 0x000fe20003f0e200 */
[----:B------:R-:W-:Y:S01]  /*bd20*/  BSSY.RECONVERGENT B0, `(.L_x_168) ;  /* 0x0000022000007945 */ /* 0x000fe20003800200 */
[----:B------:R-:W-:-:S02]  /*bd30*/  IMAD.MOV.U32 R110, RZ, RZ, R54 ;  /* 0x000000ffff6e7224 */ /* 0x000fc400078e0036 */
[----:B------:R-:W-:Y:S01]  /*bd40*/  IMAD.MOV.U32 R111, RZ, RZ, R55 ;  /* 0x000000ffff6f7224 */ /* 0x000fe200078e0037 */
[----:B------:R-:W-:-:S08]  /*bd50*/  DFMA R92, R90, -UR4, R108 ;  /* 0x800000045a5c7c2b */ /* 0x000fd0000800006c */
[----:B------:R-:W-:Y:S01]  /*bd60*/  DFMA R92, R90, -UR6, R92 ;  /* 0x800000065a5c7c2b */ /* 0x000fe2000800005c */
[----:B------:R-:W-:Y:S01]  /*bd70*/  IMAD.MOV.U32 R90, RZ, RZ, -0x35dec16 ;  /* 0xfca213eaff5a7424 */ /* 0x000fe200078e00ff */
[----:B------:R-:W-:-:S06]  /*bd80*/  MOV R91, 0x3e928af3 ;  /* 0x3e928af3005b7802 */ /* 0x000fcc0000000f00 */
        /* <DEDUP_REMOVED lines=27> */
.L_x_169:
[----:B------:R-:W-:Y:S05]  /*bf40*/  BSYNC.RECONVERGENT B0 ;  /* 0x0000000000007941 */ /* 0x000fea0003800200 */
.L_x_168:
[----:B------:R-:W-:Y:S04]  /*bf50*/  BSSY.RECONVERGENT B0, `(.L_x_170) ;  /* 0x000000a000007945 */ /* 0x000fe80003800200 */
        /* <DEDUP_REMOVED lines=9> */
.L_x_171:
[----:B------:R-:W-:Y:S05]  /*bff0*/  BSYNC.RECONVERGENT B0 ;  /* 0x0000000000007941 */ /* 0x000fea0003800200 */
.L_x_170:
[----:B------:R-:W-:Y:S01]  /*c000*/  DMUL R96, R110, -50 ;  /* 0xc04900006e607828 */ /* 0x000fe20000000000 */
[----:B------:R-:W0:Y:S01]  /*c010*/  MUFU.RCP64H R109, 0.25066280364990234375 ;  /* 0x3fd00adc006d7908 */ /* 0x000e220000001800 */
[----:B------:R-:W-:Y:S01]  /*c020*/  MOV R108, 0x1 ;  /* 0x00000001006c7802 */ /* 0x000fe20000000f00 */
[----:B------:R-:W-:Y:S07]  /*c030*/  BSSY.RECONVERGENT B0, `(.L_x_172) ;  /* 0x0000029000007945 */ /* 0x000fee0003800200 */
        /* <DEDUP_REMOVED lines=40> */
.L_x_173:
[----:B------:R-:W-:Y:S05]  /*c2c0*/  BSYNC.RECONVERGENT B0 ;  /* 0x0000000000007941 */ /* 0x000fea0003800200 */
.L_x_172:
[----:B------:R-:W-:Y:S01]  /*c2d0*/  DMUL R102, R108, R92 ;  /* 0x0000005c6c667228 */ /* 0x000fe20000000000 */
[----:B------:R-:W-:Y:S01]  /*c2e0*/  FSETP.GEU.AND P1, PT, |R93|, 6.5827683646048100446e-37, PT ;  /* 0x036000005d00780b */ /* 0x000fe20003f2e200 */
[----:B------:R-:W-:Y:S01]  /*c2f0*/  BSSY.RECONVERGENT B1, `(.L_x_174) ;  /* 0x000000e000017945 */ /* 0x000fe20003800200 */
[----:B------:R-:W-:Y:S01]  /*c300*/  DFMA R62, R94, R2, R62 ;  /* 0x000000025e3e722b */ /* 0x000fe2000000003e */
[----:B------:R-:W-:-:S04]  /*c310*/  ISETP.NE.AND P5, PT, R26, 0x7ff00000, PT ;  /* 0x7ff000001a00780c */ /* 0x000fc80003fa5270 */
[----:B------:R-:W-:-:S08]  /*c320*/  DFMA R96, R102, -R96, R92 ;  /* 0x800000606660722b */ /* 0x000fd0000000005c */
[----:B------:R-:W-:-:S10]  /*c330*/  DFMA R96, R108, R96, R102 ;  /* 0x000000606c60722b */ /* 0x000fd40000000066 */
[----:B------:R-:W-:-:S05]  /*c340*/  FFMA R0, RZ, 1.6253314018249511719, R97 ;  /* 0x3fd00adcff007823 */ /* 0x000fca0000000061 */
[----:B------:R-:W-:-:S13]  /*c350*/  FSETP.GT.AND P0, PT, |R0|, 1.469367938527859385e-39, PT ;  /* 0x001000000000780b */ /* 0x000fda0003f04200 */
[----:B------:R-:W-:Y:S05]  /*c360*/  @P0 BRA P1, `(.L_x_175) ;  /* 0x0000000000180947 */ /* 0x000fea0000800000 */
[----:B------:R-:W-:Y:S01]  /*c370*/  IMAD.MOV.U32 R94, RZ, RZ, 0x1991b8d1 ;  /* 0x1991b8d1ff5e7424 */ /* 0x000fe200078e00ff */
[----:B------:R-:W-:Y:S01]  /*c380*/  MOV R0, 0xc3b0 ;  /* 0x0000c3b000007802 */ /* 0x000fe20000000f00 */
[----:B------:R-:W-:-:S07]  /*c390*/  IMAD.MOV.U32 R95, RZ, RZ, 0x3fd00adc ;  /* 0x3fd00adcff5f7424 */ /* 0x000fce00078e00ff */
[----:B------:R-:W-:Y:S05]  /*c3a0*/  CALL.REL.NOINC `($__internal_1_$__cuda_sm20_div_rn_f64_full) ;  /* 0x000000cc00747944 */ /* 0x000fea0003c00000 */
[----:B------:R-:W-:Y:S02]  /*c3b0*/  IMAD.MOV.U32 R96, RZ, RZ, R92 ;  /* 0x000000ffff607224 */ /* 0x000fe400078e005c */
[----:B------:R-:W-:-:S07]  /*c3c0*/  IMAD.MOV.U32 R97, RZ, RZ, R93 ;  /* 0x000000ffff617224 */ /* 0x000fce00078e005d */
.L_x_175:
[----:B------:R-:W-:Y:S05]  /*c3d0*/  BSYNC.RECONVERGENT B1 ;  /* 0x0000000000017941 */ /* 0x000fea0003800200 */
.L_x_174:
        /* <DEDUP_REMOVED lines=12> */
.L_x_177:
[----:B------:R-:W-:Y:S05]  /*c4a0*/  BSYNC.RECONVERGENT B0 ;  /* 0x0000000000007941 */ /* 0x000fea0003800200 */
.L_x_176:
        /* <DEDUP_REMOVED lines=9> */
[----:B------:R-:W-:Y:S01]  /*c540*/  DMUL R90, R96, R90 ;  /* 0x0000005a605a7228 */ /* 0x000fe20000000000 */
[----:B------:R-:W-:Y:S01]  /*c550*/  FSEL R102, R2, RZ, P0 ;  /* 0x000000ff02667208 */ /* 0x000fe20000000000 */
[----:B------:R-:W-:Y:S01]  /*c560*/  IMAD.MOV.U32 R108, RZ, RZ, 0x1 ;  /* 0x00000001ff6c7424 */ /* 0x000fe200078e00ff */
[----:B------:R-:W-:Y:S01]  /*c570*/  FSEL R103, R3, -3.140625, P0 ;  /* 0xc049000003677808 */ /* 0x000fe20000000000 */
[----:B------:R-:W-:Y:S01]  /*c580*/  BSSY.RECONVERGENT B0, `(.L_x_178) ;  /* 0x0000040000007945 */ /* 0x000fe20003800200 */
[----:B------:R-:W-:-:S02]  /*c590*/  ISETP.NE.AND P4, PT, R27, 0x7ff00000, PT ;  /* 0x7ff000001b00780c */ /* 0x000fc40003f85270 */
        /* <DEDUP_REMOVED lines=60> */
[----:B------:R-:W-:-:S06]  /*c960*/  @!P2 IMAD.MOV.U32 R92, RZ, RZ, RZ ;  /* 0x000000ffff5ca224 */ /* 0x000fcc00078e00ff */
[----:B------:R-:W-:-:S11]  /*c970*/  @!P2 DMUL R2, R110, R92 ;  /* 0x0000005c6e02a228 */ /* 0x000fd60000000000 */
.L_x_179:
[----:B------:R-:W-:Y:S05]  /*c980*/  BSYNC.RECONVERGENT B0 ;  /* 0x0000000000007941 */ /* 0x000fea0003800200 */
.L_x_178:
        /* <DEDUP_REMOVED lines=12> */
.L_x_181:
[----:B------:R-:W-:Y:S05]  /*ca50*/  BSYNC.RECONVERGENT B1 ;  /* 0x0000000000017941 */ /* 0x000fea0003800200 */
.L_x_180:
        /* <DEDUP_REMOVED lines=12> */
.L_x_183:
[----:B------:R-:W-:Y:S05]  /*cb20*/  BSYNC.RECONVERGENT B0 ;  /* 0x0000000000007941 */ /* 0x000fea0003800200 */
.L_x_182:
        /* <DEDUP_REMOVED lines=76> */
.L_x_185:
[----:B------:R-:W-:Y:S05]  /*cff0*/  BSYNC.RECONVERGENT B0 ;  /* 0x0000000000007941 */ /* 0x000fea0003800200 */
.L_x_184:
        /* <DEDUP_REMOVED lines=13> */
.L_x_187:
[----:B------:R-:W-:Y:S05]  /*d0d0*/  BSYNC.RECONVERGENT B1 ;  /* 0x0000000000017941 */ /* 0x000fea0003800200 */
.L_x_186:
        /* <DEDUP_REMOVED lines=12> */
.L_x_189:
[----:B------:R-:W-:Y:S05]  /*d1a0*/  BSYNC.RECONVERGENT B0 ;  /* 0x0000000000007941 */ /* 0x000fea0003800200 */
.L_x_188:
        /* <DEDUP_REMOVED lines=76> */
.L_x_191:
[----:B------:R-:W-:Y:S05]  /*d670*/  BSYNC.RECONVERGENT B0 ;  /* 0x0000000000007941 */ /* 0x000fea0003800200 */
.L_x_190:
        /* <DEDUP_REMOVED lines=13> */
.L_x_193:
[----:B------:R-:W-:Y:S05]  /*d750*/  BSYNC.RECONVERGENT B1 ;  /* 0x0000000000017941 */ /* 0x000fea0003800200 */
.L_x_192:
        /* <DEDUP_REMOVED lines=12> */
.L_x_195:
[----:B------:R-:W-:Y:S05]  /*d820*/  BSYNC.RECONVERGENT B0 ;  /* 0x0000000000007941 */ /* 0x000fea0003800200 */
.L_x_194:
        /* <DEDUP_REMOVED lines=76> */
.L_x_197:
[----:B------:R-:W-:Y:S05]  /*dcf0*/  BSYNC.RECONVERGENT B0 ;  /* 0x0000000000007941 */ /* 0x000fea0003800200 */
.L_x_196:
        /* <DEDUP_REMOVED lines=13> */
.L_x_199:
[----:B------:R-:W-:Y:S05]  /*ddd0*/  BSYNC.RECONVERGENT B1 ;  /* 0x0000000000017941 */ /* 0x000fea0003800200 */
.L_x_198:
        /* <DEDUP_REMOVED lines=12> */
.L_x_201:
[----:B------:R-:W-:Y:S05]  /*dea0*/  BSYNC.RECONVERGENT B0 ;  /* 0x0000000000007941 */ /* 0x000fea0003800200 */
.L_x_200:
        /* <DEDUP_REMOVED lines=76> */
.L_x_203:
[----:B------:R-:W-:Y:S05]  /*e370*/  BSYNC.RECONVERGENT B0 ;  /* 0x0000000000007941 */ /* 0x000fea0003800200 */
.L_x_202:
        /* <DEDUP_REMOVED lines=13> */
.L_x_205:
[----:B------:R-:W-:Y:S05]  /*e450*/  BSYNC.RECONVERGENT B1 ;  /* 0x0000000000017941 */ /* 0x000fea0003800200 */
.L_x_204:
        /* <DEDUP_REMOVED lines=12> */
.L_x_207:
[----:B------:R-:W-:Y:S05]  /*e520*/  BSYNC.RECONVERGENT B0 ;  /* 0x0000000000007941 */ /* 0x000fea0003800200 */
.L_x_206:
        /* <DEDUP_REMOVED lines=76> */
.L_x_209:
[----:B------:R-:W-:Y:S05]  /*e9f0*/  BSYNC.RECONVERGENT B0 ;  /* 0x0000000000007941 */ /* 0x000fea0003800200 */
.L_x_208:
        /* <DEDUP_REMOVED lines=12> */
.L_x_211:
[----:B------:R-:W-:Y:S05]  /*eac0*/  BSYNC.RECONVERGENT B1 ;  /* 0x0000000000017941 */ /* 0x000fea0003800200 */
.L_x_210:
[----:B------:R-:W0:Y:S01]  /*ead0*/  MUFU.RCP64H R91, 0.25066280364990234375 ;  /* 0x3fd00adc005b7908 */ /* 0x000e220000001800 */
[----:B------:R-:W-:Y:S02]  /*eae0*/  HFMA2 R95, -RZ, RZ, 1.953125, 0.000209331512451171875 ;  /* 0x3fd00adcff5f7431 */ /* 0x000fe400000001ff */
        /* <DEDUP_REMOVED lines=22> */
.L_x_213:
[----:B------:R-:W-:Y:S05]  /*ec50*/  BSYNC.RECONVERGENT B1 ;  /* 0x0000000000017941 */ /* 0x000fea0003800200 */
.L_x_212:
[----:B------:R-:W0:Y:S01]  /*ec60*/  MUFU.RCP64H R91, 10 ;  /* 0x40240000005b7908 */ /* 0x000e220000001800 */
[----:B------:R-:W-:Y:S01]  /*ec70*/  IMAD.MOV.U32 R94, RZ, RZ, 0x0 ;  /* 0x00000000ff5e7424 */ /* 0x000fe200078e00ff */
[----:B------:R-:W-:Y:S01]  /*ec80*/  DMUL R92, R66, R92 ;  /* 0x0000005c425c7228 */ /* 0x000fe20000000000 */
[----:B------:R-:W-:Y:S01]  /*ec90*/  IMAD.MOV.U32 R95, RZ, RZ, 0x40240000 ;  /* 0x40240000ff5f7424 */ /* 0x000fe200078e00ff */
[----:B------:R-:W-:Y:S01]  /*eca0*/  BSSY.RECONVERGENT B1, `(.L_x_214) ;  /* 0x0000014000017945 */ /* 0x000fe20003800200 */
[----:B------:R-:W-:-:S07]  /*ecb0*/  IMAD.MOV.U32 R90, RZ, RZ, 0x1 ;  /* 0x00000001ff5a7424 */ /* 0x000fce00078e00ff */
[----:B------:R-:W-:Y:S01]  /*ecc0*/  FSETP.GEU.AND P2, PT, |R93|, 6.5827683646048100446e-37, PT ;  /* 0x036000005d00780b */ /* 0x000fe20003f4e200 */
[----:B0-----:R-:W-:-:S08]  /*ecd0*/  DFMA R2, R90, -R94, 1 ;  /* 0x3ff000005a02742b */ /* 0x001fd0000000085e */
[----:B------:R-:W-:-:S08]  /*ece0*/  DFMA R2, R2, R2, R2 ;  /* 0x000000020202722b */ /* 0x000fd00000000002 */
[----:B------:R-:W-:-:S08]  /*ecf0*/  DFMA R2, R90, R2, R90 ;  /* 0x000000025a02722b */ /* 0x000fd0000000005a */
[----:B------:R-:W-:-:S08]  /*ed00*/  DFMA R94, R2, -R94, 1 ;  /* 0x3ff00000025e742b */ /* 0x000fd0000000085e */
[----:B------:R-:W-:-:S08]  /*ed10*/  DFMA R94, R2, R94, R2 ;  /* 0x0000005e025e722b */ /* 0x000fd00000000002 */
[----:B------:R-:W-:-:S08]  /*ed20*/  DMUL R2, R92, R94 ;  /* 0x0000005e5c027228 */ /* 0x000fd00000000000 */
[----:B------:R-:W-:-:S08]  /*ed30*/  DFMA R90, R2, -10, R92 ;  /* 0xc0240000025a782b */ /* 0x000fd0000000005c */
[----:B------:R-:W-:-:S10]  /*ed40*/  DFMA R90, R94, R90, R2 ;  /* 0x0000005a5e5a722b */ /* 0x000fd40000000002 */
[----:B------:R-:W-:-:S05]  /*ed50*/  FFMA R0, RZ, 2.5625, R91 ;  /* 0x40240000ff007823 */ /* 0x000fca000000005b */
[----:B------:R-:W-:-:S13]  /*ed60*/  FSETP.GT.AND P3, PT, |R0|, 1.469367938527859385e-39, PT ;  /* 0x001000000000780b */ /* 0x000fda0003f64200 */
[----:B------:R-:W-:Y:S05]  /*ed70*/  @P3 BRA P2, `(.L_x_215) ;  /* 0x0000000000183947 */ /* 0x000fea0001000000 */
[----:B------:R-:W-:Y:S01]  /*ed80*/  IMAD.MOV.U32 R94, RZ, RZ, RZ ;  /* 0x000000ffff5e7224 */ /* 0x000fe200078e00ff */
[----:B------:R-:W-:Y:S02]  /*ed90*/  MOV R95, 0x40240000 ;  /* 0x40240000005f7802 */ /* 0x000fe40000000f00 */
[----:B------:R-:W-:-:S07]  /*eda0*/  MOV R0, 0xedc0 ;  /* 0x0000edc000007802 */ /* 0x000fce0000000f00 */
[----:B------:R-:W-:Y:S05]  /*edb0*/  CALL.REL.NOINC `($__internal_1_$__cuda_sm20_div_rn_f64_full) ;  /* 0x000000a000f07944 */ /* 0x000fea0003c00000 */
[----:B------:R-:W-:Y:S02]  /*edc0*/  IMAD.MOV.U32 R90, RZ, RZ, R92 ;  /* 0x000000ffff5a7224 */ /* 0x000fe400078e005c */
[----:B------:R-:W-:-:S07]  /*edd0*/  IMAD.MOV.U32 R91, RZ, RZ, R93 ;  /* 0x000000ffff5b7224 */ /* 0x000fce00078e005d */
.L_x_215:
[----:B------:R-:W-:Y:S05]  /*ede0*/  BSYNC.RECONVERGENT B1 ;  /* 0x0000000000017941 */ /* 0x000fea0003800200 */
.L_x_214:
        /* <DEDUP_REMOVED lines=13> */
.L_x_217:
[----:B------:R-:W-:Y:S05]  /*eec0*/  BSYNC.RECONVERGENT B0 ;  /* 0x0000000000007941 */ /* 0x000fea0003800200 */
.L_x_216:
[----:B------:R-:W-:Y:S01]  /*eed0*/  DMUL R2, R2, -50 ;  /* 0xc049000002027828 */ /* 0x000fe20000000000 */
[----:B------:R-:W-:Y:S01]  /*eee0*/  IMAD.MOV.U32 R96, RZ, RZ, 0x652b82fe ;  /* 0x652b82feff607424 */ /* 0x000fe200078e00ff */
[----:B------:R-:W-:Y:S01]  /*eef0*/  DSETP.NEU.AND P3, PT, R60, 1, PT ;  /* 0x3ff000003c00742a */ /* 0x000fe20003f6d000 */
[----:B------:R-:W-:Y:S01]  /*ef00*/  MOV R97, 0x3ff71547 ;  /* 0x3ff7154700617802 */ /* 0x000fe20000000f00 */
        /* <DEDUP_REMOVED lines=27> */
[----:B------:R-:W-:Y:S03]  /*f0c0*/  BSSY.RECONVERGENT B0, `(.L_x_218) ;  /* 0x0000020000007945 */ /* 0x000fe60003800200 */
[----:B------:R-:W-:-:S08]  /*f0d0*/  DFMA R92, R2, -UR4, R104 ;  /* 0x80000004025c7c2b */ /* 0x000fd00008000068 */
        /* <DEDUP_REMOVED lines=27> */
[----:B------:R-:W-:Y:S02]  /*f290*/  @!P2 IMAD.MOV.U32 R102, RZ, RZ, R94 ;  /* 0x000000ffff66a224 */ /* 0x000fe400078e005e */
[----:B------:R-:W-:-:S06]  /*f2a0*/  @!P2 IMAD.MOV.U32 R94, RZ, RZ, RZ ;  /* 0x000000ffff5ea224 */ /* 0x000fcc00078e00ff */
[----:B------:R-:W-:-:S11]  /*f2b0*/  @!P2 DMUL R92, R102, R94 ;  /* 0x0000005e665ca228 */ /* 0x000fd60000000000 */
.L_x_219:
[----:B------:R-:W-:Y:S05]  /*f2c0*/  BSYNC.RECONVERGENT B0 ;  /* 0x0000000000007941 */ /* 0x000fea0003800200 */
.L_x_218:
[----:B------:R-:W-:Y:S01]  /*f2d0*/  ISETP.NE.AND P2, PT, R25, 0x7ff00000, PT ;  /* 0x7ff000001900780c */ /* 0x000fe20003f45270 */
        /* <DEDUP_REMOVED lines=12> */
.L_x_221:
[----:B------:R-:W-:Y:S05]  /*f3a0*/  BSYNC.RECONVERGENT B0 ;  /* 0x0000000000007941 */ /* 0x000fea0003800200 */
.L_x_220:
        /* <DEDUP_REMOVED lines=12> */
[----:B------:R-:W-:Y:S01]  /*f470*/  MOV R94, 0x1991b8d1 ;  /* 0x1991b8d1005e7802 */ /* 0x000fe20000000f00 */
[----:B------:R-:W-:-:S06]  /*f480*/  IMAD.MOV.U32 R95, RZ, RZ, 0x3fd00adc ;  /* 0x3fd00adcff5f7424 */ /* 0x000fcc00078e00ff */
        /* <DEDUP_REMOVED lines=31> */
.L_x_223:
[----:B------:R-:W-:Y:S05]  /*f680*/  BSYNC.RECONVERGENT B0 ;  /* 0x0000000000007941 */ /* 0x000fea0003800200 */
.L_x_222:
[----:B------:R-:W-:Y:S01]  /*f690*/  DMUL R96, R104, R92 ;  /* 0x0000005c68607228 */ /* 0x000fe20000000000 */
[----:B------:R-:W-:Y:S01]  /*f6a0*/  FSETP.GEU.AND P2, PT, |R93|, 6.5827683646048100446e-37, PT ;  /* 0x036000005d00780b */ /* 0x000fe20003f4e200 */
[----:B------:R-:W-:Y:S01]  /*f6b0*/  BSSY.RECONVERGENT B1, `(.L_x_224) ;  /* 0x000000d000017945 */ /* 0x000fe20003800200 */
[----:B------:R-:W-:-:S05]  /*f6c0*/  DADD R88, R90, R88 ;  /* 0x000000005a587229 */ /* 0x000fca0000000058 */
        /* <DEDUP_REMOVED lines=9> */
[----:B------:R-:W-:Y:S01]  /*f760*/  MOV R94, R92 ;  /* 0x0000005c005e7202 */ /* 0x000fe20000000f00 */
[----:B------:R-:W-:-:S07]  /*f770*/  IMAD.MOV.U32 R95, RZ, RZ, R93 ;  /* 0x000000ffff5f7224 */ /* 0x000fce00078e005d */
.L_x_225:
[----:B------:R-:W-:Y:S05]  /*f780*/  BSYNC.RECONVERGENT B1 ;  /* 0x0000000000017941 */ /* 0x000fea0003800200 */
.L_x_224:
        /* <DEDUP_REMOVED lines=12> */
.L_x_227:
[----:B------:R-:W-:Y:S05]  /*f850*/  BSYNC.RECONVERGENT B0 ;  /* 0x0000000000007941 */ /* 0x000fea0003800200 */
.L_x_226:
[----:B------:R-:W-:Y:S01]  /*f860*/  DMUL R92, R90, -50 ;  /* 0xc04900005a5c7828 */ /* 0x000fe20000000000 */
[----:B------:R-:W-:Y:S01]  /*f870*/  UMOV UR4, 0xfefa39ef ;  /* 0xfefa39ef00047882 */ /* 0x000fe20000000000 */
[----:B------:R-:W-:Y:S01]  /*f880*/  IMAD.MOV.U32 R90, RZ, RZ, 0x652b82fe ;  /* 0x652b82feff5a7424 */ /* 0x000fe200078e00ff */
[----:B------:R-:W-:Y:S01]  /*f890*/  UMOV UR5, 0x3fe62e42 ;  /* 0x3fe62e4200057882 */ /* 0x000fe20000000000 */
[----:B------:R-:W-:Y:S01]  /*f8a0*/  IMAD.MOV.U32 R91, RZ, RZ, 0x3ff71547 ;  /* 0x3ff71547ff5b7424 */ /* 0x000fe200078e00ff */
[----:B------:R-:W0:Y:S01]  /*f8b0*/  MUFU.RCP64H R107, 0.25066280364990234375 ;  /* 0x3fd00adc006b7908 */ /* 0x000e220000001800 */
[----:B------:R-:W-:Y:S01]  /*f8c0*/  IMAD.MOV.U32 R104, RZ, RZ, 0x1991b8d1 ;  /* 0x1991b8d1ff687424 */ /* 0x000fe200078e00ff */
[----:B------:R-:W-:Y:S01]  /*f8d0*/  DMUL R94, R94, R2 ;  /* 0x000000025e5e7228 */ /* 0x000fe20000000000 */
[----:B------:R-:W-:Y:S01]  /*f8e0*/  IMAD.MOV.U32 R105, RZ, RZ, 0x3fd00adc ;  /* 0x3fd00adcff697424 */ /* 0x000fe200078e00ff */
[----:B------:R-:W-:Y:S01]  /*f8f0*/  BSSY.RECONVERGENT B0, `(.L_x_228) ;  /* 0x0000043000007945 */ /* 0x000fe20003800200 */
[----:B------:R-:W-:Y:S01]  /*f900*/  FSEL R92, R92, RZ, P0 ;  /* 0x000000ff5c5c7208 */ /* 0x000fe20000000000 */
[----:B------:R-:W-:Y:S01]  /*f910*/  IMAD.MOV.U32 R106, RZ, RZ, 0x1 ;  /* 0x00000001ff6a7424 */ /* 0x000fe200078e00ff */
[----:B------:R-:W-:-:S04]  /*f920*/  FSEL R93, R93, -3.140625, P0 ;  /* 0xc04900005d5d7808 */ /* 0x000fc80000000000 */
[----:B------:R-:W-:Y:S02]  /*f930*/  FSETP.GEU.AND P2, PT, |R93|, 4.1917929649353027344, PT ;  /* 0x4086232b5d00780b */ /* 0x000fe40003f4e200 */
[----:B------:R-:W-:Y:S01]  /*f940*/  DFMA R90, R92, R90, 6.75539944105574400000e+15 ;  /* 0x433800005c5a742b */ /* 0x000fe2000000005a */
[----:B------:R-:W-:Y:S01]  /*f950*/  FSETP.GEU.AND P0, PT, |R95|, 6.5827683646048100446e-37, PT ;  /* 0x036000005f00780b */ /* 0x000fe20003f0e200 */
        /* <DEDUP_REMOVED lines=60> */
.L_x_229:
[----:B------:R-:W-:Y:S05]  /*fd20*/  BSYNC.RECONVERGENT B0 ;  /* 0x0000000000007941 */ /* 0x000fea0003800200 */
.L_x_228:
[----:B------:R-:W-:Y:S01]  /*fd30*/  FSETP.GT.AND P2, PT, |R101|, 1.469367938527859385e-39, PT ;  /* 0x001000006500780b */ /* 0x000fe20003f44200 */
[----:B------:R-:W-:-:S12]  /*fd40*/  BSSY.RECONVERGENT B1, `(.L_x_230) ;  /* 0x000000a000017945 */ /* 0x000fd80003800200 */
        /* <DEDUP_REMOVED lines=9> */
.L_x_231:
[----:B------:R-:W-:Y:S05]  /*fde0*/  BSYNC.RECONVERGENT B1 ;  /* 0x0000000000017941 */ /* 0x000fea0003800200 */
.L_x_230:
        /* <DEDUP_REMOVED lines=12> */
.L_x_233:
[----:B------:R-:W-:Y:S05]  /*feb0*/  BSYNC.RECONVERGENT B0 ;  /* 0x0000000000007941 */ /* 0x000fea0003800200 */
.L_x_232:
[----:B------:R-:W-:Y:S01]  /*fec0*/  DMUL R90, R90, -50 ;  /* 0xc04900005a5a7828 */ /* 0x000fe20000000000 */
[----:B------:R-:W-:Y:S01]  /*fed0*/  IMAD.MOV.U32 R92, RZ, RZ, 0x652b82fe ;  /* 0x652b82feff5c7424 */ /* 0x000fe200078e00ff */
[----:B------:R-:W-:Y:S01]  /*fee0*/  UMOV UR4, 0xfefa39ef ;  /* 0xfefa39ef00047882 */ /* 0x000fe20000000000 */
[----:B------:R-:W-:Y:S01]  /*fef0*/  IMAD.MOV.U32 R93, RZ, RZ, 0x3ff71547 ;  /* 0x3ff71547ff5d7424 */ /* 0x000fe200078e00ff */
[----:B------:R-:W-:Y:S01]  /*ff00*/  UMOV UR5, 0x3fe62e42 ;  /* 0x3fe62e4200057882 */ /* 0x000fe20000000000 */
[----:B------:R-:W0:Y:S01]  /*ff10*/  MUFU.RCP64H R109, 0.25066280364990234375 ;  /* 0x3fd00adc006d7908 */ /* 0x000e220000001800 */
[----:B------:R-:W-:Y:S01]  /*ff20*/  IMAD.MOV.U32 R106, RZ, RZ, 0x1991b8d1 ;  /* 0x1991b8d1ff6a7424 */ /* 0x000fe200078e00ff */
[----:B------:R-:W-:Y:S01]  /*ff30*/  DMUL R96, R96, R2 ;  /* 0x0000000260607228 */ /* 0x000fe20000000000 */
[----:B------:R-:W-:Y:S01]  /*ff40*/  IMAD.MOV.U32 R107, RZ, RZ, 0x3fd00adc ;  /* 0x3fd00adcff6b7424 */ /* 0x000fe200078e00ff */
[----:B------:R-:W-:Y:S01]  /*ff50*/  BSSY.RECONVERGENT B0, `(.L_x_234) ;  /* 0x0000046000007945 */ /* 0x000fe20003800200 */
[----:B------:R-:W-:Y:S01]  /*ff60*/  FSEL R94, R90, RZ, P1 ;  /* 0x000000ff5a5e7208 */ /* 0x000fe20000800000 */
[----:B------:R-:W-:Y:S01]  /*ff70*/  IMAD.MOV.U32 R108, RZ, RZ, 0x1 ;  /* 0x00000001ff6c7424 */ /* 0x000fe200078e00ff */
        /* <DEDUP_REMOVED lines=48> */
[----:B------:R-:W-:Y:S01]  /*10280*/  DFMA R104, R90, R104, 1 ;  /* 0x3ff000005a68742b */ /* 0x000fe20000000068 */
[----:B------:R-:W-:Y:S02]  /*10290*/  P2R R90, PR, RZ, 0x2 ;  /* 0x00000002ff5a7803 */ /* 0x000fe40000000000 */
[----:B------:R-:W-:Y:S02]  /*102a0*/  FSETP.GT.AND P0, PT, |R0|, 1.469367938527859385e-39, PT ;  /* 0x001000000000780b */ /* 0x000fe40003f04200 */
[----:B------:R-:W-:-:S05]  /*102b0*/  FSETP.GEU.AND P1, PT, |R97|, 6.5827683646048100446e-37, PT ;  /* 0x036000006100780b */ /* 0x000fca0003f2e200 */
        /* <DEDUP_REMOVED lines=15> */
.L_x_235:
[----:B------:R-:W-:Y:S05]  /*103b0*/  BSYNC.RECONVERGENT B0 ;  /* 0x0000000000007941 */ /* 0x000fea0003800200 */
.L_x_234:
        /* <DEDUP_REMOVED lines=10> */
.L_x_237:
[----:B------:R-:W-:Y:S05]  /*10460*/  BSYNC.RECONVERGENT B1 ;  /* 0x0000000000017941 */ /* 0x000fea0003800200 */
.L_x_236:
[----:B------:R-:W-:Y:S01]  /*10470*/  ISETP.NE.AND P0, PT, R90, RZ, PT ;  /* 0x000000ff5a00720c */ /* 0x000fe20003f05270 */
[----:B------:R-:W-:Y:S01]  /*10480*/  BSSY.RECONVERGENT B0, `(.L_x_238) ;  /* 0x000000c000007945 */ /* 0x000fe20003800200 */
[----:B------:R-:W-:Y:S01]  /*10490*/  MOV R92, R42 ;  /* 0x0000002a005c7202 */ /* 0x000fe20000000f00 */
        /* <DEDUP_REMOVED lines=10> */
.L_x_239:
[----:B------:R-:W-:Y:S05]  /*10540*/  BSYNC.RECONVERGENT B0 ;  /* 0x0000000000007941 */ /* 0x000fea0003800200 */
.L_x_238:
        /* <DEDUP_REMOVED lines=77> */
.L_x_241:
[----:B------:R-:W-:Y:S05]  /*10a20*/  BSYNC.RECONVERGENT B0 ;  /* 0x0000000000007941 */ /* 0x000fea0003800200 */
.L_x_240:
        /* <DEDUP_REMOVED lines=12> */
.L_x_243:
[----:B------:R-:W-:Y:S05]  /*10af0*/  BSYNC.RECONVERGENT B1 ;  /* 0x0000000000017941 */ /* 0x000fea0003800200 */
.L_x_242:
        /* <DEDUP_REMOVED lines=12> */
.L_x_245:
[----:B------:R-:W-:Y:S05]  /*10bc0*/  BSYNC.RECONVERGENT B0 ;  /* 0x0000000000007941 */ /* 0x000fea0003800200 */
.L_x_244:
        /* <DEDUP_REMOVED lines=76> */
.L_x_247:
[----:B------:R-:W-:Y:S05]  /*11090*/  BSYNC.RECONVERGENT B0 ;  /* 0x0000000000007941 */ /* 0x000fea0003800200 */
.L_x_246:
        /* <DEDUP_REMOVED lines=13> */
.L_x_249:
[----:B------:R-:W-:Y:S05]  /*11170*/  BSYNC.RECONVERGENT B1 ;  /* 0x0000000000017941 */ /* 0x000fea0003800200 */
.L_x_248:
        /* <DEDUP_REMOVED lines=12> */
.L_x_251:
[----:B------:R-:W-:Y:S05]  /*11240*/  BSYNC.RECONVERGENT B0 ;  /* 0x0000000000007941 */ /* 0x000fea0003800200 */
.L_x_250:
        /* <DEDUP_REMOVED lines=76> */
.L_x_253:
[----:B------:R-:W-:Y:S05]  /*11710*/  BSYNC.RECONVERGENT B0 ;  /* 0x0000000000007941 */ /* 0x000fea0003800200 */
.L_x_252:
        /* <DEDUP_REMOVED lines=13> */
.L_x_255:
[----:B------:R-:W-:Y:S05]  /*117f0*/  BSYNC.RECONVERGENT B1 ;  /* 0x0000000000017941 */ /* 0x000fea0003800200 */
.L_x_254:
        /* <DEDUP_REMOVED lines=12> */
.L_x_257:
[----:B------:R-:W-:Y:S05]  /*118c0*/  BSYNC.RECONVERGENT B0 ;  /* 0x0000000000007941 */ /* 0x000fea0003800200 */
.L_x_256:
        /* <DEDUP_REMOVED lines=76> */
.L_x_259:
[----:B------:R-:W-:Y:S05]  /*11d90*/  BSYNC.RECONVERGENT B0 ;  /* 0x0000000000007941 */ /* 0x000fea0003800200 */
.L_x_258:
        /* <DEDUP_REMOVED lines=13> */
.L_x_261:
[----:B------:R-:W-:Y:S05]  /*11e70*/  BSYNC.RECONVERGENT B1 ;  /* 0x0000000000017941 */ /* 0x000fea0003800200 */
.L_x_260:
[----:B------:R-:W0:Y:S01]  /*11e80*/  MUFU.RCP64H R93, 0.25066280364990234375 ;  /* 0x3fd00adc005d7908 */ /* 0x000e220000001800 */
        /* <DEDUP_REMOVED lines=18> */
[----:B------:R-:W-:Y:S01]  /*11fb0*/  MOV R93, R3 ;  /* 0x00000003005d7202 */ /* 0x000fe20000000f00 */
[----:B------:R-:W-:Y:S01]  /*11fc0*/  IMAD.MOV.U32 R94, RZ, RZ, 0x1991b8d1 ;  /* 0x1991b8d1ff5e7424 */ /* 0x000fe200078e00ff */
[----:B------:R-:W-:Y:S01]  /*11fd0*/  MOV R0, 0x12000 ;  /* 0x0001200000007802 */ /* 0x000fe20000000f00 */
[----:B------:R-:W-:-:S07]  /*11fe0*/  IMAD.MOV.U32 R95, RZ, RZ, 0x3fd00adc ;  /* 0x3fd00adcff5f7424 */ /* 0x000fce00078e00ff */
[----:B------:R-:W-:Y:S05]  /*11ff0*/  CALL.REL.NOINC `($__internal_1_$__cuda_sm20_div_rn_f64_full) ;  /* 0x0000007000607944 */ /* 0x000fea0003c00000 */
.L_x_263:
[----:B------:R-:W-:Y:S05]  /*12000*/  BSYNC.RECONVERGENT B1 ;  /* 0x0000000000017941 */ /* 0x000fea0003800200 */
.L_x_262:
[----:B------:R-:W0:Y:S01]  /*12010*/  MUFU.RCP64H R97, 10 ;  /* 0x4024000000617908 */ /* 0x000e220000001800 */
[----:B------:R-:W-:Y:S01]  /*12020*/  IMAD.MOV.U32 R2, RZ, RZ, 0x0 ;  /* 0x00000000ff027424 */ /* 0x000fe200078e00ff */
[----:B------:R-:W-:Y:S01]  /*12030*/  MOV R96, 0x1 ;  /* 0x0000000100607802 */ /* 0x000fe20000000f00 */
[----:B------:R-:W-:Y:S01]  /*12040*/  IMAD.MOV.U32 R3, RZ, RZ, 0x40240000 ;  /* 0x40240000ff037424 */ /* 0x000fe200078e00ff */
[----:B------:R-:W-:Y:S01]  /*12050*/  DMUL R92, R66, R92 ;  /* 0x0000005c425c7228 */ /* 0x000fe20000000000 */
[----:B------:R-:W-:Y:S09]  /*12060*/  BSSY.RECONVERGENT B1, `(.L_x_264) ;  /* 0x0000013000017945 */ /* 0x000ff20003800200 */
        /* <DEDUP_REMOVED lines=13> */
[----:B------:R-:W-:Y:S01]  /*12140*/  MOV R0, 0x12170 ;  /* 0x0001217000007802 */ /* 0x000fe20000000f00 */
[----:B------:R-:W-:-:S07]  /*12150*/  IMAD.MOV.U32 R95, RZ, RZ, 0x40240000 ;  /* 0x40240000ff5f7424 */ /* 0x000fce00078e00ff */
[----:B------:R-:W-:Y:S05]  /*12160*/  CALL.REL.NOINC `($__internal_1_$__cuda_sm20_div_rn_f64_full) ;  /* 0x0000007000047944 */ /* 0x000fea0003c00000 */
[----:B------:R-:W-:Y:S02]  /*12170*/  IMAD.MOV.U32 R94, RZ, RZ, R92 ;  /* 0x000000ffff5e7224 */ /* 0x000fe400078e005c */
[----:B------:R-:W-:-:S07]  /*12180*/  IMAD.MOV.U32 R95, RZ, RZ, R93 ;  /* 0x000000ffff5f7224 */ /* 0x000fce00078e005d */
.L_x_265:
[----:B------:R-:W-:Y:S05]  /*12190*/  BSYNC.RECONVERGENT B1 ;  /* 0x0000000000017941 */ /* 0x000fea0003800200 */
.L_x_264:
        /* <DEDUP_REMOVED lines=12> */
.L_x_267:
[----:B------:R-:W-:Y:S05]  /*12260*/  BSYNC.RECONVERGENT B0 ;  /* 0x0000000000007941 */ /* 0x000fea0003800200 */
.L_x_266:
        /* <DEDUP_REMOVED lines=30> */
[----:B------:R-:W-:Y:S04]  /*12450*/  BSSY.RECONVERGENT B0, `(.L_x_268) ;  /* 0x0000020000007945 */ /* 0x000fe80003800200 */
        /* <DEDUP_REMOVED lines=28> */
[----:B------:R-:W-:Y:S01]  /*12620*/  @!P3 IMAD.MOV.U32 R104, RZ, RZ, R96 ;  /* 0x000000ffff68b224 */ /* 0x000fe200078e0060 */
[----:B------:R-:W-:-:S06]  /*12630*/  @!P3 MOV R96, RZ ;  /* 0x000000ff0060b202 */ /* 0x000fcc0000000f00 */
[----:B------:R-:W-:-:S11]  /*12640*/  @!P3 DMUL R92, R104, R96 ;  /* 0x00000060685cb228 */ /* 0x000fd60000000000 */
.L_x_269:
[----:B------:R-:W-:Y:S05]  /*12650*/  BSYNC.RECONVERGENT B0 ;  /* 0x0000000000007941 */ /* 0x000fea0003800200 */
.L_x_268:
[----:B------:R-:W-:Y:S01]  /*12660*/  ISETP.NE.AND P5, PT, R25, 0x7ff00000, PT ;  /* 0x7ff000001900780c */ /* 0x000fe20003fa5270 */
        /* <DEDUP_REMOVED lines=12> */
.L_x_271:
[----:B------:R-:W-:Y:S05]  /*12730*/  BSYNC.RECONVERGENT B0 ;  /* 0x0000000000007941 */ /* 0x000fea0003800200 */
.L_x_270:
        /* <DEDUP_REMOVED lines=45> */
.L_x_273:
[----:B------:R-:W-:Y:S05]  /*12a10*/  BSYNC.RECONVERGENT B0 ;  /* 0x0000000000007941 */ /* 0x000fea0003800200 */
.L_x_272:
[----:B------:R-:W-:Y:S01]  /*12a20*/  DMUL R102, R106, R92 ;  /* 0x0000005c6a667228 */ /* 0x000fe20000000000 */
[----:B------:R-:W-:Y:S01]  /*12a30*/  FSETP.GEU.AND P6, PT, |R93|, 6.5827683646048100446e-37, PT ;  /* 0x036000005d00780b */ /* 0x000fe20003fce200 */
[----:B------:R-:W-:Y:S01]  /*12a40*/  BSSY.RECONVERGENT B1, `(.L_x_274) ;  /* 0x000000e000017945 */ /* 0x000fe20003800200 */
[----:B------:R-:W-:Y:S01]  /*12a50*/  DADD R64, R94, R64 ;  /* 0x000000005e407229 */ /* 0x000fe20000000040 */
        /* <DEDUP_REMOVED lines=12> */
.L_x_275:
[----:B------:R-:W-:Y:S05]  /*12b20*/  BSYNC.RECONVERGENT B1 ;  /* 0x0000000000017941 */ /* 0x000fea0003800200 */
.L_x_274:
        /* <DEDUP_REMOVED lines=12> */
.L_x_277:
[----:B------:R-:W-:Y:S05]  /*12bf0*/  BSYNC.RECONVERGENT B0 ;  /* 0x0000000000007941 */ /* 0x000fea0003800200 */
.L_x_276:
        /* <DEDUP_REMOVED lines=76> */
.L_x_279:
[----:B------:R-:W-:Y:S05]  /*130c0*/  BSYNC.RECONVERGENT B0 ;  /* 0x0000000000007941 */ /* 0x000fea0003800200 */
.L_x_278:
        /* <DEDUP_REMOVED lines=13> */
.L_x_281:
[----:B------:R-:W-:Y:S05]  /*131a0*/  BSYNC.RECONVERGENT B1 ;  /* 0x0000000000017941 */ /* 0x000fea0003800200 */
.L_x_280:
        /* <DEDUP_REMOVED lines=12> */
.L_x_283:
[----:B------:R-:W-:Y:S05]  /*13270*/  BSYNC.RECONVERGENT B0 ;  /* 0x0000000000007941 */ /* 0x000fea0003800200 */
.L_x_282:
        /* <DEDUP_REMOVED lines=76> */
.L_x_285:
[----:B------:R-:W-:Y:S05]  /*13740*/  BSYNC.RECONVERGENT B0 ;  /* 0x0000000000007941 */ /* 0x000fea0003800200 */
.L_x_284:
[----:B------:R-:W-:Y:S01]  /*13750*/  FSETP.GEU.AND P2, PT, |R97|, 6.5827683646048100446e-37, PT ;  /* 0x036000006100780b */ /* 0x000fe20003f4e200 */
[----:B------:R-:W-:Y:S01]  /*13760*/  BSSY.RECONVERGENT B1, `(.L_x_286) ;  /* 0x000000b000017945 */ /* 0x000fe20003800200 */
        /* <DEDUP_REMOVED lines=10> */
.L_x_287:
[----:B------:R-:W-:Y:S05]  /*13810*/  BSYNC.RECONVERGENT B1 ;  /* 0x0000000000017941 */ /* 0x000fea0003800200 */
.L_x_286:
        /* <DEDUP_REMOVED lines=13> */
.L_x_289:
[----:B------:R-:W-:Y:S05]  /*138f0*/  BSYNC.RECONVERGENT B0 ;  /* 0x0000000000007941 */ /* 0x000fea0003800200 */
.L_x_288:
        /* <DEDUP_REMOVED lines=76> */
.L_x_291:
[----:B------:R-:W-:Y:S05]  /*13dc0*/  BSYNC.RECONVERGENT B0 ;  /* 0x0000000000007941 */ /* 0x000fea0003800200 */
.L_x_290:
        /* <DEDUP_REMOVED lines=11> */
.L_x_293:
[----:B------:R-:W-:Y:S05]  /*13e80*/  BSYNC.RECONVERGENT B1 ;  /* 0x0000000000017941 */ /* 0x000fea0003800200 */
.L_x_292:
        /* <DEDUP_REMOVED lines=12> */
.L_x_295:
[----:B------:R-:W-:Y:S05]  /*13f50*/  BSYNC.RECONVERGENT B0 ;  /* 0x0000000000007941 */ /* 0x000fea0003800200 */
.L_x_294:
        /* <DEDUP_REMOVED lines=78> */
.L_x_297:
[----:B------:R-:W-:Y:S05]  /*14440*/  BSYNC.RECONVERGENT B0 ;  /* 0x0000000000007941 */ /* 0x000fea0003800200 */
.L_x_296:
        /* <DEDUP_REMOVED lines=10> */
.L_x_299:
[----:B------:R-:W-:Y:S05]  /*144f0*/  BSYNC.RECONVERGENT B1 ;  /* 0x0000000000017941 */ /* 0x000fea0003800200 */
.L_x_298:
        /* <DEDUP_REMOVED lines=12> */
.L_x_301:
[----:B------:R-:W-:Y:S05]  /*145c0*/  BSYNC.RECONVERGENT B0 ;  /* 0x0000000000007941 */ /* 0x000fea0003800200 */
.L_x_300:
        /* <DEDUP_REMOVED lines=77> */
.L_x_303:
[----:B------:R-:W-:Y:S05]  /*14aa0*/  BSYNC.RECONVERGENT B0 ;  /* 0x0000000000007941 */ /* 0x000fea0003800200 */
.L_x_302:
        /* <DEDUP_REMOVED lines=12> */
.L_x_305:
[----:B------:R-:W-:Y:S05]  /*14b70*/  BSYNC.RECONVERGENT B1 ;  /* 0x0000000000017941 */ /* 0x000fea0003800200 */
.L_x_304:
        /* <DEDUP_REMOVED lines=12> */
.L_x_307:
[----:B------:R-:W-:Y:S05]  /*14c40*/  BSYNC.RECONVERGENT B0 ;  /* 0x0000000000007941 */ /* 0x000fea0003800200 */
.L_x_306:
[----:B------:R-:W-:Y:S01]  /*14c50*/  DMUL R90, R90, -50 ;  /* 0xc04900005a5a7828 */ /* 0x000fe20000000000 */
[----:B------:R-:W-:Y:S01]  /*14c60*/  MOV R92, 0x652b82fe ;  /* 0x652b82fe005c7802 */ /* 0x000fe20000000f00 */
[----:B------:R-:W-:Y:S01]  /*14c70*/  DSETP.NEU.AND P2, PT, R32, 1, PT ;  /* 0x3ff000002000742a */ /* 0x000fe20003f4d000 */
[----:B------:R-:W-:Y:S01]  /*14c80*/  IMAD.MOV.U32 R93, RZ, RZ, 0x3ff71547 ;  /* 0x3ff71547ff5d7424 */ /* 0x000fe200078e00ff */
[----:B------:R-:W-:Y:S01]  /*14c90*/  UMOV UR4, 0xfefa39ef ;  /* 0xfefa39ef00047882 */ /* 0x000fe20000000000 */
[----:B------:R-:W-:Y:S01]  /*14ca0*/  UMOV UR5, 0x3fe62e42 ;  /* 0x3fe62e4200057882 */ /* 0x000fe20000000000 */
[----:B------:R-:W-:Y:S01]  /*14cb0*/  IMAD.MOV.U32 R98, RZ, RZ, -0x35dec16 ;  /* 0xfca213eaff627424 */ /* 0x000fe200078e00ff */
[----:B------:R-:W0:Y:S01]  /*14cc0*/  MUFU.RCP64H R105, 0.25066280364990234375 ;  /* 0x3fd00adc00697908 */ /* 0x000e220000001800 */
[----:B------:R-:W-:Y:S01]  /*14cd0*/  IMAD.MOV.U32 R99, RZ, RZ, 0x3e928af3 ;  /* 0x3e928af3ff637424 */ /* 0x000fe200078e00ff */
[----:B------:R-:W-:Y:S01]  /*14ce0*/  MOV R103, 0x3fd00adc ;  /* 0x3fd00adc00677802 */ /* 0x000fe20000000f00 */
[----:B------:R-:W-:Y:S01]  /*14cf0*/  IMAD.MOV.U32 R102, RZ, RZ, 0x1991b8d1 ;  /* 0x1991b8d1ff667424 */ /* 0x000fe200078e00ff */
[----:B------:R-:W-:Y:S01]  /*14d00*/  FSEL R90, R90, RZ, P2 ;  /* 0x000000ff5a5a7208 */ /* 0x000fe20001000000 */
[----:B------:R-:W-:Y:S01]  /*14d10*/  IMAD.MOV.U32 R104, RZ, RZ, 0x1 ;  /* 0x00000001ff687424 */ /* 0x000fe200078e00ff */
[----:B------:R-:W-:Y:S01]  /*14d20*/  FSEL R91, R91, -3.140625, P2 ;  /* 0xc04900005b5b7808 */ /* 0x000fe20001000000 */
[----:B------:R-:W-:Y:S01]  /*14d30*/  DMUL R94, R94, R2 ;  /* 0x000000025e5e7228 */ /* 0x000fe20000000000 */
[----:B------:R-:W-:Y:S02]  /*14d40*/  BSSY.RECONVERGENT B0, `(.L_x_308) ;  /* 0x000003d000007945 */ /* 0x000fe40003800200 */
[----:B------:R-:W-:-:S02]  /*14d50*/  FSETP.GEU.AND P2, PT, |R91|, 4.1917929649353027344, PT ;  /* 0x4086232b5b00780b */ /* 0x000fc40003f4e200 */
        /* <DEDUP_REMOVED lines=8> */
[----:B0-----:R-:W-:-:S05]  /*14de0*/  DFMA R96, R104, -R102, 1 ;  /* 0x3ff000006860742b */ /* 0x001fca0000000866 */
[----:B------:R-:W-:Y:S01]  /*14df0*/  DFMA R98, R106, UR4, R98 ;  /* 0x000000046a627c2b */ /* 0x000fe20008000062 */
        /* <DEDUP_REMOVED lines=49> */
.L_x_309:
[----:B------:R-:W-:Y:S05]  /*15110*/  BSYNC.RECONVERGENT B0 ;  /* 0x0000000000007941 */ /* 0x000fea0003800200 */
.L_x_308:
        /* <DEDUP_REMOVED lines=13> */
.L_x_311:
[----:B------:R-:W-:Y:S05]  /*151f0*/  BSYNC.RECONVERGENT B1 ;  /* 0x0000000000017941 */ /* 0x000fea0003800200 */
.L_x_310:
        /* <DEDUP_REMOVED lines=24> */
.L_x_313:
[----:B------:R-:W-:Y:S05]  /*15380*/  BSYNC.RECONVERGENT B1 ;  /* 0x0000000000017941 */ /* 0x000fea0003800200 */
.L_x_312:
[----:B------:R-:W0:Y:S01]  /*15390*/  MUFU.RCP64H R3, 10 ;  /* 0x4024000000037908 */ /* 0x000e220000001800 */
[----:B------:R-:W-:Y:S01]  /*153a0*/  MOV R24, 0x0 ;  /* 0x0000000000187802 */ /* 0x000fe20000000f00 */
[----:B------:R-:W-:Y:S01]  /*153b0*/  IMAD.MOV.U32 R25, RZ, RZ, 0x40240000 ;  /* 0x40240000ff197424 */ /* 0x000fe200078e00ff */
[----:B------:R-:W-:Y:S01]  /*153c0*/  BSSY.RECONVERGENT B1, `(.L_x_314) ;  /* 0x0000015000017945 */ /* 0x000fe20003800200 */
[----:B------:R-:W-:-:S06]  /*153d0*/  IMAD.MOV.U32 R2, RZ, RZ, 0x1 ;  /* 0x00000001ff027424 */ /* 0x000fcc00078e00ff */
[----:B0-----:R-:W-:-:S08]  /*153e0*/  DFMA R90, R2, -R24, 1 ;  /* 0x3ff00000025a742b */ /* 0x001fd00000000818 */
[----:B------:R-:W-:-:S08]  /*153f0*/  DFMA R90, R90, R90, R90 ;  /* 0x0000005a5a5a722b */ /* 0x000fd0000000005a */
[----:B------:R-:W-:Y:S02]  /*15400*/  DFMA R90, R2, R90, R2 ;  /* 0x0000005a025a722b */ /* 0x000fe40000000002 */
[----:B------:R-:W-:-:S06]  /*15410*/  DMUL R2, R66, |R92| ;  /* 0x4000005c42027228 */ /* 0x000fcc0000000000 */
[----:B------:R-:W-:-:S04]  /*15420*/  DFMA R24, R90, -R24, 1 ;  /* 0x3ff000005a18742b */ /* 0x000fc80000000818 */
[----:B------:R-:W-:-:S04]  /*15430*/  FSETP.GEU.AND P2, PT, |R3|, 6.5827683646048100446e-37, PT ;  /* 0x036000000300780b */ /* 0x000fc80003f4e200 */
[----:B------:R-:W-:-:S08]  /*15440*/  DFMA R90, R90, R24, R90 ;  /* 0x000000185a5a722b */ /* 0x000fd0000000005a */
[----:B------:R-:W-:-:S08]  /*15450*/  DMUL R92, R90, R2 ;  /* 0x000000025a5c7228 */ /* 0x000fd00000000000 */
[----:B------:R-:W-:-:S08]  /*15460*/  DFMA R24, R92, -10, R2 ;  /* 0xc02400005c18782b */ /* 0x000fd00000000002 */
[----:B------:R-:W-:-:S10]  /*15470*/  DFMA R92, R90, R24, R92 ;  /* 0x000000185a5c722b */ /* 0x000fd4000000005c */
[----:B------:R-:W-:-:S05]  /*15480*/  FFMA R0, RZ, 2.5625, R93 ;  /* 0x40240000ff007823 */ /* 0x000fca000000005d */
[----:B------:R-:W-:-:S13]  /*15490*/  FSETP.GT.AND P6, PT, |R0|, 1.469367938527859385e-39, PT ;  /* 0x001000000000780b */ /* 0x000fda0003fc4200 */
[----:B------:R-:W-:Y:S05]  /*154a0*/  @P6 BRA P2, `(.L_x_315) ;  /* 0x0000000000186947 */ /* 0x000fea0001000000 */
[----:B------:R-:W-:Y:S01]  /*154b0*/  IMAD.MOV.U32 R92, RZ, RZ, R2 ;  /* 0x000000ffff5c7224 */ /* 0x000fe200078e0002 */
[----:B------:R-:W-:Y:S01]  /*154c0*/  MOV R94, RZ ;  /* 0x000000ff005e7202 */ /* 0x000fe20000000f00 */
[----:B------:R-:W-:Y:S01]  /*154d0*/  IMAD.MOV.U32 R93, RZ, RZ, R3 ;  /* 0x000000ffff5d7224 */ /* 0x000fe200078e0003 */
[----:B------:R-:W-:Y:S01]  /*154e0*/  MOV R0, 0x15510 ;  /* 0x0001551000007802 */ /* 0x000fe20000000f00 */
[----:B------:R-:W-:-:S07]  /*154f0*/  IMAD.MOV.U32 R95, RZ, RZ, 0x40240000 ;  /* 0x40240000ff5f7424 */ /* 0x000fce00078e00ff */
[----:B------:R-:W-:Y:S05]  /*15500*/  CALL.REL.NOINC `($__internal_1_$__cuda_sm20_div_rn_f64_full) ;  /* 0x0000003c001c7944 */ /* 0x000fea0003c00000 */
.L_x_315:
[----:B------:R-:W-:Y:S05]  /*15510*/  BSYNC.RECONVERGENT B1 ;  /* 0x0000000000017941 */ /* 0x000fea0003800200 */
.L_x_314:
[----:B------:R-:W0:Y:S02]  /*15520*/  LDC.64 R24, c[0x0][0x3a0] ;  /* 0x0000e800ff187b82 */ /* 0x000e240000000a00 */
[----:B0-----:R-:W-:-:S05]  /*15530*/  IMAD.WIDE R24, R4, 0x8, R24 ;  /* 0x0000000804187825 */ /* 0x001fca00078e0218 */
[----:B------:R0:W5:Y:S01]  /*15540*/  LDG.E.64 R90, desc[UR8][R24.64] ;  /* 0x00000008185a7981 */ /* 0x000162000c1e1b00 */
[----:B------:R-:W-:Y:S04]  /*15550*/  BSSY.RECONVERGENT B0, `(.L_x_316) ;  /* 0x0000008000007945 */ /* 0x000fe80003800200 */
[----:B------:R-:W-:Y:S05]  /*15560*/  @P4 BRA `(.L_x_317) ;  /* 0x0000000000184947 */ /* 0x000fea0003800000 */
[----:B------:R-:W-:-:S14]  /*15570*/  DSETP.NAN.AND P2, PT, R60, R60, PT ;  /* 0x0000003c3c00722a */ /* 0x000fdc0003f48000 */
[----:B------:R-:W-:Y:S01]  /*15580*/  @P2 DADD R58, R60, 2 ;  /* 0x400000003c3a2429 */ /* 0x000fe20000000000 */
[----:B------:R-:W-:Y:S10]  /*15590*/  @P2 BRA `(.L_x_317) ;  /* 0x00000000000c2947 */ /* 0x000ff40003800000 */
[----:B------:R-:W-:-:S14]  /*155a0*/  DSETP.NEU.AND P2, PT, |R60|, +INF , PT ;  /* 0x7ff000003c00742a */ /* 0x000fdc0003f4d200 */
[----:B------:R-:W-:Y:S02]  /*155b0*/  @!P2 IMAD.MOV.U32 R58, RZ, RZ, 0x0 ;  /* 0x00000000ff3aa424 */ /* 0x000fe400078e00ff */
[----:B------:R-:W-:-:S07]  /*155c0*/  @!P2 IMAD.MOV.U32 R59, RZ, RZ, 0x7ff00000 ;  /* 0x7ff00000ff3ba424 */ /* 0x000fce00078e00ff */
.L_x_317:
[----:B------:R-:W-:Y:S05]  /*155d0*/  BSYNC.RECONVERGENT B0 ;  /* 0x0000000000007941 */ /* 0x000fea0003800200 */
.L_x_316:
        /* <DEDUP_REMOVED lines=62> */
.L_x_319:
[----:B------:R-:W-:Y:S05]  /*159c0*/  BSYNC.RECONVERGENT B0 ;  /* 0x0000000000007941 */ /* 0x000fea0003800200 */
.L_x_318:
        /* <DEDUP_REMOVED lines=8> */
.L_x_321:
[----:B------:R-:W-:Y:S05]  /*15a50*/  BSYNC.RECONVERGENT B0 ;  /* 0x0000000000007941 */ /* 0x000fea0003800200 */
.L_x_320:
[----:B------:R-:W-:Y:S01]  /*15a60*/  DMUL R54, R54, -50 ;  /* 0xc049000036367828 */ /* 0x000fe20000000000 */
[----:B------:R-:W-:Y:S01]  /*15a70*/  BSSY.RECONVERGENT B0, `(.L_x_322) ;  /* 0x000002c000007945 */ /* 0x000fe20003800200 */
[----:B------:R-:W-:-:S08]  /*15a80*/  DSETP.NEU.AND P2, PT, R56, 1, PT ;  /* 0x3ff000003800742a */ /* 0x000fd00003f4d000 */
[----:B------:R-:W-:Y:S02]  /*15a90*/  FSEL R54, R54, RZ, P2 ;  /* 0x000000ff36367208 */ /* 0x000fe40001000000 */
[----:B------:R-:W-:-:S04]  /*15aa0*/  FSEL R55, R55, -3.140625, P2 ;  /* 0xc049000037377808 */ /* 0x000fc80001000000 */
[----:B------:R-:W-:Y:S02]  /*15ab0*/  FSETP.GEU.AND P2, PT, |R55|, 4.1917929649353027344, PT ;  /* 0x4086232b3700780b */ /* 0x000fe40003f4e200 */
[----:B------:R-:W-:-:S08]  /*15ac0*/  DFMA R56, R54, R2, 6.75539944105574400000e+15 ;  /* 0x433800003638742b */ /* 0x000fd00000000002 */
[----:B------:R-:W-:-:S08]  /*15ad0*/  DADD R2, R56, -6.75539944105574400000e+15 ;  /* 0xc338000038027429 */ /* 0x000fd00000000000 */
[----:B------:R-:W-:-:S08]  /*15ae0*/  DFMA R94, R2, -UR4, R54 ;  /* 0x80000004025e7c2b */ /* 0x000fd00008000036 */
[----:B------:R-:W-:Y:S02]  /*15af0*/  DFMA R2, R2, -UR6, R94 ;  /* 0x8000000602027c2b */ /* 0x000fe4000800005e */
[----:B------:R-:W1:Y:S01]  /*15b00*/  MUFU.RCP64H R95, 0.25066280364990234375 ;  /* 0x3fd00adc005f7908 */ /* 0x000e620000001800 */
[----:B------:R-:W-:-:S05]  /*15b10*/  IMAD.MOV.U32 R94, RZ, RZ, 0x1 ;  /* 0x00000001ff5e7424 */ /* 0x000fca00078e00ff */
[----:B------:R-:W-:-:S08]  /*15b20*/  DFMA R60, R2, UR12, R60 ;  /* 0x0000000c023c7c2b */ /* 0x000fd0000800003c */
[----:B------:R-:W-:-:S08]  /*15b30*/  DFMA R60, R2, R60, UR14 ;  /* 0x0000000e023c7e2b */ /* 0x000fd0000800003c */
[----:B------:R-:W-:-:S08]  /*15b40*/  DFMA R60, R2, R60, UR16 ;  /* 0x00000010023c7e2b */ /* 0x000fd0000800003c */
[----:B------:R-:W-:-:S08]  /*15b50*/  DFMA R60, R2, R60, UR18 ;  /* 0x00000012023c7e2b */ /* 0x000fd0000800003c */
[----:B------:R-:W-:-:S08]  /*15b60*/  DFMA R60, R2, R60, UR20 ;  /* 0x00000014023c7e2b */ /* 0x000fd0000800003c */
[----:B------:R-:W-:-:S08]  /*15b70*/  DFMA R60, R2, R60, UR22 ;  /* 0x00000016023c7e2b */ /* 0x000fd0000800003c */
[----:B------:R-:W-:Y:S01]  /*15b80*/  DFMA R96, R2, R60, UR24 ;  /* 0x0000001802607e2b */ /* 0x000fe2000800003c */
[----:B------:R-:W-:Y:S01]  /*15b90*/  MOV R60, 0x1991b8d1 ;  /* 0x1991b8d1003c7802 */ /* 0x000fe20000000f00 */
[----:B------:R-:W-:-:S06]  /*15ba0*/  IMAD.MOV.U32 R61, RZ, RZ, 0x3fd00adc ;  /* 0x3fd00adcff3d7424 */ /* 0x000fcc00078e00ff */
[----:B------:R-:W-:Y:S02]  /*15bb0*/  DFMA R98, R2, R96, UR26 ;  /* 0x0000001a02627e2b */ /* 0x000fe40008000060 */
[----:B-1----:R-:W-:-:S06]  /*15bc0*/  DFMA R96, R94, -R60, 1 ;  /* 0x3ff000005e60742b */ /* 0x002fcc000000083c */
[----:B------:R-:W-:Y:S02]  /*15bd0*/  DFMA R98, R2, R98, UR28 ;  /* 0x0000001c02627e2b */ /* 0x000fe40008000062 */
[----:B------:R-:W-:-:S06]  /*15be0*/  DFMA R96, R96, R96, R96 ;  /* 0x000000606060722b */ /* 0x000fcc0000000060 */
[----:B------:R-:W-:Y:S02]  /*15bf0*/  DFMA R98, R2, R98, 1 ;  /* 0x3ff000000262742b */ /* 0x000fe40000000062 */
[----:B------:R-:W-:-:S06]  /*15c00*/  DFMA R94, R94, R96, R94 ;  /* 0x000000605e5e722b */ /* 0x000fcc000000005e */
[----:B------:R-:W-:Y:S02]  /*15c10*/  DFMA R98, R2, R98, 1 ;  /* 0x3ff000000262742b */ /* 0x000fe40000000062 */
[----:B------:R-:W-:-:S08]  /*15c20*/  DFMA R2, R94, -R60, 1 ;  /* 0x3ff000005e02742b */ /* 0x000fd0000000083c */
[----:B------:R-:W-:Y:S01]  /*15c30*/  DFMA R94, R94, R2, R94 ;  /* 0x000000025e5e722b */ /* 0x000fe2000000005e */
[----:B------:R-:W-:Y:S02]  /*15c40*/  IMAD R3, R56, 0x100000, R99 ;  /* 0x0010000038037824 */ /* 0x000fe400078e0263 */
[----:B------:R-:W-:Y:S01]  /*15c50*/  IMAD.MOV.U32 R2, RZ, RZ, R98 ;  /* 0x000000ffff027224 */ /* 0x000fe200078e0062 */
[----:B------:R-:W-:Y:S07]  /*15c60*/  @!P2 BRA `(.L_x_323) ;  /* 0x000000000030a947 */ /* 0x000fee0003800000 */
        /* <DEDUP_REMOVED lines=12> */
.L_x_323:
[----:B------:R-:W-:Y:S05]  /*15d30*/  BSYNC.RECONVERGENT B0 ;  /* 0x0000000000007941 */ /* 0x000fea0003800200 */
.L_x_322:
[----:B------:R-:W-:Y:S01]  /*15d40*/  IMAD.MOV.U32 R56, RZ, RZ, R58 ;  /* 0x000000ffff387224 */ /* 0x000fe200078e003a */
[----:B-----5:R-:W-:Y:S01]  /*15d50*/  DADD R90, R90, R92 ;  /* 0x000000005a5a7229 */ /* 0x020fe2000000005c */
[----:B------:R-:W-:Y:S01]  /*15d60*/  IMAD.MOV.U32 R57, RZ, RZ, R59 ;  /* 0x000000ffff397224 */ /* 0x000fe200078e003b */
[----:B------:R-:W-:Y:S01]  /*15d70*/  FSETP.GEU.AND P5, PT, |R59|, 6.5827683646048100446e-37, PT ;  /* 0x036000003b00780b */ /* 0x000fe20003fae200 */
[----:B------:R-:W-:Y:S01]  /*15d80*/  BSSY.RECONVERGENT B1, `(.L_x_324) ;  /* 0x000000f000017945 */ /* 0x000fe20003800200 */
[----:B------:R-:W-:-:S03]  /*15d90*/  ISETP.NE.AND P4, PT, R26, 0x7ff00000, PT ;  /* 0x7ff000001a00780c */ /* 0x000fc60003f85270 */
[----:B------:R-:W-:Y:S01]  /*15da0*/  DMUL R54, R94, R56 ;  /* 0x000000385e367228 */ /* 0x000fe20000000000 */
[----:B------:R1:W-:Y:S07]  /*15db0*/  STG.E.64 desc[UR8][R24.64], R90 ;  /* 0x0000005a18007986 */ /* 0x0003ee000c101b08 */
[----:B------:R-:W-:-:S08]  /*15dc0*/  DFMA R60, R54, -R60, R56 ;  /* 0x8000003c363c722b */ /* 0x000fd00000000038 */
[----:B------:R-:W-:-:S10]  /*15dd0*/  DFMA R92, R94, R60, R54 ;  /* 0x0000003c5e5c722b */ /* 0x000fd40000000036 */
[----:B------:R-:W-:-:S05]  /*15de0*/  FFMA R0, RZ, 1.6253314018249511719, R93 ;  /* 0x3fd00adcff007823 */ /* 0x000fca000000005d */
[----:B------:R-:W-:-:S13]  /*15df0*/  FSETP.GT.AND P2, PT, |R0|, 1.469367938527859385e-39, PT ;  /* 0x001000000000780b */ /* 0x000fda0003f44200 */
[----:B-1----:R-:W-:Y:S05]  /*15e00*/  @P2 BRA P5, `(.L_x_325) ;  /* 0x0000000000182947 */ /* 0x002fea0002800000 */
[----:B------:R-:W-:Y:S01]  /*15e10*/  MOV R92, R58 ;  /* 0x0000003a005c7202 */ /* 0x000fe20000000f00 */
[----:B------:R-:W-:Y:S01]  /*15e20*/  IMAD.MOV.U32 R93, RZ, RZ, R59 ;  /* 0x000000ffff5d7224 */ /* 0x000fe200078e003b */
[----:B------:R-:W-:Y:S01]  /*15e30*/  MOV R0, 0x15e70 ;  /* 0x00015e7000007802 */ /* 0x000fe20000000f00 */
[----:B------:R-:W-:Y:S02]  /*15e40*/  IMAD.MOV.U32 R94, RZ, RZ, 0x1991b8d1 ;  /* 0x1991b8d1ff5e7424 */ /* 0x000fe400078e00ff */
[----:B------:R-:W-:-:S07]  /*15e50*/  IMAD.MOV.U32 R95, RZ, RZ, 0x3fd00adc ;  /* 0x3fd00adcff5f7424 */ /* 0x000fce00078e00ff */
[----:B0-----:R-:W-:Y:S05]  /*15e60*/  CALL.REL.NOINC `($__internal_1_$__cuda_sm20_div_rn_f64_full) ;  /* 0x0000003000c47944 */ /* 0x001fea0003c00000 */
.L_x_325:
[----:B------:R-:W-:Y:S05]  /*15e70*/  BSYNC.RECONVERGENT B1 ;  /* 0x0000000000017941 */ /* 0x000fea0003800200 */
.L_x_324:
[----:B------:R-:W-:Y:S04]  /*15e80*/  BSSY.RECONVERGENT B0, `(.L_x_326) ;  /* 0x0000008000007945 */ /* 0x000fe80003800200 */
[----:B------:R-:W-:Y:S05]  /*15e90*/  @P4 BRA `(.L_x_327) ;  /* 0x0000000000184947 */ /* 0x000fea0003800000 */
[----:B------:R-:W-:-:S14]  /*15ea0*/  DSETP.NAN.AND P2, PT, R52, R52, PT ;  /* 0x000000343400722a */ /* 0x000fdc0003f48000 */
[----:B------:R-:W-:Y:S01]  /*15eb0*/  @P2 DADD R50, R52, 2 ;  /* 0x4000000034322429 */ /* 0x000fe20000000000 */
[----:B------:R-:W-:Y:S10]  /*15ec0*/  @P2 BRA `(.L_x_327) ;  /* 0x00000000000c2947 */ /* 0x000ff40003800000 */
[----:B------:R-:W-:-:S14]  /*15ed0*/  DSETP.NEU.AND P2, PT, |R52|, +INF , PT ;  /* 0x7ff000003400742a */ /* 0x000fdc0003f4d200 */
[----:B------:R-:W-:Y:S01]  /*15ee0*/  @!P2 IMAD.MOV.U32 R50, RZ, RZ, 0x0 ;  /* 0x00000000ff32a424 */ /* 0x000fe200078e00ff */
[----:B------:R-:W-:-:S07]  /*15ef0*/  @!P2 MOV R51, 0x7ff00000 ;  /* 0x7ff000000033a802 */ /* 0x000fce0000000f00 */
.L_x_327:
[----:B------:R-:W-:Y:S05]  /*15f00*/  BSYNC.RECONVERGENT B0 ;  /* 0x0000000000007941 */ /* 0x000fea0003800200 */
.L_x_326:
[----:B------:R-:W-:Y:S01]  /*15f10*/  DMUL R50, R50, -50 ;  /* 0xc049000032327828 */ /* 0x000fe20000000000 */
[----:B------:R-:W-:Y:S01]  /*15f20*/  UMOV UR4, 0xfefa39ef ;  /* 0xfefa39ef00047882 */ /* 0x000fe20000000000 */
[----:B------:R-:W-:Y:S01]  /*15f30*/  DSETP.NEU.AND P2, PT, R52, 1, PT ;  /* 0x3ff000003400742a */ /* 0x000fe20003f4d000 */
[----:B------:R-:W-:Y:S01]  /*15f40*/  UMOV UR5, 0x3fe62e42 ;  /* 0x3fe62e4200057882 */ /* 0x000fe20000000000 */
[----:B------:R-:W-:Y:S01]  /*15f50*/  IMAD.MOV.U32 R52, RZ, RZ, 0x652b82fe ;  /* 0x652b82feff347424 */ /* 0x000fe200078e00ff */
[----:B------:R-:W1:Y:S01]  /*15f60*/  MUFU.RCP64H R59, 0.25066280364990234375 ;  /* 0x3fd00adc003b7908 */ /* 0x000e620000001800 */
[----:B------:R-:W-:Y:S01]  /*15f70*/  IMAD.MOV.U32 R53, RZ, RZ, 0x3ff71547 ;  /* 0x3ff71547ff357424 */ /* 0x000fe200078e00ff */
[----:B------:R-:W-:Y:S01]  /*15f80*/  BSSY.RECONVERGENT B0, `(.L_x_328) ;  /* 0x0000047000007945 */ /* 0x000fe20003800200 */
[----:B------:R-:W-:Y:S01]  /*15f90*/  IMAD.MOV.U32 R58, RZ, RZ, 0x1 ;  /* 0x00000001ff3a7424 */ /* 0x000fe200078e00ff */
[----:B------:R-:W-:Y:S02]  /*15fa0*/  ISETP.NE.AND P4, PT, R27, 0x7ff00000, PT ;  /* 0x7ff000001b00780c */ /* 0x000fe40003f85270 */
[----:B0-----:R-:W-:-:S02]  /*15fb0*/  FSEL R24, R50, RZ, P2 ;  /* 0x000000ff32187208 */ /* 0x001fc40001000000 */
[----:B------:R-:W-:-:S04]  /*15fc0*/  FSEL R25, R51, -3.140625, P2 ;  /* 0xc049000033197808 */ /* 0x000fc80001000000 */
        /* <DEDUP_REMOVED lines=19> */
[----:B------:R-:W-:Y:S01]  /*16100*/  MOV R54, 0x1991b8d1 ;  /* 0x1991b8d100367802 */ /* 0x000fe20000000f00 */
[----:B------:R-:W-:Y:S01]  /*16110*/  IMAD.MOV.U32 R55, RZ, RZ, 0x3fd00adc ;  /* 0x3fd00adcff377424 */ /* 0x000fe200078e00ff */
[----:B------:R-:W-:-:S04]  /*16120*/  UMOV UR5, 0x3f2a01a0 ;  /* 0x3f2a01a000057882 */ /* 0x000fc80000000000 */
[----:B------:R-:W-:Y:S01]  /*16130*/  DFMA R56, R52, R56, UR4 ;  /* 0x0000000434387e2b */ /* 0x000fe20008000038 */
[----:B------:R-:W-:Y:S01]  /*16140*/  UMOV UR4, 0x1852b7af ;  /* 0x1852b7af00047882 */ /* 0x000fe20000000000 */
[----:B-1----:R-:W-:Y:S01]  /*16150*/  DFMA R60, R58, -R54, 1 ;  /* 0x3ff000003a3c742b */ /* 0x002fe20000000836 */
[----:B------:R-:W-:-:S05]  /*16160*/  UMOV UR5, 0x3f56c16c ;  /* 0x3f56c16c00057882 */ /* 0x000fca0000000000 */
[----:B------:R-:W-:Y:S01]  /*16170*/  DFMA R56, R52, R56, UR4 ;  /* 0x0000000434387e2b */ /* 0x000fe20008000038 */
[----:B------:R-:W-:Y:S01]  /*16180*/  UMOV UR4, 0x11122322 ;  /* 0x1112232200047882 */ /* 0x000fe20000000000 */
[----:B------:R-:W-:Y:S01]  /*16190*/  DFMA R60, R60, R60, R60 ;  /* 0x0000003c3c3c722b */ /* 0x000fe2000000003c */
[----:B------:R-:W-:-:S05]  /*161a0*/  UMOV UR5, 0x3f811111 ;  /* 0x3f81111100057882 */ /* 0x000fca0000000000 */
[----:B------:R-:W-:Y:S01]  /*161b0*/  DFMA R56, R52, R56, UR4 ;  /* 0x0000000434387e2b */ /* 0x000fe20008000038 */
[----:B------:R-:W-:Y:S01]  /*161c0*/  UMOV UR4, 0x555502a1 ;  /* 0x555502a100047882 */ /* 0x000fe20000000000 */
[----:B------:R-:W-:Y:S01]  /*161d0*/  DFMA R60, R58, R60, R58 ;  /* 0x0000003c3a3c722b */ /* 0x000fe2000000003a */
[----:B------:R-:W-:-:S05]  /*161e0*/  UMOV UR5, 0x3fa55555 ;  /* 0x3fa5555500057882 */ /* 0x000fca0000000000 */
[----:B------:R-:W-:Y:S01]  /*161f0*/  DFMA R56, R52, R56, UR4 ;  /* 0x0000000434387e2b */ /* 0x000fe20008000038 */
[----:B------:R-:W-:Y:S01]  /*16200*/  UMOV UR4, 0x55555511 ;  /* 0x5555551100047882 */ /* 0x000fe20000000000 */
[----:B------:R-:W-:Y:S01]  /*16210*/  DFMA R90, R60, -R54, 1 ;  /* 0x3ff000003c5a742b */ /* 0x000fe20000000836 */
[----:B------:R-:W-:-:S05]  /*16220*/  UMOV UR5, 0x3fc55555 ;  /* 0x3fc5555500057882 */ /* 0x000fca0000000000 */
[----:B------:R-:W-:Y:S01]  /*16230*/  DFMA R58, R52, R56, UR4 ;  /* 0x00000004343a7e2b */ /* 0x000fe20008000038 */
[----:B------:R-:W-:Y:S01]  /*16240*/  UMOV UR4, 0xb ;  /* 0x0000000b00047882 */ /* 0x000fe20000000000 */
[----:B------:R-:W-:Y:S01]  /*16250*/  DMUL R56, R92, R2 ;  /* 0x000000025c387228 */ /* 0x000fe20000000000 */
[----:B------:R-:W-:Y:S01]  /*16260*/  UMOV UR5, 0x3fe00000 ;  /* 0x3fe0000000057882 */ /* 0x000fe20000000000 */
[----:B------:R-:W-:-:S04]  /*16270*/  DFMA R90, R60, R90, R60 ;  /* 0x0000005a3c5a722b */ /* 0x000fc8000000003c */
[----:B------:R-:W-:-:S04]  /*16280*/  DFMA R58, R52, R58, UR4 ;  /* 0x00000004343a7e2b */ /* 0x000fc8000800003a */
[----:B------:R-:W-:-:S04]  /*16290*/  DMUL R92, R90, R56 ;  /* 0x000000385a5c7228 */ /* 0x000fc80000000000 */
[----:B------:R-:W-:-:S04]  /*162a0*/  DFMA R58, R52, R58, 1 ;  /* 0x3ff00000343a742b */ /* 0x000fc8000000003a */
[----:B------:R-:W-:-:S04]  /*162b0*/  DFMA R54, R92, -R54, R56 ;  /* 0x800000365c36722b */ /* 0x000fc80000000038 */
[----:B------:R-:W-:-:S04]  /*162c0*/  DFMA R58, R52, R58, 1 ;  /* 0x3ff00000343a742b */ /* 0x000fc8000000003a */
[----:B------:R-:W-:-:S06]  /*162d0*/  DFMA R92, R90, R54, R92 ;  /* 0x000000365a5c722b */ /* 0x000fcc000000005c */
[----:B------:R-:W-:Y:S02]  /*162e0*/  IMAD R3, R50, 0x100000, R59 ;  /* 0x0010000032037824 */ /* 0x000fe400078e023b */
[----:B------:R-:W-:Y:S02]  /*162f0*/  IMAD.MOV.U32 R2, RZ, RZ, R58 ;  /* 0x000000ffff027224 */ /* 0x000fe400078e003a */
[----:B------:R-:W-:Y:S01]  /*16300*/  FFMA R52, RZ, 1.6253314018249511719, R93 ;  /* 0x3fd00adcff347823 */ /* 0x000fe2000000005d */
        /* <DEDUP_REMOVED lines=8> */
[----:B------:R-:W-:-:S04]  /*16390*/  @!P5 SHF.R.S32.HI R25, RZ, 0x1, R0 ;  /* 0x00000001ff19d819 */ /* 0x000fc80000011400 */
[----:B------:R-:W-:Y:S01]  /*163a0*/  @!P5 IADD3 R26, PT, PT, R50, -R25, RZ ;  /* 0x80000019321ad210 */ /* 0x000fe20007ffe0ff */
[----:B------:R-:W-:-:S03]  /*163b0*/  @!P5 IMAD R25, R25, 0x100000, R59 ;  /* 0x001000001919d824 */ /* 0x000fc600078e023b */
[----:B------:R-:W-:Y:S01]  /*163c0*/  @!P5 LEA R27, R26, 0x3ff00000, 0x14 ;  /* 0x3ff000001a1bd811 */ /* 0x000fe200078ea0ff */
[----:B------:R-:W-:-:S06]  /*163d0*/  @!P5 IMAD.MOV.U32 R26, RZ, RZ, RZ ;  /* 0x000000ffff1ad224 */ /* 0x000fcc00078e00ff */
[----:B------:R-:W-:-:S11]  /*163e0*/  @!P5 DMUL R2, R24, R26 ;  /* 0x0000001a1802d228 */ /* 0x000fd60000000000 */
.L_x_329:
[----:B------:R-:W-:Y:S05]  /*163f0*/  BSYNC.RECONVERGENT B0 ;  /* 0x0000000000007941 */ /* 0x000fea0003800200 */
.L_x_328:
[----:B------:R-:W-:Y:S01]  /*16400*/  FSETP.GT.AND P2, PT, |R52|, 1.469367938527859385e-39, PT ;  /* 0x001000003400780b */ /* 0x000fe20003f44200 */
[----:B------:R-:W-:Y:S01]  /*16410*/  BSSY.RECONVERGENT B1, `(.L_x_330) ;  /* 0x0000009000017945 */ /* 0x000fe20003800200 */
[----:B------:R-:W-:-:S13]  /*16420*/  FSETP.GEU.AND P5, PT, |R57|, 6.5827683646048100446e-37, PT ;  /* 0x036000003900780b */ /* 0x000fda0003fae200 */
[----:B------:R-:W-:Y:S05]  /*16430*/  @P2 BRA P5, `(.L_x_331) ;  /* 0x0000000000182947 */ /* 0x000fea0002800000 */
[----:B------:R-:W-:Y:S01]  /*16440*/  IMAD.MOV.U32 R92, RZ, RZ, R56 ;  /* 0x000000ffff5c7224 */ /* 0x000fe200078e0038 */
[----:B------:R-:W-:Y:S01]  /*16450*/  MOV R93, R57 ;  /* 0x00000039005d7202 */ /* 0x000fe20000000f00 */
[----:B------:R-:W-:Y:S01]  /*16460*/  IMAD.MOV.U32 R94, RZ, RZ, 0x1991b8d1 ;  /* 0x1991b8d1ff5e7424 */ /* 0x000fe200078e00ff */
[----:B------:R-:W-:Y:S01]  /*16470*/  MOV R0, 0x164a0 ;  /* 0x000164a000007802 */ /* 0x000fe20000000f00 */
[----:B------:R-:W-:-:S07]  /*16480*/  IMAD.MOV.U32 R95, RZ, RZ, 0x3fd00adc ;  /* 0x3fd00adcff5f7424 */ /* 0x000fce00078e00ff */
[----:B------:R-:W-:Y:S05]  /*16490*/  CALL.REL.NOINC `($__internal_1_$__cuda_sm20_div_rn_f64_full) ;  /* 0x0000002c00387944 */ /* 0x000fea0003c00000 */
.L_x_331:
[----:B------:R-:W-:Y:S05]  /*164a0*/  BSYNC.RECONVERGENT B1 ;  /* 0x0000000000017941 */ /* 0x000fea0003800200 */
.L_x_330:
        /* <DEDUP_REMOVED lines=8> */
.L_x_333:
[----:B------:R-:W-:Y:S05]  /*16530*/  BSYNC.RECONVERGENT B0 ;  /* 0x0000000000007941 */ /* 0x000fea0003800200 */
.L_x_332:
[----:B------:R-:W-:Y:S01]  /*16540*/  DMUL R46, R46, -50 ;  /* 0xc04900002e2e7828 */ /* 0x000fe20000000000 */
[----:B------:R-:W-:Y:S01]  /*16550*/  MOV R26, 0x652b82fe ;  /* 0x652b82fe001a7802 */ /* 0x000fe20000000f00 */
[----:B------:R-:W-:Y:S01]  /*16560*/  DSETP.NEU.AND P2, PT, R48, 1, PT ;  /* 0x3ff000003000742a */ /* 0x000fe20003f4d000 */
[----:B------:R-:W-:Y:S01]  /*16570*/  IMAD.MOV.U32 R27, RZ, RZ, 0x3ff71547 ;  /* 0x3ff71547ff1b7424 */ /* 0x000fe200078e00ff */
[----:B------:R-:W-:Y:S01]  /*16580*/  UMOV UR4, 0xfefa39ef ;  /* 0xfefa39ef00047882 */ /* 0x000fe20000000000 */
[----:B------:R-:W-:Y:S01]  /*16590*/  UMOV UR5, 0x3fe62e42 ;  /* 0x3fe62e4200057882 */ /* 0x000fe20000000000 */
[----:B------:R-:W0:Y:S01]  /*165a0*/  MUFU.RCP64H R53, 0.25066280364990234375 ;  /* 0x3fd00adc00357908 */ /* 0x000e220000001800 */
[----:B------:R-:W-:Y:S01]  /*165b0*/  IMAD.MOV.U32 R52, RZ, RZ, 0x1 ;  /* 0x00000001ff347424 */ /* 0x000fe200078e00ff */
[----:B------:R-:W-:Y:S01]  /*165c0*/  BSSY.RECONVERGENT B0, `(.L_x_334) ;  /* 0x0000046000007945 */ /* 0x000fe20003800200 */
[----:B------:R-:W-:Y:S02]  /*165d0*/  ISETP.NE.AND P4, PT, R28, 0x7ff00000, PT ;  /* 0x7ff000001c00780c */ /* 0x000fe40003f85270 */
[----:B------:R-:W-:-:S02]  /*165e0*/  FSEL R24, R46, RZ, P2 ;  /* 0x000000ff2e187208 */ /* 0x000fc40001000000 */
        /* <DEDUP_REMOVED lines=20> */
[----:B------:R-:W-:Y:S01]  /*16730*/  IMAD.MOV.U32 R48, RZ, RZ, 0x1991b8d1 ;  /* 0x1991b8d1ff307424 */ /* 0x000fe200078e00ff */
[----:B------:R-:W-:Y:S01]  /*16740*/  MOV R49, 0x3fd00adc ;  /* 0x3fd00adc00317802 */ /* 0x000fe20000000f00 */
[----:B------:R-:W-:-:S04]  /*16750*/  UMOV UR5, 0x3f2a01a0 ;  /* 0x3f2a01a000057882 */ /* 0x000fc80000000000 */
[----:B------:R-:W-:Y:S01]  /*16760*/  DFMA R50, R46, R50, UR4 ;  /* 0x000000042e327e2b */ /* 0x000fe20008000032 */
[----:B------:R-:W-:Y:S01]  /*16770*/  UMOV UR4, 0x1852b7af ;  /* 0x1852b7af00047882 */ /* 0x000fe20000000000 */
[----:B0-----:R-:W-:Y:S01]  /*16780*/  DFMA R54, R52, -R48, 1 ;  /* 0x3ff000003436742b */ /* 0x001fe20000000830 */
        /* <DEDUP_REMOVED lines=36> */
[----:B------:R-:W-:Y:S01]  /*169d0*/  @!P5 IMAD.IADD R26, R26, 0x1, -R25 ;  /* 0x000000011a1ad824 */ /* 0x000fe200078e0a19 */
[----:B------:R-:W-:-:S04]  /*169e0*/  @!P5 LEA R25, R25, R53, 0x14 ;  /* 0x000000351919d211 */ /* 0x000fc800078ea0ff */
[----:B------:R-:W-:Y:S01]  /*169f0*/  @!P5 LEA R27, R26, 0x3ff00000, 0x14 ;  /* 0x3ff000001a1bd811 */ /* 0x000fe200078ea0ff */
[----:B------:R-:W-:-:S06]  /*16a00*/  @!P5 IMAD.MOV.U32 R26, RZ, RZ, RZ ;  /* 0x000000ffff1ad224 */ /* 0x000fcc00078e00ff */
[----:B------:R-:W-:-:S11]  /*16a10*/  @!P5 DMUL R2, R24, R26 ;  /* 0x0000001a1802d228 */ /* 0x000fd60000000000 */
.L_x_335:
[----:B------:R-:W-:Y:S05]  /*16a20*/  BSYNC.RECONVERGENT B0 ;  /* 0x0000000000007941 */ /* 0x000fea0003800200 */
.L_x_334:
        /* <DEDUP_REMOVED lines=10> */
.L_x_337:
[----:B------:R-:W-:Y:S05]  /*16ad0*/  BSYNC.RECONVERGENT B1 ;  /* 0x0000000000017941 */ /* 0x000fea0003800200 */
.L_x_336:
        /* <DEDUP_REMOVED lines=8> */
.L_x_339:
[----:B------:R-:W-:Y:S05]  /*16b60*/  BSYNC.RECONVERGENT B0 ;  /* 0x0000000000007941 */ /* 0x000fea0003800200 */
.L_x_338:
[----:B------:R-:W-:Y:S01]  /*16b70*/  DMUL R42, R42, -50 ;  /* 0xc04900002a2a7828 */ /* 0x000fe20000000000 */
[----:B------:R-:W-:Y:S01]  /*16b80*/  IMAD.MOV.U32 R26, RZ, RZ, 0x652b82fe ;  /* 0x652b82feff1a7424 */ /* 0x000fe200078e00ff */
[----:B------:R-:W-:Y:S01]  /*16b90*/  DSETP.NEU.AND P2, PT, R44, 1, PT ;  /* 0x3ff000002c00742a */ /* 0x000fe20003f4d000 */
[----:B------:R-:W-:Y:S01]  /*16ba0*/  MOV R27, 0x3ff71547 ;  /* 0x3ff71547001b7802 */ /* 0x000fe20000000f00 */
[----:B------:R-:W-:Y:S01]  /*16bb0*/  UMOV UR4, 0xfefa39ef ;  /* 0xfefa39ef00047882 */ /* 0x000fe20000000000 */
[----:B------:R-:W-:Y:S01]  /*16bc0*/  UMOV UR5, 0x3fe62e42 ;  /* 0x3fe62e4200057882 */ /* 0x000fe20000000000 */
[----:B------:R-:W0:Y:S01]  /*16bd0*/  MUFU.RCP64H R49, 0.25066280364990234375 ;  /* 0x3fd00adc00317908 */ /* 0x000e220000001800 */
[----:B------:R-:W-:Y:S01]  /*16be0*/  MOV R48, 0x1 ;  /* 0x0000000100307802 */ /* 0x000fe20000000f00 */
        /* <DEDUP_REMOVED lines=24> */
[----:B------:R-:W-:Y:S01]  /*16d70*/  UMOV UR5, 0x3f2a01a0 ;  /* 0x3f2a01a000057882 */ /* 0x000fe20000000000 */
[----:B------:R-:W-:-:S04]  /*16d80*/  IMAD.MOV.U32 R45, RZ, RZ, 0x3fd00adc ;  /* 0x3fd00adcff2d7424 */ /* 0x000fc800078e00ff */
        /* <DEDUP_REMOVED lines=44> */
.L_x_341:
[----:B------:R-:W-:Y:S05]  /*17050*/  BSYNC.RECONVERGENT B0 ;  /* 0x0000000000007941 */ /* 0x000fea0003800200 */
.L_x_340:
        /* <DEDUP_REMOVED lines=10> */
.L_x_343:
[----:B------:R-:W-:Y:S05]  /*17100*/  BSYNC.RECONVERGENT B1 ;  /* 0x0000000000017941 */ /* 0x000fea0003800200 */
.L_x_342:
        /* <DEDUP_REMOVED lines=8> */
.L_x_345:
[----:B------:R-:W-:Y:S05]  /*17190*/  BSYNC.RECONVERGENT B0 ;  /* 0x0000000000007941 */ /* 0x000fea0003800200 */
.L_x_344:
[----:B------:R-:W-:Y:S01]  /*171a0*/  DMUL R38, R38, -50 ;  /* 0xc049000026267828 */ /* 0x000fe20000000000 */
[----:B------:R-:W-:Y:S01]  /*171b0*/  IMAD.MOV.U32 R26, RZ, RZ, 0x652b82fe ;  /* 0x652b82feff1a7424 */ /* 0x000fe200078e00ff */
[----:B------:R-:W-:Y:S01]  /*171c0*/  DSETP.NEU.AND P2, PT, R40, 1, PT ;  /* 0x3ff000002800742a */ /* 0x000fe20003f4d000 */
[----:B------:R-:W-:Y:S01]  /*171d0*/  IMAD.MOV.U32 R27, RZ, RZ, 0x3ff71547 ;  /* 0x3ff71547ff1b7424 */ /* 0x000fe200078e00ff */
[----:B------:R-:W-:Y:S01]  /*171e0*/  UMOV UR4, 0xfefa39ef ;  /* 0xfefa39ef00047882 */ /* 0x000fe20000000000 */
[----:B------:R-:W-:Y:S01]  /*171f0*/  UMOV UR5, 0x3fe62e42 ;  /* 0x3fe62e4200057882 */ /* 0x000fe20000000000 */
[----:B------:R-:W0:Y:S01]  /*17200*/  MUFU.RCP64H R41, 0.25066280364990234375 ;  /* 0x3fd00adc00297908 */ /* 0x000e220000001800 */
[----:B------:R-:W-:Y:S01]  /*17210*/  IMAD.MOV.U32 R42, RZ, RZ, 0x1991b8d1 ;  /* 0x1991b8d1ff2a7424 */ /* 0x000fe200078e00ff */
[----:B------:R-:W-:Y:S01]  /*17220*/  BSSY.RECONVERGENT B0, `(.L_x_346) ;  /* 0x0000046000007945 */ /* 0x000fe20003800200 */
[----:B------:R-:W-:Y:S01]  /*17230*/  IMAD.MOV.U32 R43, RZ, RZ, 0x3fd00adc ;  /* 0x3fd00adcff2b7424 */ /* 0x000fe200078e00ff */
[----:B------:R-:W-:Y:S01]  /*17240*/  FSEL R24, R38, RZ, P2 ;  /* 0x000000ff26187208 */ /* 0x000fe20001000000 */
[----:B------:R-:W-:Y:S01]  /*17250*/  IMAD.MOV.U32 R40, RZ, RZ, 0x1 ;  /* 0x00000001ff287424 */ /* 0x000fe200078e00ff */
[----:B------:R-:W-:-:S04]  /*17260*/  FSEL R25, R39, -3.140625, P2 ;  /* 0xc049000027197808 */ /* 0x000fc80001000000 */
        /* <DEDUP_REMOVED lines=13> */
[----:B------:R-:W-:Y:S01]  /*17340*/  UMOV UR5, 0x3e5ade15 ;  /* 0x3e5ade1500057882 */ /* 0x000fe20000000000 */
[----:B------:R-:W-:-:S04]  /*17350*/  DFMA R46, R44, -R42, 1 ;  /* 0x3ff000002c2e742b */ /* 0x000fc8000000082a */
[----:B------:R-:W-:Y:S01]  /*17360*/  DFMA R38, R28, UR4, R38 ;  /* 0x000000041c267c2b */ /* 0x000fe20008000026 */
[----:B------:R-:W-:Y:S01]  /*17370*/  UMOV UR4, 0x62401315 ;  /* 0x6240131500047882 */ /* 0x000fe20000000000 */
[----:B------:R-:W-:Y:S02]  /*17380*/  UMOV UR5, 0x3ec71dee ;  /* 0x3ec71dee00057882 */ /* 0x000fe40000000000 */
[----:B------:R-:W-:-:S04]  /*17390*/  DFMA R46, R44, R46, R44 ;  /* 0x0000002e2c2e722b */ /* 0x000fc8000000002c */
        /* <DEDUP_REMOVED lines=20> */
[----:B------:R-:W-:Y:S01]  /*174e0*/  DMUL R38, R92, R2 ;  /* 0x000000025c267228 */ /* 0x000fe20000000000 */
[----:B------:R-:W-:-:S05]  /*174f0*/  UMOV UR5, 0x3fe00000 ;  /* 0x3fe0000000057882 */ /* 0x000fca0000000000 */
[----:B------:R-:W-:Y:S02]  /*17500*/  DFMA R40, R28, R40, UR4 ;  /* 0x000000041c287e2b */ /* 0x000fe40008000028 */
[----:B------:R-:W-:Y:S02]  /*17510*/  DMUL R92, R46, R38 ;  /* 0x000000262e5c7228 */ /* 0x000fe40000000000 */
[----:B------:R-:W-:-:S04]  /*17520*/  FSETP.GEU.AND P2, PT, |R39|, 6.5827683646048100446e-37, PT ;  /* 0x036000002700780b */ /* 0x000fc80003f4e200 */
        /* <DEDUP_REMOVED lines=21> */
.L_x_347:
[----:B------:R-:W-:Y:S05]  /*17680*/  BSYNC.RECONVERGENT B0 ;  /* 0x0000000000007941 */ /* 0x000fea0003800200 */
.L_x_346:
[----:B------:R-:W-:Y:S01]  /*17690*/  FSETP.GT.AND P4, PT, |R28|, 1.469367938527859385e-39, PT ;  /* 0x001000001c00780b */ /* 0x000fe20003f84200 */
[----:B------:R-:W-:-:S12]  /*176a0*/  BSSY.RECONVERGENT B1, `(.L_x_348) ;  /* 0x0000008000017945 */ /* 0x000fd80003800200 */
[----:B------:R-:W-:Y:S05]  /*176b0*/  @P4 BRA P2, `(.L_x_349) ;  /* 0x0000000000184947 */ /* 0x000fea0001000000 */
[----:B------:R-:W-:Y:S01]  /*176c0*/  IMAD.MOV.U32 R92, RZ, RZ, R38 ;  /* 0x000000ffff5c7224 */ /* 0x000fe200078e0026 */
[----:B------:R-:W-:Y:S01]  /*176d0*/  MOV R0, 0x17720 ;  /* 0x0001772000007802 */ /* 0x000fe20000000f00 */
[----:B------:R-:W-:Y:S02]  /*176e0*/  IMAD.MOV.U32 R93, RZ, RZ, R39 ;  /* 0x000000ffff5d7224 */ /* 0x000fe400078e0027 */
[----:B------:R-:W-:Y:S02]  /*176f0*/  IMAD.MOV.U32 R94, RZ, RZ, 0x1991b8d1 ;  /* 0x1991b8d1ff5e7424 */ /* 0x000fe400078e00ff */
[----:B------:R-:W-:-:S07]  /*17700*/  IMAD.MOV.U32 R95, RZ, RZ, 0x3fd00adc ;  /* 0x3fd00adcff5f7424 */ /* 0x000fce00078e00ff */
[----:B------:R-:W-:Y:S05]  /*17710*/  CALL.REL.NOINC `($__internal_1_$__cuda_sm20_div_rn_f64_full) ;  /* 0x0000001800987944 */ /* 0x000fea0003c00000 */
.L_x_349:
[----:B------:R-:W-:Y:S05]  /*17720*/  BSYNC.RECONVERGENT B1 ;  /* 0x0000000000017941 */ /* 0x000fea0003800200 */
.L_x_348:
[----:B------:R-:W-:Y:S04]  /*17730*/  BSSY.RECONVERGENT B0, `(.L_x_350) ;  /* 0x0000008000007945 */ /* 0x000fe80003800200 */
[----:B------:R-:W-:Y:S05]  /*17740*/  @P3 BRA `(.L_x_351) ;  /* 0x0000000000183947 */ /* 0x000fea0003800000 */
[----:B------:R-:W-:-:S14]  /*17750*/  DSETP.NAN.AND P2, PT, R36, R36, PT ;  /* 0x000000242400722a */ /* 0x000fdc0003f48000 */
[----:B------:R-:W-:Y:S01]  /*17760*/  @P2 DADD R34, R36, 2 ;  /* 0x4000000024222429 */ /* 0x000fe20000000000 */
[----:B------:R-:W-:Y:S10]  /*17770*/  @P2 BRA `(.L_x_351) ;  /* 0x00000000000c2947 */ /* 0x000ff40003800000 */
[----:B------:R-:W-:-:S14]  /*17780*/  DSETP.NEU.AND P2, PT, |R36|, +INF , PT ;  /* 0x7ff000002400742a */ /* 0x000fdc0003f4d200 */
[----:B------:R-:W-:Y:S01]  /*17790*/  @!P2 MOV R34, 0x0 ;  /* 0x000000000022a802 */ /* 0x000fe20000000f00 */
[----:B------:R-:W-:-:S07]  /*177a0*/  @!P2 IMAD.MOV.U32 R35, RZ, RZ, 0x7ff00000 ;  /* 0x7ff00000ff23a424 */ /* 0x000fce00078e00ff */
.L_x_351:
[----:B------:R-:W-:Y:S05]  /*177b0*/  BSYNC.RECONVERGENT B0 ;  /* 0x0000000000007941 */ /* 0x000fea0003800200 */
.L_x_350:
[----:B------:R-:W-:Y:S01]  /*177c0*/  DMUL R34, R34, -50 ;  /* 0xc049000022227828 */ /* 0x000fe20000000000 */
[----:B------:R-:W-:Y:S01]  /*177d0*/  IMAD.MOV.U32 R26, RZ, RZ, 0x652b82fe ;  /* 0x652b82feff1a7424 */ /* 0x000fe200078e00ff */
[----:B------:R-:W-:Y:S01]  /*177e0*/  UMOV UR4, 0xfefa39ef ;  /* 0xfefa39ef00047882 */ /* 0x000fe20000000000 */
[----:B------:R-:W-:Y:S01]  /*177f0*/  IMAD.MOV.U32 R27, RZ, RZ, 0x3ff71547 ;  /* 0x3ff71547ff1b7424 */ /* 0x000fe200078e00ff */
[----:B------:R-:W-:Y:S01]  /*17800*/  UMOV UR5, 0x3fe62e42 ;  /* 0x3fe62e4200057882 */ /* 0x000fe20000000000 */
[----:B------:R-:W0:Y:S01]  /*17810*/  MUFU.RCP64H R37, 0.25066280364990234375 ;  /* 0x3fd00adc00257908 */ /* 0x000e220000001800 */
[----:B------:R-:W-:Y:S01]  /*17820*/  IMAD.MOV.U32 R38, RZ, RZ, 0x1991b8d1 ;  /* 0x1991b8d1ff267424 */ /* 0x000fe200078e00ff */
[----:B------:R-:W-:Y:S01]  /*17830*/  BSSY.RECONVERGENT B0, `(.L_x_352) ;  /* 0x0000047000007945 */ /* 0x000fe20003800200 */
[----:B------:R-:W-:Y:S02]  /*17840*/  IMAD.MOV.U32 R39, RZ, RZ, 0x3fd00adc ;  /* 0x3fd00adcff277424 */ /* 0x000fe400078e00ff */
        /* <DEDUP_REMOVED lines=41> */
[----:B------:R-:W-:Y:S02]  /*17ae0*/  DMUL R92, R42, R34 ;  /* 0x000000222a5c7228 */ /* 0x000fe40000000000 */
[----:B------:R-:W-:-:S03]  /*17af0*/  FSETP.GEU.AND P4, PT, |R35|, 6.5827683646048100446e-37, PT ;  /* 0x036000002300780b */ /* 0x000fc60003f8e200 */
        /* <DEDUP_REMOVED lines=23> */
[----:B------:R-:W-:Y:S01]  /*17c70*/  @!P2 LEA R27, R26, 0x3ff00000, 0x14 ;  /* 0x3ff000001a1ba811 */ /* 0x000fe200078ea0ff */
[----:B------:R-:W-:-:S06]  /*17c80*/  @!P2 IMAD.MOV.U32 R26, RZ, RZ, RZ ;  /* 0x000000ffff1aa224 */ /* 0x000fcc00078e00ff */
[----:B------:R-:W-:-:S11]  /*17c90*/  @!P2 DMUL R2, R24, R26 ;  /* 0x0000001a1802a228 */ /* 0x000fd60000000000 */
.L_x_353:
[----:B------:R-:W-:Y:S05]  /*17ca0*/  BSYNC.RECONVERGENT B0 ;  /* 0x0000000000007941 */ /* 0x000fea0003800200 */
.L_x_352:
        /* <DEDUP_REMOVED lines=8> */
.L_x_355:
[----:B------:R-:W-:Y:S05]  /*17d30*/  BSYNC.RECONVERGENT B1 ;  /* 0x0000000000017941 */ /* 0x000fea0003800200 */
.L_x_354:
        /* <DEDUP_REMOVED lines=8> */
.L_x_357:
[----:B------:R-:W-:Y:S05]  /*17dc0*/  BSYNC.RECONVERGENT B0 ;  /* 0x0000000000007941 */ /* 0x000fea0003800200 */
.L_x_356:
[----:B------:R-:W-:Y:S01]  /*17dd0*/  DMUL R30, R30, -50 ;  /* 0xc04900001e1e7828 */ /* 0x000fe20000000000 */
[----:B------:R-:W-:Y:S01]  /*17de0*/  IMAD.MOV.U32 R26, RZ, RZ, 0x652b82fe ;  /* 0x652b82feff1a7424 */ /* 0x000fe200078e00ff */
[----:B------:R-:W-:Y:S01]  /*17df0*/  DSETP.NEU.AND P0, PT, R32, 1, PT ;  /* 0x3ff000002000742a */ /* 0x000fe20003f0d000 */
[----:B------:R-:W-:Y:S01]  /*17e00*/  IMAD.MOV.U32 R27, RZ, RZ, 0x3ff71547 ;  /* 0x3ff71547ff1b7424 */ /* 0x000fe200078e00ff */
[----:B------:R-:W-:Y:S01]  /*17e10*/  UMOV UR4, 0xfefa39ef ;  /* 0xfefa39ef00047882 */ /* 0x000fe20000000000 */
[----:B------:R-:W-:Y:S01]  /*17e20*/  UMOV UR5, 0x3fe62e42 ;  /* 0x3fe62e4200057882 */ /* 0x000fe20000000000 */
[----:B------:R-:W0:Y:S01]  /*17e30*/  MUFU.RCP64H R33, 0.25066280364990234375 ;  /* 0x3fd00adc00217908 */ /* 0x000e220000001800 */
[----:B------:R-:W-:Y:S02]  /*17e40*/  HFMA2 R34, -RZ, RZ, 0.0027179718017578125, -0.60205078125 ;  /* 0x1991b8d1ff227431 */ /* 0x000fe400000001ff */
[----:B------:R-:W-:Y:S01]  /*17e50*/  IMAD.MOV.U32 R35, RZ, RZ, 0x3fd00adc ;  /* 0x3fd00adcff237424 */ /* 0x000fe200078e00ff */
[----:B------:R-:W-:Y:S01]  /*17e60*/  BSSY.RECONVERGENT B0, `(.L_x_358) ;  /* 0x0000046000007945 */ /* 0x000fe20003800200 */
        /* <DEDUP_REMOVED lines=11> */
[----:B------:R-:W-:Y:S02]  /*17f20*/  DFMA R36, R32, R36, R32 ;  /* 0x000000242024722b */ /* 0x000fe40000000020 */
[----:B------:R-:W-:-:S03]  /*17f30*/  DMUL R32, R92, R2 ;  /* 0x000000025c207228 */ /* 0x000fc60000000000 */
[----:B------:R-:W-:Y:S01]  /*17f40*/  DFMA R30, R28, -UR4, R30 ;  /* 0x800000041c1e7c2b */ /* 0x000fe2000800001e */
[----:B------:R-:W-:Y:S01]  /*17f50*/  UMOV UR4, 0x69ce2bdf ;  /* 0x69ce2bdf00047882 */ /* 0x000fe20000000000 */
[----:B------:R-:W-:Y:S01]  /*17f60*/  IMAD.MOV.U32 R28, RZ, RZ, -0x35dec16 ;  /* 0xfca213eaff1c7424 */ /* 0x000fe200078e00ff */
[----:B------:R-:W-:Y:S01]  /*17f70*/  UMOV UR5, 0x3e5ade15 ;  /* 0x3e5ade1500057882 */ /* 0x000fe20000000000 */
[----:B------:R-:W-:Y:S01]  /*17f80*/  IMAD.MOV.U32 R29, RZ, RZ, 0x3e928af3 ;  /* 0x3e928af3ff1d7424 */ /* 0x000fe200078e00ff */
[----:B------:R-:W-:Y:S02]  /*17f90*/  DFMA R38, R36, -R34, 1 ;  /* 0x3ff000002426742b */ /* 0x000fe40000000822 */
[----:B------:R-:W-:-:S03]  /*17fa0*/  FSETP.GEU.AND P3, PT, |R33|, 6.5827683646048100446e-37, PT ;  /* 0x036000002100780b */ /* 0x000fc60003f6e200 */
        /* <DEDUP_REMOVED lines=22> */
[----:B------:R-:W-:Y:S01]  /*18110*/  UMOV UR5, 0x3fa55555 ;  /* 0x3fa5555500057882 */ /* 0x000fe20000000000 */
[----:B------:R-:W-:-:S05]  /*18120*/  FSETP.GT.AND P2, PT, |R0|, 1.469367938527859385e-39, PT ;  /* 0x001000000000780b */ /* 0x000fca0003f44200 */
        /* <DEDUP_REMOVED lines=25> */
.L_x_359:
[----:B------:R-:W-:Y:S05]  /*182c0*/  BSYNC.RECONVERGENT B0 ;  /* 0x0000000000007941 */ /* 0x000fea0003800200 */
.L_x_358:
        /* <DEDUP_REMOVED lines=8> */
.L_x_361:
[----:B------:R-:W-:Y:S05]  /*18350*/  BSYNC.RECONVERGENT B1 ;  /* 0x0000000000017941 */ /* 0x000fea0003800200 */
.L_x_360:
[----:B------:R-:W0:Y:S01]  /*18360*/  MUFU.RCP64H R25, 0.25066280364990234375 ;  /* 0x3fd00adc00197908 */ /* 0x000e220000001800 */
[----:B------:R-:W-:Y:S02]  /*18370*/  HFMA2 R24, -RZ, RZ, 0, 5.9604644775390625e-08 ;  /* 0x00000001ff187431 */ /* 0x000fe400000001ff */
[----:B------:R-:W-:Y:S01]  /*18380*/  IMAD.MOV.U32 R26, RZ, RZ, 0x1991b8d1 ;  /* 0x1991b8d1ff1a7424 */ /* 0x000fe200078e00ff */
[----:B------:R-:W-:Y:S01]  /*18390*/  BSSY.RECONVERGENT B1, `(.L_x_362) ;  /* 0x0000015000017945 */ /* 0x000fe20003800200 */
[----:B------:R-:W-:-:S06]  /*183a0*/  IMAD.MOV.U32 R27, RZ, RZ, 0x3fd00adc ;  /* 0x3fd00adcff1b7424 */ /* 0x000fcc00078e00ff */
[----:B0-----:R-:W-:-:S08]  /*183b0*/  DFMA R28, R24, -R26, 1 ;  /* 0x3ff00000181c742b */ /* 0x001fd0000000081a */
[----:B------:R-:W-:-:S08]  /*183c0*/  DFMA R28, R28, R28, R28 ;  /* 0x0000001c1c1c722b */ /* 0x000fd0000000001c */
[----:B------:R-:W-:Y:S02]  /*183d0*/  DFMA R28, R24, R28, R24 ;  /* 0x0000001c181c722b */ /* 0x000fe40000000018 */
[----:B------:R-:W-:-:S06]  /*183e0*/  DMUL R24, R92, R2 ;  /* 0x000000025c187228 */ /* 0x000fcc0000000000 */
[----:B------:R-:W-:-:S04]  /*183f0*/  DFMA R30, R28, -R26, 1 ;  /* 0x3ff000001c1e742b */ /* 0x000fc8000000081a */
[----:B------:R-:W-:-:S04]  /*18400*/  FSETP.GEU.AND P1, PT, |R25|, 6.5827683646048100446e-37, PT ;  /* 0x036000001900780b */ /* 0x000fc80003f2e200 */
        /* <DEDUP_REMOVED lines=13> */
.L_x_363:
[----:B------:R-:W-:Y:S05]  /*184e0*/  BSYNC.RECONVERGENT B1 ;  /* 0x0000000000017941 */ /* 0x000fea0003800200 */
.L_x_362:
[----:B------:R-:W0:Y:S01]  /*184f0*/  MUFU.RCP64H R3, 10 ;  /* 0x4024000000037908 */ /* 0x000e220000001800 */
[----:B------:R-:W-:Y:S01]  /*18500*/  MOV R24, 0x0 ;  /* 0x0000000000187802 */ /* 0x000fe20000000f00 */
[----:B------:R-:W-:Y:S01]  /*18510*/  IMAD.MOV.U32 R25, RZ, RZ, 0x40240000 ;  /* 0x40240000ff197424 */ /* 0x000fe200078e00ff */
[----:B------:R-:W-:Y:S01]  /*18520*/  BSSY.RECONVERGENT B1, `(.L_x_364) ;  /* 0x0000015000017945 */ /* 0x000fe20003800200 */
[----:B------:R-:W-:-:S06]  /*18530*/  IMAD.MOV.U32 R2, RZ, RZ, 0x1 ;  /* 0x00000001ff027424 */ /* 0x000fcc00078e00ff */
[----:B0-----:R-:W-:-:S08]  /*18540*/  DFMA R26, R2, -R24, 1 ;  /* 0x3ff00000021a742b */ /* 0x001fd00000000818 */
[----:B------:R-:W-:-:S08]  /*18550*/  DFMA R26, R26, R26, R26 ;  /* 0x0000001a1a1a722b */ /* 0x000fd0000000001a */
[----:B------:R-:W-:-:S08]  /*18560*/  DFMA R26, R2, R26, R2 ;  /* 0x0000001a021a722b */ /* 0x000fd00000000002 */
[----:B------:R-:W-:Y:S02]  /*18570*/  DFMA R2, R26, -R24, 1 ;  /* 0x3ff000001a02742b */ /* 0x000fe40000000818 */
[----:B------:R-:W-:-:S06]  /*18580*/  DMUL R24, R66, |R92| ;  /* 0x4000005c42187228 */ /* 0x000fcc0000000000 */
[----:B------:R-:W-:-:S04]  /*18590*/  DFMA R26, R26, R2, R26 ;  /* 0x000000021a1a722b */ /* 0x000fc8000000001a */
[----:B------:R-:W-:-:S04]  /*185a0*/  FSETP.GEU.AND P1, PT, |R25|, 6.5827683646048100446e-37, PT ;  /* 0x036000001900780b */ /* 0x000fc80003f2e200 */
        /* <DEDUP_REMOVED lines=12> */
.L_x_365:
[----:B------:R-:W-:Y:S05]  /*18670*/  BSYNC.RECONVERGENT B1 ;  /* 0x0000000000017941 */ /* 0x000fea0003800200 */
.L_x_364:
[----:B------:R-:W-:Y:S01]  /*18680*/  ISETP.NE.AND P0, PT, R100, RZ, PT ;  /* 0x000000ff6400720c */ /* 0x000fe20003f05270 */
[----:B------:R-:W-:-:S12]  /*18690*/  DADD R84, R92, R84 ;  /* 0x000000005c547229 */ /* 0x000fd80000000054 */
[----:B------:R-:W-:Y:S05]  /*186a0*/  @P0 BRA `(.L_x_366) ;  /* 0xfffffe9800000947 */ /* 0x000fea000383ffff */
[----:B------:R-:W-:Y:S01]  /*186b0*/  DADD R30, -RZ, |R66| ;  /* 0x00000000ff1e7229 */ /* 0x000fe20000000542 */
[----:B------:R-:W-:Y:S01]  /*186c0*/  BSSY.RECONVERGENT B0, `(.L_x_367) ;  /* 0x0000005000007945 */ /* 0x000fe20003800200 */
[----:B------:R-:W-:Y:S01]  /*186d0*/  IMAD.MOV.U32 R99, RZ, RZ, 0x40000000 ;  /* 0x40000000ff637424 */ /* 0x000fe200078e00ff */
[----:B------:R-:W-:-:S07]  /*186e0*/  MOV R0, 0x18710 ;  /* 0x0001871000007802 */ /* 0x000fce0000000f00 */
[----:B------:R-:W-:-:S07]  /*186f0*/  IMAD.MOV.U32 R101, RZ, RZ, R31 ;  /* 0x000000ffff657224 */ /* 0x000fce00078e001f */
[----:B------:R-:W-:Y:S05]  /*18700*/  CALL.REL.NOINC `($_Z11integrationP17curandStateMtgp32PdS1_S1_S1_S1_S1_i$__internal_accurate_pow) ;  /* 0x0000001000247944 */ /* 0x000fea0003c00000 */
[----:B------:R-:W-:Y:S05]  /*18710*/  BSYNC.RECONVERGENT B0 ;  /* 0x0000000000007941 */ /* 0x000fea0003800200 */
.L_x_367:
[----:B------:R-:W0:Y:S01]  /*18720*/  MUFU.RCP64H R19, 90 ;  /* 0x4056800000137908 */ /* 0x000e220000001800 */
[----:B------:R-:W-:Y:S01]  /*18730*/  IMAD.MOV.U32 R22, RZ, RZ, 0x0 ;  /* 0x00000000ff167424 */ /* 0x000fe200078e00ff */
[----:B------:R-:W-:Y:S01]  /*18740*/  MOV R23, 0x40568000 ;  /* 0x4056800000177802 */ /* 0x000fe20000000f00 */
[----:B------:R-:W-:Y:S01]  /*18750*/  IMAD.MOV.U32 R18, RZ, RZ, 0x1 ;  /* 0x00000001ff127424 */ /* 0x000fe200078e00ff */
[----:B------:R-:W-:Y:S01]  /*18760*/  DSETP.NEU.AND P0, PT, R66, RZ, PT ;  /* 0x000000ff4200722a */ /* 0x000fe20003f0d000 */
[----:B------:R-:W-:Y:S05]  /*18770*/  BSSY.RECONVERGENT B0, `(.L_x_368) ;  /* 0x0000012000007945 */ /* 0x000fea0003800200 */
[----:B------:R-:W-:-:S02]  /*18780*/  FSEL R2, R2, RZ, P0 ;  /* 0x000000ff02027208 */ /* 0x000fc40000000000 */
[----:B------:R-:W-:Y:S01]  /*18790*/  FSEL R3, R3, RZ, P0 ;  /* 0x000000ff03037208 */ /* 0x000fe20000000000 */
[----:B0-----:R-:W-:-:S08]  /*187a0*/  DFMA R16, R18, -R22, 1 ;  /* 0x3ff000001210742b */ /* 0x001fd00000000816 */
[----:B------:R-:W-:Y:S02]  /*187b0*/  DFMA R20, R16, R16, R16 ;  /* 0x000000101014722b */ /* 0x000fe40000000010 */
[----:B------:R-:W-:-:S06]  /*187c0*/  DADD R16, R66, 2 ;  /* 0x4000000042107429 */ /* 0x000fcc0000000000 */
[----:B------:R-:W-:-:S04]  /*187d0*/  DFMA R20, R18, R20, R18 ;  /* 0x000000141214722b */ /* 0x000fc80000000012 */
[----:B------:R-:W-:-:S04]  /*187e0*/  LOP3.LUT R16, R17, 0x7ff00000, RZ, 0xc0, !PT ;  /* 0x7ff0000011107812 */ /* 0x000fc800078ec0ff */
[----:B------:R-:W-:Y:S01]  /*187f0*/  ISETP.NE.AND P1, PT, R16, 0x7ff00000, PT ;  /* 0x7ff000001000780c */ /* 0x000fe20003f25270 */
[----:B------:R-:W-:-:S08]  /*18800*/  DFMA R18, R20, -R22, 1 ;  /* 0x3ff000001412742b */ /* 0x000fd00000000816 */
[----:B------:R-:W-:-:S04]  /*18810*/  DFMA R18, R20, R18, R20 ;  /* 0x000000121412722b */ /* 0x000fc80000000014 */
[----:B------:R-:W-:Y:S07]  /*18820*/  @P1 BRA `(.L_x_369) ;  /* 0x0000000000181947 */ /* 0x000fee0003800000 */
[----:B------:R-:W-:-:S14]  /*18830*/  DSETP.NAN.AND P0, PT, R66, R66, PT ;  /* 0x000000424200722a */ /* 0x000fdc0003f08000 */
[----:B------:R-:W-:Y:S01]  /*18840*/  @P0 DADD R2, R66, 2 ;  /* 0x4000000042020429 */ /* 0x000fe20000000000 */
[----:B------:R-:W-:Y:S10]  /*18850*/  @P0 BRA `(.L_x_369) ;  /* 0x00000000000c0947 */ /* 0x000ff40003800000 */
[----:B------:R-:W-:-:S14]  /*18860*/  DSETP.NEU.AND P0, PT, |R66|, +INF , PT ;  /* 0x7ff000004200742a */ /* 0x000fdc0003f0d200 */
[----:B------:R-:W-:Y:S02]  /*18870*/  @!P0 IMAD.MOV.U32 R2, RZ, RZ, 0x0 ;  /* 0x00000000ff028424 */ /* 0x000fe400078e00ff */
[----:B------:R-:W-:-:S07]  /*18880*/  @!P0 IMAD.MOV.U32 R3, RZ, RZ, 0x7ff00000 ;  /* 0x7ff00000ff038424 */ /* 0x000fce00078e00ff */
.L_x_369:
[----:B------:R-:W-:Y:S05]  /*18890*/  BSYNC.RECONVERGENT B0 ;  /* 0x0000000000007941 */ /* 0x000fea0003800200 */
.L_x_368:
[----:B------:R-:W-:Y:S01]  /*188a0*/  DMUL R92, R18, R2 ;  /* 0x00000002125c7228 */ /* 0x000fe20000000000 */
[----:B------:R-:W-:Y:S01]  /*188b0*/  FSETP.GEU.AND P2, PT, |R3|, 6.5827683646048100446e-37, PT ;  /* 0x036000000300780b */ /* 0x000fe20003f4e200 */
[----:B------:R-:W-:Y:S01]  /*188c0*/  BSSY.RECONVERGENT B1, `(.L_x_370) ;  /* 0x000000d000017945 */ /* 0x000fe20003800200 */
[----:B------:R-:W-:-:S05]  /*188d0*/  DSETP.NEU.AND P0, PT, R66, 1, PT ;  /* 0x3ff000004200742a */ /* 0x000fca0003f0d000 */
[----:B------:R-:W-:-:S08]  /*188e0*/  DFMA R16, R92, -90, R2 ;  /* 0xc05680005c10782b */ /* 0x000fd00000000002 */
[----:B------:R-:W-:-:S10]  /*188f0*/  DFMA R92, R18, R16, R92 ;  /* 0x00000010125c722b */ /* 0x000fd4000000005c */
[----:B------:R-:W-:-:S05]  /*18900*/  FFMA R0, RZ, 3.3515625, R93 ;  /* 0x40568000ff007823 */ /* 0x000fca000000005d */
[----:B------:R-:W-:-:S13]  /*18910*/  FSETP.GT.AND P1, PT, |R0|, 1.469367938527859385e-39, PT ;  /* 0x001000000000780b */ /* 0x000fda0003f24200 */
[----:B------:R-:W-:Y:S05]  /*18920*/  @P1 BRA P2, `(.L_x_371) ;  /* 0x0000000000181947 */ /* 0x000fea0001000000 */
[----:B------:R-:W-:Y:S01]  /*18930*/  IMAD.MOV.U32 R92, RZ, RZ, R2 ;  /* 0x000000ffff5c7224 */ /* 0x000fe200078e0002 */
[----:B------:R-:W-:Y:S01]  /*18940*/  MOV R93, R3 ;  /* 0x00000003005d7202 */ /* 0x000fe20000000f00 */
[----:B------:R-:W-:Y:S01]  /*18950*/  IMAD.MOV.U32 R94, RZ, RZ, RZ ;  /* 0x000000ffff5e7224 */ /* 0x000fe200078e00ff */
[----:B------:R-:W-:Y:S01]  /*18960*/  MOV R0, 0x18990 ;  /* 0x0001899000007802 */ /* 0x000fe20000000f00 */
[----:B------:R-:W-:-:S07]  /*18970*/  IMAD.MOV.U32 R95, RZ, RZ, 0x40568000 ;  /* 0x40568000ff5f7424 */ /* 0x000fce00078e00ff */
[----:B------:R-:W-:Y:S05]  /*18980*/  CALL.REL.NOINC `($__internal_1_$__cuda_sm20_div_rn_f64_full) ;  /* 0x0000000400fc7944 */ /* 0x000fea0003c00000 */
.L_x_371:
[----:B------:R-:W-:Y:S05]  /*18990*/  BSYNC.RECONVERGENT B1 ;  /* 0x0000000000017941 */ /* 0x000fea0003800200 */
.L_x_370:
[----:B------:R-:W-:Y:S01]  /*189a0*/  DADD R30, -RZ, |R64| ;  /* 0x00000000ff1e7229 */ /* 0x000fe20000000540 */
[----:B------:R-:W-:Y:S01]  /*189b0*/  FSEL R2, R92, 3.1249045965716459206e-25, P0 ;  /* 0x16c16c175c027808 */ /* 0x000fe20000000000 */
[----:B------:R-:W-:Y:S01]  /*189c0*/  BSSY.RECONVERGENT B0, `(.L_x_372) ;  /* 0x0000007000007945 */ /* 0x000fe20003800200 */
[----:B------:R-:W-:Y:S01]  /*189d0*/  FSEL R3, R93, 1.0527777671813964844, P0 ;  /* 0x3f86c16c5d037808 */ /* 0x000fe20000000000 */
[----:B------:R-:W-:Y:S01]  /*189e0*/  IMAD.MOV.U32 R99, RZ, RZ, 0x40000000 ;  /* 0x40000000ff637424 */ /* 0x000fe200078e00ff */
[----:B------:R-:W-:-:S04]  /*189f0*/  MOV R0, 0x18a30 ;  /* 0x00018a3000007802 */ /* 0x000fc80000000f00 */
[----:B------:R-:W-:Y:S01]  /*18a00*/  DMUL R62, R62, R2 ;  /* 0x000000023e3e7228 */ /* 0x000fe20000000000 */
[----:B------:R-:W-:-:S10]  /*18a10*/  IMAD.MOV.U32 R101, RZ, RZ, R31 ;  /* 0x000000ffff657224 */ /* 0x000fd400078e001f */
[----:B------:R-:W-:Y:S05]  /*18a20*/  CALL.REL.NOINC `($_Z11integrationP17curandStateMtgp32PdS1_S1_S1_S1_S1_i$__internal_accurate_pow) ;  /* 0x0000000c005c7944 */ /* 0x000fea0003c00000 */
[----:B------:R-:W-:Y:S05]  /*18a30*/  BSYNC.RECONVERGENT B0 ;  /* 0x0000000000007941 */ /* 0x000fea0003800200 */
.L_x_372:
[C---:B------:R-:W-:Y:S01]  /*18a40*/  DADD R16, R64.reuse, 2 ;  /* 0x4000000040107429 */ /* 0x040fe20000000000 */
[----:B------:R-:W-:Y:S01]  /*18a50*/  BSSY.RECONVERGENT B0, `(.L_x_373) ;  /* 0x000000d000007945 */ /* 0x000fe20003800200 */
[----:B------:R-:W-:-:S06]  /*18a60*/  DSETP.NEU.AND P0, PT, R64, RZ, PT ;  /* 0x000000ff4000722a */ /* 0x000fcc0003f0d000 */
[----:B------:R-:W-:Y:S02]  /*18a70*/  FSEL R2, R2, RZ, P0 ;  /* 0x000000ff02027208 */ /* 0x000fe40000000000 */
[----:B------:R-:W-:Y:S02]  /*18a80*/  LOP3.LUT R16, R17, 0x7ff00000, RZ, 0xc0, !PT ;  /* 0x7ff0000011107812 */ /* 0x000fe400078ec0ff */
[----:B------:R-:W-:Y:S02]  /*18a90*/  FSEL R3, R3, RZ, P0 ;  /* 0x000000ff03037208 */ /* 0x000fe40000000000 */
[----:B------:R-:W-:-:S13]  /*18aa0*/  ISETP.NE.AND P1, PT, R16, 0x7ff00000, PT ;  /* 0x7ff000001000780c */ /* 0x000fda0003f25270 */
[----:B------:R-:W-:Y:S05]  /*18ab0*/  @P1 BRA `(.L_x_374) ;  /* 0x0000000000181947 */ /* 0x000fea0003800000 */
[----:B------:R-:W-:-:S14]  /*18ac0*/  DSETP.NAN.AND P0, PT, R64, R64, PT ;  /* 0x000000404000722a */ /* 0x000fdc0003f08000 */
[----:B------:R-:W-:Y:S01]  /*18ad0*/  @P0 DADD R2, R64, 2 ;  /* 0x4000000040020429 */ /* 0x000fe20000000000 */
[----:B------:R-:W-:Y:S10]  /*18ae0*/  @P0 BRA `(.L_x_374) ;  /* 0x00000000000c0947 */ /* 0x000ff40003800000 */
[----:B------:R-:W-:-:S14]  /*18af0*/  DSETP.NEU.AND P0, PT, |R64|, +INF , PT ;  /* 0x7ff000004000742a */ /* 0x000fdc0003f0d200 */
[----:B------:R-:W-:Y:S01]  /*18b00*/  @!P0 MOV R2, 0x0 ;  /* 0x0000000000028802 */ /* 0x000fe20000000f00 */
[----:B------:R-:W-:-:S07]  /*18b10*/  @!P0 IMAD.MOV.U32 R3, RZ, RZ, 0x7ff00000 ;  /* 0x7ff00000ff038424 */ /* 0x000fce00078e00ff */
.L_x_374:
[----:B------:R-:W-:Y:S05]  /*18b20*/  BSYNC.RECONVERGENT B0 ;  /* 0x0000000000007941 */ /* 0x000fea0003800200 */
.L_x_373:
[----:B------:R-:W0:Y:S01]  /*18b30*/  LDCU UR4, c[0x0][0x370] ;  /* 0x00006e00ff0477ac */ /* 0x000e220008000800 */
[----:B------:R-:W0:Y:S01]  /*18b40*/  LDC R15, c[0x0][0x360] ;  /* 0x0000d800ff0f7b82 */ /* 0x000e220000000800 */
[----:B------:R-:W-:Y:S01]  /*18b50*/  DSETP.NEU.AND P0, PT, R64, 1, PT ;  /* 0x3ff000004000742a */ /* 0x000fe20003f0d000 */
[----:B------:R-:W1:Y:S01]  /*18b60*/  LDCU UR5, c[0x0][0x3b8] ;  /* 0x00007700ff0577ac */ /* 0x000e620008000800 */
[----:B------:R-:W-:Y:S01]  /*18b70*/  UMOV UR6, 0x9999999a ;  /* 0x9999999a00067882 */ /* 0x000fe20000000000 */
[----:B------:R-:W-:Y:S02]  /*18b80*/  UMOV UR7, 0x3fb99999 ;  /* 0x3fb9999900077882 */ /* 0x000fe40000000000 */
[----:B------:R-:W-:-:S10]  /*18b90*/  DMUL R2, R2, UR6 ;  /* 0x0000000602027c28 */ /* 0x000fd40008000000 */
[----:B------:R-:W-:Y:S02]  /*18ba0*/  FSEL R2, R2, -1.5881868392106855534e-23, P0 ;  /* 0x9999999a02027808 */ /* 0x000fe40000000000 */
[----:B------:R-:W-:Y:S01]  /*18bb0*/  FSEL R3, R3, 1.4499999284744262695, P0 ;  /* 0x3fb9999903037808 */ /* 0x000fe20000000000 */
[----:B0-----:R-:W-:-:S05]  /*18bc0*/  IMAD R4, R15, UR4, R4 ;  /* 0x000000040f047c24 */ /* 0x001fca000f8e0204 */
[----:B------:R-:W-:Y:S01]  /*18bd0*/  DADD R62, R62, -R2 ;  /* 0x000000003e3e7229 */ /* 0x000fe20000000802 */
[----:B-1----:R-:W-:-:S07]  /*18be0*/  ISETP.GE.AND P0, PT, R4, UR5, PT ;  /* 0x0000000504007c0c */ /* 0x002fce000bf06270 */
[----:B------:R-:W-:-:S06]  /*18bf0*/  DADD R86, R62, R86 ;  /* 0x000000003e567229 */ /* 0x000fcc0000000056 */
[----:B------:R-:W-:Y:S05]  /*18c00*/  @!P0 BRA `(.L_x_375) ;  /* 0xfffffe7800988947 */ /* 0x000fea000383ffff */
.L_x_23:
[----:B------:R-:W0:Y:S01]  /*18c10*/  S2UR UR7, SR_CgaCtaId ;  /* 0x00000000000779c3 */ /* 0x000e220000008800 */
[----:B------:R-:W1:Y:S01]  /*18c20*/  S2R R17, SR_TID.X ;  /* 0x0000000000117919 */ /* 0x000e620000002100 */
[----:B------:R-:W-:Y:S02]  /*18c30*/  UMOV UR4, 0x400 ;  /* 0x0000040000047882 */ /* 0x000fe40000000000 */
[----:B------:R-:W-:Y:S02]  /*18c40*/  UIADD3 UR5, UPT, UPT, UR4, 0x800, URZ ;  /* 0x0000080004057890 */ /* 0x000fe4000fffe0ff */
[----:B------:R-:W-:Y:S02]  /*18c50*/  UIADD3 UR6, UPT, UPT, UR4, 0x1000, URZ ;  /* 0x0000100004067890 */ /* 0x000fe4000fffe0ff */
[----:B0-----:R-:W-:Y:S02]  /*18c60*/  ULEA UR4, UR7, UR4, 0x18 ;  /* 0x0000000407047291 */ /* 0x001fe4000f8ec0ff */
[----:B------:R-:W-:-:S02]  /*18c70*/  ULEA UR5, UR7, UR5, 0x18 ;  /* 0x0000000507057291 */ /* 0x000fc4000f8ec0ff */
[----:B------:R-:W-:Y:S02]  /*18c80*/  ULEA UR6, UR7, UR6, 0x18 ;  /* 0x0000000607067291 */ /* 0x000fe4000f8ec0ff */
[C---:B-1----:R-:W-:Y:S02]  /*18c90*/  LEA R11, R17.reuse, UR4, 0x3 ;  /* 0x00000004110b7c11 */ /* 0x042fe4000f8e18ff */
[C---:B------:R-:W-:Y:S02]  /*18ca0*/  LEA R13, R17.reuse, UR5, 0x3 ;  /* 0x00000005110d7c11 */ /* 0x040fe4000f8e18ff */
[----:B------:R-:W-:Y:S01]  /*18cb0*/  LEA R15, R17, UR6, 0x3 ;  /* 0x00000006110f7c11 */ /* 0x000fe2000f8e18ff */
[----:B------:R-:W-:Y:S05]  /*18cc0*/  WARPSYNC.ALL ;  /* 0x0000000000007948 */ /* 0x000fea0003800000 */
[----:B------:R-:W0:Y:S01]  /*18cd0*/  LDCU UR4, c[0x0][0x360] ;  /* 0x00006c00ff0477ac */ /* 0x000e220008000800 */
[----:B------:R1:W-:Y:S04]  /*18ce0*/  STS.64 [R11], R88 ;  /* 0x000000580b007388 */ /* 0x0003e80000000a00 */
[----:B------:R1:W-:Y:S04]  /*18cf0*/  STS.64 [R13], R86 ;  /* 0x000000560d007388 */ /* 0x0003e80000000a00 */
[----:B------:R1:W-:Y:S01]  /*18d00*/  STS.64 [R15], R84 ;  /* 0x000000540f007388 */ /* 0x0003e20000000a00 */
[----:B0-----:R-:W-:Y:S01]  /*18d10*/  UISETP.GE.U32.AND UP0, UPT, UR4, 0x2, UPT ;  /* 0x000000020400788c */ /* 0x001fe2000bf06070 */
[----:B------:R-:W-:Y:S08]  /*18d20*/  BAR.SYNC.DEFER_BLOCKING 0x0 ;  /* 0x0000000000007b1d */ /* 0x000ff00000010000 */
[----:B-1----:R-:W-:Y:S05]  /*18d30*/  BRA.U !UP0, `(.L_x_376) ;  /* 0x0000000108647547 */ /* 0x002fea000b800000 */
[----:B------:R-:W-:-:S07]  /*18d40*/  IMAD.U32 R0, RZ, RZ, UR4 ;  /* 0x00000004ff007e24 */ /* 0x000fce000f8e00ff */
.L_x_379:
[----:B------:R-:W-:Y:S01]  /*18d50*/  SHF.R.U32.HI R16, RZ, 0x1, R0 ;  /* 0x00000001ff107819 */ /* 0x000fe20000011600 */
[----:B------:R-:W-:Y:S03]  /*18d60*/  BSSY.RECONVERGENT B0, `(.L_x_377) ;  /* 0x0000012000007945 */ /* 0x000fe60003800200 */
[----:B------:R-:W-:-:S13]  /*18d70*/  ISETP.GE.U32.AND P0, PT, R17, R16, PT ;  /* 0x000000101100720c */ /* 0x000fda0003f06070 */
[----:B0-----:R-:W-:Y:S05]  /*18d80*/  @P0 BRA `(.L_x_378) ;  /* 0x00000000003c0947 */ /* 0x001fea0003800000 */
[C---:B------:R-:W-:Y:S01]  /*18d90*/  IMAD R10, R16.reuse, 0x8, R11 ;  /* 0x00000008100a7824 */ /* 0x040fe200078e020b */
[----:B------:R-:W-:Y:S01]  /*18da0*/  LDS.64 R4, [R11] ;  /* 0x000000000b047984 */ /* 0x000fe20000000a00 */
[C---:B------:R-:W-:Y:S01]  /*18db0*/  IMAD R12, R16.reuse, 0x8, R13 ;  /* 0x00000008100c7824 */ /* 0x040fe200078e020d */
[----:B------:R-:W-:Y:S02]  /*18dc0*/  LEA R14, R16, R15, 0x3 ;  /* 0x0000000f100e7211 */ /* 0x000fe400078e18ff */
[----:B------:R-:W0:Y:S02]  /*18dd0*/  LDS.64 R2, [R10] ;  /* 0x000000000a027984 */ /* 0x000e240000000a00 */
[----:B0-----:R-:W-:-:S07]  /*18de0*/  DADD R2, R2, R4 ;  /* 0x0000000002027229 */ /* 0x001fce0000000004 */
[----:B------:R-:W-:Y:S04]  /*18df0*/  STS.64 [R11], R2 ;  /* 0x000000020b007388 */ /* 0x000fe80000000a00 */
[----:B------:R-:W-:Y:S04]  /*18e00*/  LDS.64 R4, [R12] ;  /* 0x000000000c047984 */ /* 0x000fe80000000a00 */
[----:B------:R-:W0:Y:S02]  /*18e10*/  LDS.64 R6, [R13] ;  /* 0x000000000d067984 */ /* 0x000e240000000a00 */
[----:B0-----:R-:W-:-:S07]  /*18e20*/  DADD R4, R4, R6 ;  /* 0x0000000004047229 */ /* 0x001fce0000000006 */
[----:B------:R-:W-:Y:S04]  /*18e30*/  STS.64 [R13], R4 ;  /* 0x000000040d007388 */ /* 0x000fe80000000a00 */
[----:B------:R-:W-:Y:S04]  /*18e40*/  LDS.64 R6, [R14] ;  /* 0x000000000e067984 */ /* 0x000fe80000000a00 */
[----:B------:R-:W0:Y:S02]  /*18e50*/  LDS.64 R8, [R15] ;  /* 0x000000000f087984 */ /* 0x000e240000000a00 */
[----:B0-----:R-:W-:-:S07]  /*18e60*/  DADD R6, R6, R8 ;  /* 0x0000000006067229 */ /* 0x001fce0000000008 */
[----:B------:R0:W-:Y:S04]  /*18e70*/  STS.64 [R15], R6 ;  /* 0x000000060f007388 */ /* 0x0001e80000000a00 */
.L_x_378:
[----:B------:R-:W-:Y:S05]  /*18e80*/  BSYNC.RECONVERGENT B0 ;  /* 0x0000000000007941 */ /* 0x000fea0003800200 */
.L_x_377:
[----:B------:R-:W-:Y:S01]  /*18e90*/  BAR.SYNC.DEFER_BLOCKING 0x0 ;  /* 0x0000000000007b1d */ /* 0x000fe20000010000 */
[----:B------:R-:W-:Y:S01]  /*18ea0*/  ISETP.GT.U32.AND P0, PT, R0, 0x3, PT ;  /* 0x000000030000780c */ /* 0x000fe20003f04070 */
[----:B------:R-:W-:-:S12]  /*18eb0*/  IMAD.MOV.U32 R0, RZ, RZ, R16 ;  /* 0x000000ffff007224 */ /* 0x000fd800078e0010 */
[----:B------:R-:W-:Y:S05]  /*18ec0*/  @P0 BRA `(.L_x_379) ;  /* 0xfffffffc00a00947 */ /* 0x000fea000383ffff */
.L_x_376:
[----:B------:R-:W-:-:S13]  /*18ed0*/  ISETP.NE.AND P0, PT, R17, RZ, PT ;  /* 0x000000ff1100720c */ /* 0x000fda0003f05270 */
[----:B------:R-:W-:Y:S05]  /*18ee0*/  @P0 EXIT ;  /* 0x000000000000094d */ /* 0x000fea0003800000 */
[----:B------:R-:W1:Y:S02]  /*18ef0*/  LDC.64 R4, c[0x0][0x398] ;  /* 0x0000e600ff047b82 */ /* 0x000e640000000a00 */
[----:B-1----:R1:W5:Y:S06]  /*18f00*/  LDG.E.64 R8, desc[UR8][R4.64] ;  /* 0x0000000804087981 */ /* 0x00236c000c1e1b00 */
[----:B------:R-:W2:Y:S01]  /*18f10*/  S2UR UR5, SR_CgaCtaId ;  /* 0x00000000000579c3 */ /* 0x000ea20000008800 */
[----:B------:R-:W-:Y:S01]  /*18f20*/  UMOV UR4, 0x400 ;  /* 0x0000040000047882 */ /* 0x000fe20000000000 */
[----:B------:R-:W-:Y:S01]  /*18f30*/  BSSY B0, `(.L_x_380) ;  /* 0x000000b000007945 */ /* 0x000fe20003800000 */
[----:B--2---:R-:W-:-:S09]  /*18f40*/  ULEA UR4, UR5, UR4, 0x18 ;  /* 0x0000000405047291 */ /* 0x004fd2000f8ec0ff */
[----:B-1----:R-:W2:Y:S03]  /*18f50*/  LDS.64 R2, [UR4] ;  /* 0x00000004ff027984 */ /* 0x002ea60008000a00 */
.L_x_381:
[----:B--2--5:R-:W-:Y:S01]  /*18f60*/  DADD R10, R2, R8 ;  /* 0x00000000020a7229 */ /* 0x024fe20000000008 */
[----:B------:R-:W-:Y:S09]  /*18f70*/  YIELD ;  /* 0x0000000000007946 */ /* 0x000ff20003800000 */
[----:B------:R-:W2:Y:S02]  /*18f80*/  ATOMG.E.CAS.64.STRONG.GPU PT, R10, [R4], R8, R10 ;  /* 0x00000008040a73a9 */ /* 0x000ea400001ee50a */
[----:B--2---:R-:W-:Y:S01]  /*18f90*/  ISETP.NE.U32.AND P0, PT, R8, R10, PT ;  /* 0x0000000a0800720c */ /* 0x004fe20003f05070 */
[----:B------:R-:W-:-:S03]  /*18fa0*/  IMAD.MOV.U32 R8, RZ, RZ, R10 ;  /* 0x000000ffff087224 */ /* 0x000fc600078e000a */
[----:B------:R-:W-:Y:S01]  /*18fb0*/  ISETP.NE.AND.EX P0, PT, R9, R11, PT, P0 ;  /* 0x0000000b0900720c */ /* 0x000fe20003f05300 */
[----:B------:R-:W-:-:S12]  /*18fc0*/  IMAD.MOV.U32 R9, RZ, RZ, R11 ;  /* 0x000000ffff097224 */ /* 0x000fd800078e000b */
[----:B------:R-:W-:Y:S05]  /*18fd0*/  @P0 BRA `(.L_x_381) ;  /* 0xfffffffc00e00947 */ /* 0x000fea000383ffff */
[----:B------:R-:W-:Y:S05]  /*18fe0*/  BSYNC B0 ;  /* 0x0000000000007941 */ /* 0x000fea0003800000 */
.L_x_380:
[----:B------:R-:W1:Y:S01]  /*18ff0*/  LDC.64 R4, c[0x0][0x3b0] ;  /* 0x0000ec00ff047b82 */ /* 0x000e620000000a00 */
[----:B------:R-:W2:Y:S04]  /*19000*/  LDS.64 R2, [UR4+0x800] ;  /* 0x00080004ff027984 */ /* 0x000ea80008000a00 */
[----:B-1----:R1:W5:Y:S01]  /*19010*/  LDG.E.64 R8, desc[UR8][R4.64] ;  /* 0x0000000804087981 */ /* 0x002362000c1e1b00 */
[----:B--2---:R-:W-:Y:S01]  /*19020*/  BSSY B0, `(.L_x_382) ;  /* 0x0000009000007945 */ /* 0x004fe20003800000 */
.L_x_383:
[----:B-----5:R-:W-:Y:S01]  /*19030*/  DADD R10, R2, R8 ;  /* 0x00000000020a7229 */ /* 0x020fe20000000008 */
[----:B------:R-:W-:Y:S09]  /*19040*/  YIELD ;  /* 0x0000000000007946 */ /* 0x000ff20003800000 */
[----:B------:R-:W2:Y:S02]  /*19050*/  ATOMG.E.CAS.64.STRONG.GPU PT, R10, [R4], R8, R10 ;  /* 0x00000008040a73a9 */ /* 0x000ea400001ee50a */
[----:B--2---:R-:W-:Y:S01]  /*19060*/  ISETP.NE.U32.AND P0, PT, R8, R10, PT ;  /* 0x0000000a0800720c */ /* 0x004fe20003f05070 */
[----:B------:R-:W-:-:S03]  /*19070*/  IMAD.MOV.U32 R8, RZ, RZ, R10 ;  /* 0x000000ffff087224 */ /* 0x000fc600078e000a */
[-C--:B------:R-:W-:Y:S02]  /*19080*/  ISETP.NE.AND.EX P0, PT, R9, R11.reuse, PT, P0 ;  /* 0x0000000b0900720c */ /* 0x080fe40003f05300 */
[----:B------:R-:W-:-:S11]  /*19090*/  MOV R9, R11 ;  /* 0x0000000b00097202 */ /* 0x000fd60000000f00 */
[----:B------:R-:W-:Y:S05]  /*190a0*/  @P0 BRA `(.L_x_383) ;  /* 0xfffffffc00e00947 */ /* 0x000fea000383ffff */
[----:B------:R-:W-:Y:S05]  /*190b0*/  BSYNC B0 ;  /* 0x0000000000007941 */ /* 0x000fea0003800000 */
.L_x_382:
[----:B-1----:R-:W1:Y:S01]  /*190c0*/  LDC.64 R4, c[0x0][0x3a8] ;  /* 0x0000ea00ff047b82 */ /* 0x002e620000000a00 */
[----:B------:R-:W2:Y:S04]  /*190d0*/  LDS.64 R2, [UR4+0x1000] ;  /* 0x00100004ff027984 */ /* 0x000ea80008000a00 */
[----:B-12---:R1:W5:Y:S02]  /*190e0*/  LDG.E.64 R8, desc[UR8][R4.64] ;  /* 0x0000000804087981 */ /* 0x006364000c1e1b00 */
.L_x_384:
[----:B-----5:R-:W-:Y:S01]  /*190f0*/  DADD R10, R2, R8 ;  /* 0x00000000020a7229 */ /* 0x020fe20000000008 */
[----:B------:R-:W-:Y:S09]  /*19100*/  YIELD ;  /* 0x0000000000007946 */ /* 0x000ff20003800000 */
[----:B------:R-:W2:Y:S02]  /*19110*/  ATOMG.E.CAS.64.STRONG.GPU PT, R10, [R4], R8, R10 ;  /* 0x00000008040a73a9 */ /* 0x000ea400001ee50a */
[----:B--2---:R-:W-:Y:S01]  /*19120*/  ISETP.NE.U32.AND P0, PT, R8, R10, PT ;  /* 0x0000000a0800720c */ /* 0x004fe20003f05070 */
[----:B------:R-:W-:-:S03]  /*19130*/  IMAD.MOV.U32 R8, RZ, RZ, R10 ;  /* 0x000000ffff087224 */ /* 0x000fc600078e000a */
[----:B------:R-:W-:Y:S01]  /*19140*/  ISETP.NE.AND.EX P0, PT, R9, R11, PT, P0 ;  /* 0x0000000b0900720c */ /* 0x000fe20003f05300 */
[----:B------:R-:W-:-:S12]  /*19150*/  IMAD.MOV.U32 R9, RZ, RZ, R11 ;  /* 0x000000ffff097224 */ /* 0x000fd800078e000b */
[----:B------:R-:W-:Y:S05]  /*19160*/  @P0 BRA `(.L_x_384) ;  /* 0xfffffffc00e00947 */ /* 0x000fea000383ffff */
[----:B------:R-:W-:Y:S05]  /*19170*/  EXIT ;  /* 0x000000000000794d */ /* 0x000fea0003800000 */
        .weak           $__internal_1_$__cuda_sm20_div_rn_f64_full
        .type           $__internal_1_$__cuda_sm20_div_rn_f64_full,@function
        .size           $__internal_1_$__cuda_sm20_div_rn_f64_full,($_Z11integrationP17curandStateMtgp32PdS1_S1_S1_S1_S1_i$__internal_accurate_pow - $__internal_1_$__cuda_sm20_div_rn_f64_full)
$__internal_1_$__cuda_sm20_div_rn_f64_full:
[----:B------:R-:W-:Y:S01]  /*19180*/  LOP3.LUT R104, R95, 0x7ff00000, RZ, 0xc0, !PT ;  /* 0x7ff000005f687812 */ /* 0x000fe200078ec0ff */
[----:B------:R-:W-:Y:S01]  /*19190*/  IMAD.MOV.U32 R102, RZ, RZ, 0x1ca00000 ;  /* 0x1ca00000ff667424 */ /* 0x000fe200078e00ff */
[----:B------:R-:W-:Y:S01]  /*191a0*/  LOP3.LUT R101, R93, 0x7ff00000, RZ, 0xc0, !PT ;  /* 0x7ff000005d657812 */ /* 0x000fe200078ec0ff */
[----:B------:R-:W-:Y:S01]  /*191b0*/  IMAD.MOV.U32 R112, RZ, RZ, 0x1 ;  /* 0x00000001ff707424 */ /* 0x000fe200078e00ff */
[----:B------:R-:W-:Y:S01]  /*191c0*/  MOV R108, R92 ;  /* 0x0000005c006c7202 */ /* 0x000fe20000000f00 */
[----:B------:R-:W-:Y:S01]  /*191d0*/  BSSY.RECONVERGENT B0, `(.L_x_385) ;  /* 0x0000057000007945 */ /* 0x000fe20003800200 */
[----:B------:R-:W-:-:S04]  /*191e0*/  ISETP.GE.U32.AND P2, PT, R101, R104, PT ;  /* 0x000000686500720c */ /* 0x000fc80003f46070 */
[----:B------:R-:W-:Y:S02]  /*191f0*/  SEL R105, R102, 0x63400000, !P2 ;  /* 0x6340000066697807 */ /* 0x000fe40005000000 */
[----:B------:R-:W-:Y:S02]  /*19200*/  FSETP.GEU.AND P2, PT, |R93|, 1.469367938527859385e-39, PT ;  /* 0x001000005d00780b */ /* 0x000fe40003f4e200 */
[----:B------:R-:W-:-:S11]  /*19210*/  LOP3.LUT R109, R105, 0x800fffff, R93, 0xf8, !PT ;  /* 0x800fffff696d7812 */ /* 0x000fd600078ef85d */
[----:B------:R-:W-:Y:S01]  /*19220*/  @!P2 LOP3.LUT R96, R95, 0x7ff00000, RZ, 0xc0, !PT ;  /* 0x7ff000005f60a812 */ /* 0x000fe200078ec0ff */
[----:B------:R-:W-:-:S03]  /*19230*/  @!P2 IMAD.MOV.U32 R110, RZ, RZ, RZ ;  /* 0x000000ffff6ea224 */ /* 0x000fc600078e00ff */
[----:B------:R-:W-:Y:S02]  /*19240*/  @!P2 ISETP.GE.U32.AND P6, PT, R101, R96, PT ;  /* 0x000000606500a20c */ /* 0x000fe40003fc6070 */
[C---:B------:R-:W-:Y:S02]  /*19250*/  LOP3.LUT R96, R95.reuse, 0x800fffff, RZ, 0xc0, !PT ;  /* 0x800fffff5f607812 */ /* 0x040fe400078ec0ff */
[----:B------:R-:W-:Y:S02]  /*19260*/  @!P2 SEL R103, R102, 0x63400000, !P6 ;  /* 0x634000006667a807 */ /* 0x000fe40007000000 */
[----:B------:R-:W-:Y:S02]  /*19270*/  FSETP.GEU.AND P6, PT, |R95|, 1.469367938527859385e-39, PT ;  /* 0x001000005f00780b */ /* 0x000fe40003fce200 */
[----:B------:R-:W-:Y:S01]  /*19280*/  LOP3.LUT R97, R96, 0x3ff00000, RZ, 0xfc, !PT ;  /* 0x3ff0000060617812 */ /* 0x000fe200078efcff */
[----:B------:R-:W-:Y:S01]  /*19290*/  IMAD.MOV.U32 R96, RZ, RZ, R94 ;  /* 0x000000ffff607224 */ /* 0x000fe200078e005e */
[----:B------:R-:W-:-:S04]  /*192a0*/  @!P2 LOP3.LUT R103, R103, 0x80000000, R93, 0xf8, !PT ;  /* 0x800000006767a812 */ /* 0x000fc800078ef85d */
[----:B------:R-:W-:Y:S01]  /*192b0*/  @!P2 LOP3.LUT R111, R103, 0x100000, RZ, 0xfc, !PT ;  /* 0x00100000676fa812 */ /* 0x000fe200078efcff */
[----:B------:R-:W-:-:S04]  /*192c0*/  IMAD.MOV.U32 R103, RZ, RZ, R101 ;  /* 0x000000ffff677224 */ /* 0x000fc800078e0065 */
[----:B------:R-:W-:Y:S02]  /*192d0*/  @!P6 DMUL R96, R94, 8.98846567431157953865e+307 ;  /* 0x7fe000005e60e828 */ /* 0x000fe40000000000 */
[----:B------:R-:W-:-:S04]  /*192e0*/  @!P2 DFMA R108, R108, 2, -R110 ;  /* 0x400000006c6ca82b */ /* 0x000fc8000000086e */
[----:B------:R-:W0:Y:S04]  /*192f0*/  MUFU.RCP64H R113, R97 ;  /* 0x0000006100717308 */ /* 0x000e280000001800 */
[----:B------:R-:W-:Y:S02]  /*19300*/  @!P6 LOP3.LUT R104, R97, 0x7ff00000, RZ, 0xc0, !PT ;  /* 0x7ff000006168e812 */ /* 0x000fe400078ec0ff */
[----:B------:R-:W-:Y:S02]  /*19310*/  @!P2 LOP3.LUT R103, R109, 0x7ff00000, RZ, 0xc0, !PT ;  /* 0x7ff000006d67a812 */ /* 0x000fe400078ec0ff */
[----:B------:R-:W-:-:S03]  /*19320*/  IADD3 R107, PT, PT, R104, -0x1, RZ ;  /* 0xffffffff686b7810 */ /* 0x000fc60007ffe0ff */
[----:B------:R-:W-:-:S05]  /*19330*/  VIADD R105, R103, 0xffffffff ;  /* 0xffffffff67697836 */ /* 0x000fca0000000000 */
[----:B------:R-:W-:Y:S01]  /*19340*/  ISETP.GT.U32.AND P2, PT, R105, 0x7feffffe, PT ;  /* 0x7feffffe6900780c */ /* 0x000fe20003f44070 */
[----:B0-----:R-:W-:-:S03]  /*19350*/  DFMA R110, R112, -R96, 1 ;  /* 0x3ff00000706e742b */ /* 0x001fc60000000860 */
[----:B------:R-:W-:-:S05]  /*19360*/  ISETP.GT.U32.OR P2, PT, R107, 0x7feffffe, P2 ;  /* 0x7feffffe6b00780c */ /* 0x000fca0001744470 */
[----:B------:R-:W-:-:S08]  /*19370*/  DFMA R110, R110, R110, R110 ;  /* 0x0000006e6e6e722b */ /* 0x000fd0000000006e */
[----:B------:R-:W-:-:S08]  /*19380*/  DFMA R110, R112, R110, R112 ;  /* 0x0000006e706e722b */ /* 0x000fd00000000070 */
[----:B------:R-:W-:-:S08]  /*19390*/  DFMA R114, R110, -R96, 1 ;  /* 0x3ff000006e72742b */ /* 0x000fd00000000860 */
[----:B------:R-:W-:-:S08]  /*193a0*/  DFMA R114, R110, R114, R110 ;  /* 0x000000726e72722b */ /* 0x000fd0000000006e */
[----:B------:R-:W-:-:S08]  /*193b0*/  DMUL R112, R114, R108 ;  /* 0x0000006c72707228 */ /* 0x000fd00000000000 */
[----:B------:R-:W-:-:S08]  /*193c0*/  DFMA R110, R112, -R96, R108 ;  /* 0x80000060706e722b */ /* 0x000fd0000000006c */
[----:B------:R-:W-:Y:S01]  /*193d0*/  DFMA R110, R114, R110, R112 ;  /* 0x0000006e726e722b */ /* 0x000fe20000000070 */
[----:B------:R-:W-:Y:S10]  /*193e0*/  @P2 BRA `(.L_x_386) ;  /* 0x0000000000742947 */ /* 0x000ff40003800000 */
[----:B------:R-:W-:-:S04]  /*193f0*/  LOP3.LUT R92, R95, 0x7ff00000, RZ, 0xc0, !PT ;  /* 0x7ff000005f5c7812 */ /* 0x000fc800078ec0ff */
[CC--:B------:R-:W-:Y:S02]  /*19400*/  ISETP.GE.U32.AND P2, PT, R101.reuse, R92.reuse, PT ;  /* 0x0000005c6500720c */ /* 0x0c0fe40003f46070 */
[----:B------:R-:W-:Y:S02]  /*19410*/  VIADDMNMX R92, R101, -R92, 0xb9600000, !PT ;  /* 0xb9600000655c7446 */ /* 0x000fe4000780095c */
[----:B------:R-:W-:Y:S02]  /*19420*/  SEL R102, R102, 0x63400000, !P2 ;  /* 0x6340000066667807 */ /* 0x000fe40005000000 */
[----:B------:R-:W-:-:S05]  /*19430*/  VIMNMX R93, PT, PT, R92, 0x46a00000, PT ;  /* 0x46a000005c5d7848 */ /* 0x000fca0003fe0100 */
[----:B------:R-:W-:Y:S02]  /*19440*/  IMAD.IADD R93, R93, 0x1, -R102 ;  /* 0x000000015d5d7824 */ /* 0x000fe400078e0a66 */
[----:B------:R-:W-:Y:S02]  /*19450*/  IMAD.MOV.U32 R102, RZ, RZ, RZ ;  /* 0x000000ffff667224 */ /* 0x000fe400078e00ff */
        /* <DEDUP_REMOVED lines=18> */
[----:B------:R-:W-:-:S03]  /*19580*/  FSEL R93, R94, R113, !P2 ;  /* 0x000000715e5d7208 */ /* 0x000fc60005000000 */
[----:B------:R-:W-:Y:S02]  /*19590*/  IMAD.MOV.U32 R112, RZ, RZ, R92 ;  /* 0x000000ffff707224 */ /* 0x000fe400078e005c */
[----:B------:R-:W-:Y:S01]  /*195a0*/  IMAD.MOV.U32 R113, RZ, RZ, R93 ;  /* 0x000000ffff717224 */ /* 0x000fe200078e005d */
[----:B------:R-:W-:Y:S06]  /*195b0*/  BRA `(.L_x_387) ;  /* 0x0000000000607947 */ /* 0x000fec0003800000 */
.L_x_386:
[----:B------:R-:W-:-:S14]  /*195c0*/  DSETP.NAN.AND P2, PT, R92, R92, PT ;  /* 0x0000005c5c00722a */ /* 0x000fdc0003f48000 */
[----:B------:R-:W-:Y:S05]  /*195d0*/  @P2 BRA `(.L_x_388) ;  /* 0x00000000004c2947 */ /* 0x000fea0003800000 */
[----:B------:R-:W-:-:S14]  /*195e0*/  DSETP.NAN.AND P2, PT, R94, R94, PT ;  /* 0x0000005e5e00722a */ /* 0x000fdc0003f48000 */
[----:B------:R-:W-:Y:S05]  /*195f0*/  @P2 BRA `(.L_x_389) ;  /* 0x0000000000342947 */ /* 0x000fea0003800000 */
[----:B------:R-:W-:Y:S01]  /*19600*/  ISETP.NE.AND P2, PT, R103, R104, PT ;  /* 0x000000686700720c */ /* 0x000fe20003f45270 */
[----:B------:R-:W-:Y:S01]  /*19610*/  IMAD.MOV.U32 R112, RZ, RZ, 0x0 ;  /* 0x00000000ff707424 */ /* 0x000fe200078e00ff */
[----:B------:R-:W-:-:S11]  /*19620*/  MOV R113, 0xfff80000 ;  /* 0xfff8000000717802 */ /* 0x000fd60000000f00 */
[----:B------:R-:W-:Y:S05]  /*19630*/  @!P2 BRA `(.L_x_387) ;  /* 0x000000000040a947 */ /* 0x000fea0003800000 */
[----:B------:R-:W-:Y:S02]  /*19640*/  ISETP.NE.AND P2, PT, R103, 0x7ff00000, PT ;  /* 0x7ff000006700780c */ /* 0x000fe40003f45270 */
[----:B------:R-:W-:Y:S02]  /*19650*/  LOP3.LUT R93, R93, 0x80000000, R95, 0x48, !PT ;  /* 0x800000005d5d7812 */ /* 0x000fe400078e485f */
[----:B------:R-:W-:-:S13]  /*19660*/  ISETP.EQ.OR P2, PT, R104, RZ, !P2 ;  /* 0x000000ff6800720c */ /* 0x000fda0005742670 */
[----:B------:R-:W-:Y:S01]  /*19670*/  @P2 LOP3.LUT R92, R93, 0x7ff00000, RZ, 0xfc, !PT ;  /* 0x7ff000005d5c2812 */ /* 0x000fe200078efcff */
[----:B------:R-:W-:Y:S02]  /*19680*/  @!P2 IMAD.MOV.U32 R112, RZ, RZ, RZ ;  /* 0x000000ffff70a224 */ /* 0x000fe400078e00ff */
[----:B------:R-:W-:Y:S02]  /*19690*/  @!P2 IMAD.MOV.U32 R113, RZ, RZ, R93 ;  /* 0x000000ffff71a224 */ /* 0x000fe400078e005d */
[----:B------:R-:W-:Y:S02]  /*196a0*/  @P2 IMAD.MOV.U32 R112, RZ, RZ, RZ ;  /* 0x000000ffff702224 */ /* 0x000fe400078e00ff */
[----:B------:R-:W-:Y:S01]  /*196b0*/  @P2 IMAD.MOV.U32 R113, RZ, RZ, R92 ;  /* 0x000000ffff712224 */ /* 0x000fe200078e005c */
[----:B------:R-:W-:Y:S06]  /*196c0*/  BRA `(.L_x_387) ;  /* 0x00000000001c7947 */ /* 0x000fec0003800000 */
.L_x_389:
[----:B------:R-:W-:Y:S02]  /*196d0*/  LOP3.LUT R93, R95, 0x80000, RZ, 0xfc, !PT ;  /* 0x000800005f5d7812 */ /* 0x000fe400078efcff */
[----:B------:R-:W-:-:S03]  /*196e0*/  MOV R112, R94 ;  /* 0x0000005e00707202 */ /* 0x000fc60000000f00 */
[----:B------:R-:W-:Y:S01]  /*196f0*/  IMAD.MOV.U32 R113, RZ, RZ, R93 ;  /* 0x000000ffff717224 */ /* 0x000fe200078e005d */
[----:B------:R-:W-:Y:S06]  /*19700*/  BRA `(.L_x_387) ;  /* 0x00000000000c7947 */ /* 0x000fec0003800000 */
.L_x_388:
[----:B------:R-:W-:Y:S01]  /*19710*/  LOP3.LUT R93, R93, 0x80000, RZ, 0xfc, !PT ;  /* 0x000800005d5d7812 */ /* 0x000fe200078efcff */
[----:B------:R-:W-:-:S04]  /*19720*/  IMAD.MOV.U32 R112, RZ, RZ, R92 ;  /* 0x000000ffff707224 */ /* 0x000fc800078e005c */
[----:B------:R-:W-:-:S07]  /*19730*/  IMAD.MOV.U32 R113, RZ, RZ, R93 ;  /* 0x000000ffff717224 */ /* 0x000fce00078e005d */
.L_x_387:
[----:B------:R-:W-:Y:S05]  /*19740*/  BSYNC.RECONVERGENT B0 ;  /* 0x0000000000007941 */ /* 0x000fea0003800200 */
.L_x_385:
[----:B------:R-:W-:Y:S01]  /*19750*/  IMAD.MOV.U32 R94, RZ, RZ, R0 ;  /* 0x000000ffff5e7224 */ /* 0x000fe200078e0000 */
[----:B------:R-:W-:Y:S01]  /*19760*/  MOV R93, R113 ;  /* 0x00000071005d7202 */ /* 0x000fe20000000f00 */
[----:B------:R-:W-:Y:S02]  /*19770*/  IMAD.MOV.U32 R95, RZ, RZ, 0x0 ;  /* 0x00000000ff5f7424 */ /* 0x000fe400078e00ff */
[----:B------:R-:W-:Y:S02]  /*19780*/  IMAD.MOV.U32 R92, RZ, RZ, R112 ;  /* 0x000000ffff5c7224 */ /* 0x000fe400078e0070 */
[----:B------:R-:W-:Y:S05]  /*19790*/  RET.REL.NODEC R94 `(_Z11integrationP17curandStateMtgp32PdS1_S1_S1_S1_S1_i) ;  /* 0xfffffe685e187950 */ /* 0x000fea0003c3ffff */
        .type           $_Z11integrationP17curandStateMtgp32PdS1_S1_S1_S1_S1_i$__internal_accurate_pow,@function
        .size           $_Z11integrationP17curandStateMtgp32PdS1_S1_S1_S1_S1_i$__internal_accurate_pow,(.L_x_402 - $_Z11integrationP17curandStateMtgp32PdS1_S1_S1_S1_S1_i$__internal_accurate_pow)
$_Z11integrationP17curandStateMtgp32PdS1_S1_S1_S1_S1_i$__internal_accurate_pow:
[----:B------:R-:W-:Y:S01]  /*197a0*/  ISETP.GT.U32.AND P1, PT, R101, 0xfffff, PT ;  /* 0x000fffff6500780c */ /* 0x000fe20003f24070 */
[----:B------:R-:W-:Y:S01]  /*197b0*/  IMAD.MOV.U32 R2, RZ, RZ, R30 ;  /* 0x000000ffff027224 */ /* 0x000fe200078e001e */
[----:B------:R-:W-:Y:S01]  /*197c0*/  UMOV UR4, 0x7d2cafe2 ;  /* 0x7d2cafe200047882 */ /* 0x000fe20000000000 */
[----:B------:R-:W-:Y:S01]  /*197d0*/  IMAD.MOV.U32 R3, RZ, RZ, R101 ;  /* 0x000000ffff037224 */ /* 0x000fe200078e0065 */
[----:B------:R-:W-:Y:S01]  /*197e0*/  UMOV UR5, 0x3eb0f5ff ;  /* 0x3eb0f5ff00057882 */ /* 0x000fe20000000000 */
[----:B------:R-:W-:Y:S01]  /*197f0*/  UMOV UR6, 0x3b39803f ;  /* 0x3b39803f00067882 */ /* 0x000fe20000000000 */
[----:B------:R-:W-:-:S07]  /*19800*/  UMOV UR7, 0x3c7abc9e ;  /* 0x3c7abc9e00077882 */ /* 0x000fce0000000000 */
[----:B------:R-:W-:Y:S01]  /*19810*/  @!P1 DMUL R110, R2, 1.80143985094819840000e+16 ;  /* 0x43500000026e9828 */ /* 0x000fe20000000000 */
[----:B------:R-:W-:Y:S02]  /*19820*/  MOV R2, R101 ;  /* 0x0000006500027202 */ /* 0x000fe40000000f00 */
[----:B------:R-:W-:-:S07]  /*19830*/  SHF.R.U32.HI R101, RZ, 0x14, R101 ;  /* 0x00000014ff657819 */ /* 0x000fce0000011665 */
[----:B------:R-:W-:Y:S01]  /*19840*/  @!P1 IMAD.MOV.U32 R2, RZ, RZ, R111 ;  /* 0x000000ffff029224 */ /* 0x000fe200078e006f */
[----:B------:R-:W-:Y:S01]  /*19850*/  @!P1 LEA.HI R101, R111, 0xffffffca, RZ, 0xc ;  /* 0xffffffca6f659811 */ /* 0x000fe200078f60ff */
[----:B------:R-:W-:-:S03]  /*19860*/  @!P1 IMAD.MOV.U32 R30, RZ, RZ, R110 ;  /* 0x000000ffff1e9224 */ /* 0x000fc600078e006e */
[----:B------:R-:W-:Y:S01]  /*19870*/  LOP3.LUT R2, R2, 0x800fffff, RZ, 0xc0, !PT ;  /* 0x800fffff02027812 */ /* 0x000fe200078ec0ff */
[----:B------:R-:W-:Y:S02]  /*19880*/  IMAD.MOV.U32 R96, RZ, RZ, R30 ;  /* 0x000000ffff607224 */ /* 0x000fe400078e001e */
[----:B------:R-:W-:Y:S01]  /*19890*/  IMAD.MOV.U32 R30, RZ, RZ, RZ ;  /* 0x000000ffff1e7224 */ /* 0x000fe200078e00ff */
[----:B------:R-:W-:-:S04]  /*198a0*/  LOP3.LUT R97, R2, 0x3ff00000, RZ, 0xfc, !PT ;  /* 0x3ff0000002617812 */ /* 0x000fc800078efcff */
[----:B------:R-:W-:-:S13]  /*198b0*/  ISETP.GE.U32.AND P2, PT, R97, 0x3ff6a09f, PT ;  /* 0x3ff6a09f6100780c */ /* 0x000fda0003f46070 */
[----:B------:R-:W-:-:S05]  /*198c0*/  @P2 VIADD R3, R97, 0xfff00000 ;  /* 0xfff0000061032836 */ /* 0x000fca0000000000 */
[----:B------:R-:W-:-:S06]  /*198d0*/  @P2 MOV R97, R3 ;  /* 0x0000000300612202 */ /* 0x000fcc0000000f00 */
[C---:B------:R-:W-:Y:S02]  /*198e0*/  DADD R90, R96.reuse, 1 ;  /* 0x3ff00000605a7429 */ /* 0x040fe40000000000 */
[----:B------:R-:W-:-:S04]  /*198f0*/  DADD R96, R96, -1 ;  /* 0xbff0000060607429 */ /* 0x000fc80000000000 */
[----:B------:R-:W0:Y:S02]  /*19900*/  MUFU.RCP64H R31, R91 ;  /* 0x0000005b001f7308 */ /* 0x000e240000001800 */
[----:B0-----:R-:W-:-:S08]  /*19910*/  DFMA R2, -R90, R30, 1 ;  /* 0x3ff000005a02742b */ /* 0x001fd0000000011e */
[----:B------:R-:W-:-:S08]  /*19920*/  DFMA R2, R2, R2, R2 ;  /* 0x000000020202722b */ /* 0x000fd00000000002 */
[----:B------:R-:W-:Y:S01]  /*19930*/  DFMA R2, R30, R2, R30 ;  /* 0x000000021e02722b */ /* 0x000fe2000000001e */
[----:B------:R-:W-:Y:S02]  /*19940*/  IMAD.MOV.U32 R30, RZ, RZ, 0x41ad3b5a ;  /* 0x41ad3b5aff1e7424 */ /* 0x000fe400078e00ff */
[----:B------:R-:W-:-:S05]  /*19950*/  IMAD.MOV.U32 R31, RZ, RZ, 0x3ed0f5d2 ;  /* 0x3ed0f5d2ff1f7424 */ /* 0x000fca00078e00ff */
[----:B------:R-:W-:-:S08]  /*19960*/  DMUL R108, R96, R2 ;  /* 0x00000002606c7228 */ /* 0x000fd00000000000 */
[----:B------:R-:W-:-:S08]  /*19970*/  DFMA R108, R96, R2, R108 ;  /* 0x00000002606c722b */ /* 0x000fd0000000006c */
[-C--:B------:R-:W-:Y:S02]  /*19980*/  DMUL R92, R108, R108.reuse ;  /* 0x0000006c6c5c7228 */ /* 0x080fe40000000000 */
[----:B------:R-:W-:Y:S02]  /*19990*/  DADD R106, R96, -R108 ;  /* 0x00000000606a7229 */ /* 0x000fe4000000086c */
[----:B------:R-:W-:-:S04]  /*199a0*/  DMUL R94, R108, R108 ;  /* 0x0000006c6c5e7228 */ /* 0x000fc80000000000 */
[----:B------:R-:W-:Y:S01]  /*199b0*/  DFMA R30, R92, UR4, R30 ;  /* 0x000000045c1e7c2b */ /* 0x000fe2000800001e */
[----:B------:R-:W-:Y:S01]  /*199c0*/  UMOV UR4, 0x75488a3f ;  /* 0x75488a3f00047882 */ /* 0x000fe20000000000 */
[----:B------:R-:W-:Y:S01]  /*199d0*/  UMOV UR5, 0x3ef3b20a ;  /* 0x3ef3b20a00057882 */ /* 0x000fe20000000000 */
[----:B------:R-:W-:-:S05]  /*199e0*/  DADD R106, R106, R106 ;  /* 0x000000006a6a7229 */ /* 0x000fca000000006a */
[----:B------:R-:W-:Y:S01]  /*199f0*/  DFMA R90, R92, R30, UR4 ;  /* 0x000000045c5a7e2b */ /* 0x000fe2000800001e */
[----:B------:R-:W-:Y:S01]  /*19a00*/  UMOV UR4, 0xe4faecd5 ;  /* 0xe4faecd500047882 */ /* 0x000fe20000000000 */
[----:B------:R-:W-:Y:S01]  /*19a10*/  UMOV UR5, 0x3f1745cd ;  /* 0x3f1745cd00057882 */ /* 0x000fe20000000000 */
[----:B------:R-:W-:-:S05]  /*19a20*/  DFMA R106, R96, -R108, R106 ;  /* 0x8000006c606a722b */ /* 0x000fca000000006a */
[----:B------:R-:W-:Y:S01]  /*19a30*/  DFMA R90, R92, R90, UR4 ;  /* 0x000000045c5a7e2b */ /* 0x000fe2000800005a */
[----:B------:R-:W-:Y:S01]  /*19a40*/  UMOV UR4, 0x258a578b ;  /* 0x258a578b00047882 */ /* 0x000fe20000000000 */
[----:B------:R-:W-:Y:S01]  /*19a50*/  UMOV UR5, 0x3f3c71c7 ;  /* 0x3f3c71c700057882 */ /* 0x000fe20000000000 */
[----:B------:R-:W-:-:S05]  /*19a60*/  DMUL R106, R2, R106 ;  /* 0x0000006a026a7228 */ /* 0x000fca0000000000 */
        /* <DEDUP_REMOVED lines=10> */
[----:B------:R-:W-:Y:S01]  /*19b10*/  DADD R30, -R104, UR4 ;  /* 0x00000004681e7e29 */ /* 0x000fe20008000100 */
[----:B------:R-:W-:Y:S01]  /*19b20*/  UMOV UR4, 0xb9e7b0 ;  /* 0x00b9e7b000047882 */ /* 0x000fe20000000000 */
[----:B------:R-:W-:-:S06]  /*19b30*/  UMOV UR5, 0x3c46a4cb ;  /* 0x3c46a4cb00057882 */ /* 0x000fcc0000000000 */
[----:B------:R-:W-:Y:S02]  /*19b40*/  DFMA R102, R92, R90, R30 ;  /* 0x0000005a5c66722b */ /* 0x000fe4000000001e */
[C---:B------:R-:W-:Y:S01]  /*19b50*/  DMUL R30, R108.reuse, R94 ;  /* 0x0000005e6c1e7228 */ /* 0x040fe20000000000 */
[----:B------:R-:W-:Y:S01]  /*19b60*/  VIADD R91, R107, 0x100000 ;  /* 0x001000006b5b7836 */ /* 0x000fe20000000000 */
[----:B------:R-:W-:Y:S01]  /*19b70*/  DFMA R92, R108, R108, -R94 ;  /* 0x0000006c6c5c722b */ /* 0x000fe2000000085e */
[----:B------:R-:W-:-:S03]  /*19b80*/  MOV R90, R106 ;  /* 0x0000006a005a7202 */ /* 0x000fc60000000f00 */
[----:B------:R-:W-:Y:S01]  /*19b90*/  DADD R102, R102, -UR4 ;  /* 0x8000000466667e29 */ /* 0x000fe20008000000 */
[----:B------:R-:W-:Y:S01]  /*19ba0*/  UMOV UR4, 0x80000000 ;  /* 0x8000000000047882 */ /* 0x000fe20000000000 */
[C---:B------:R-:W-:Y:S01]  /*19bb0*/  DFMA R2, R108.reuse, R94, -R30 ;  /* 0x0000005e6c02722b */ /* 0x040fe2000000081e */
[----:B------:R-:W-:Y:S01]  /*19bc0*/  UMOV UR5, 0x43300000 ;  /* 0x4330000000057882 */ /* 0x000fe20000000000 */
[----:B------:R-:W-:-:S04]  /*19bd0*/  DFMA R92, R108, R90, R92 ;  /* 0x0000005a6c5c722b */ /* 0x000fc8000000005c */
[----:B------:R-:W-:Y:S02]  /*19be0*/  DADD R96, R104, R102 ;  /* 0x0000000068607229 */ /* 0x000fe40000000066 */
[----:B------:R-:W-:-:S06]  /*19bf0*/  DFMA R2, R106, R94, R2 ;  /* 0x0000005e6a02722b */ /* 0x000fcc0000000002 */
[----:B------:R-:W-:Y:S02]  /*19c00*/  DMUL R90, R96, R30 ;  /* 0x0000001e605a7228 */ /* 0x000fe40000000000 */
[----:B------:R-:W-:Y:S02]  /*19c10*/  DFMA R2, R108, R92, R2 ;  /* 0x0000005c6c02722b */ /* 0x000fe40000000002 */
[----:B------:R-:W-:-:S04]  /*19c20*/  DADD R104, R104, -R96 ;  /* 0x0000000068687229 */ /* 0x000fc80000000860 */
[----:B------:R-:W-:-:S04]  /*19c30*/  DFMA R92, R96, R30, -R90 ;  /* 0x0000001e605c722b */ /* 0x000fc8000000085a */
[----:B------:R-:W-:-:S04]  /*19c40*/  DADD R104, R102, R104 ;  /* 0x0000000066687229 */ /* 0x000fc80000000068 */
        /* <DEDUP_REMOVED lines=8> */
[C---:B------:R-:W-:Y:S02]  /*19cd0*/  VIADD R30, R101.reuse, 0xfffffc01 ;  /* 0xfffffc01651e7836 */ /* 0x040fe40000000000 */
[----:B------:R-:W-:Y:S02]  /*19ce0*/  @P2 VIADD R30, R101, 0xfffffc02 ;  /* 0xfffffc02651e2836 */ /* 0x000fe40000000000 */
[----:B------:R-:W-:-:S03]  /*19cf0*/  IMAD.MOV.U32 R31, RZ, RZ, 0x43300000 ;  /* 0x43300000ff1f7424 */ /* 0x000fc600078e00ff */
[----:B------:R-:W-:Y:S01]  /*19d00*/  DADD R90, R90, R108 ;  /* 0x000000005a5a7229 */ /* 0x000fe2000000006c */
[----:B------:R-:W-:-:S07]  /*19d10*/  LOP3.LUT R30, R30, 0x80000000, RZ, 0x3c, !PT ;  /* 0x800000001e1e7812 */ /* 0x000fce00078e3cff */
[----:B------:R-:W-:Y:S02]  /*19d20*/  DADD R106, R106, R90 ;  /* 0x000000006a6a7229 */ /* 0x000fe4000000005a */
[----:B------:R-:W-:Y:S01]  /*19d30*/  DADD R90, R30, -UR4 ;  /* 0x800000041e5a7e29 */ /* 0x000fe20008000000 */
[----:B------:R-:W-:Y:S01]  /*19d40*/  UMOV UR4, 0xfefa39ef ;  /* 0xfefa39ef00047882 */ /* 0x000fe20000000000 */
[----:B------:R-:W-:-:S04]  /*19d50*/  UMOV UR5, 0x3fe62e42 ;  /* 0x3fe62e4200057882 */ /* 0x000fc80000000000 */
[----:B------:R-:W-:-:S08]  /*19d60*/  DADD R92, R2, R106 ;  /* 0x00000000025c7229 */ /* 0x000fd0000000006a */
[--C-:B------:R-:W-:Y:S02]  /*19d70*/  DFMA R30, R90, UR4, R92.reuse ;  /* 0x000000045a1e7c2b */ /* 0x100fe4000800005c */
[----:B------:R-:W-:-:S06]  /*19d80*/  DADD R94, R2, -R92 ;  /* 0x00000000025e7229 */ /* 0x000fcc000000085c */
[----:B------:R-:W-:Y:S02]  /*19d90*/  DFMA R2, R90, -UR4, R30 ;  /* 0x800000045a027c2b */ /* 0x000fe4000800001e */
[----:B------:R-:W-:-:S06]  /*19da0*/  DADD R94, R106, R94 ;  /* 0x000000006a5e7229 */ /* 0x000fcc000000005e */
[----:B------:R-:W-:-:S08]  /*19db0*/  DADD R2, -R92, R2 ;  /* 0x000000005c027229 */ /* 0x000fd00000000102 */
[----:B------:R-:W-:Y:S01]  /*19dc0*/  DADD R2, R94, -R2 ;  /* 0x000000005e027229 */ /* 0x000fe20000000802 */
[----:B------:R-:W-:Y:S01]  /*19dd0*/  MOV R95, R99 ;  /* 0x00000063005f7202 */ /* 0x000fe20000000f00 */
[----:B------:R-:W-:-:S03]  /*19de0*/  IMAD.MOV.U32 R94, RZ, RZ, R6 ;  /* 0x000000ffff5e7224 */ /* 0x000fc600078e0006 */
[----:B------:R-:W-:-:S03]  /*19df0*/  LOP3.LUT R92, R95, 0xff0fffff, RZ, 0xc0, !PT ;  /* 0xff0fffff5f5c7812 */ /* 0x000fc600078ec0ff */
[----:B------:R-:W-:Y:S01]  /*19e00*/  DFMA R90, R90, UR6, R2 ;  /* 0x000000065a5a7c2b */ /* 0x000fe20008000002 */
[----:B------:R-:W-:-:S05]  /*19e10*/  IMAD.SHL.U32 R2, R95, 0x2, RZ ;  /* 0x000000025f027824 */ /* 0x000fca00078e00ff */
[----:B------:R-:W-:Y:S02]  /*19e20*/  ISETP.GT.U32.AND P1, PT, R2, -0x2000001, PT ;  /* 0xfdffffff0200780c */ /* 0x000fe40003f24070 */
[----:B------:R-:W-:Y:S02]  /*19e30*/  DADD R2, R30, R90 ;  /* 0x000000001e027229 */ /* 0x000fe4000000005a */
[----:B------:R-:W-:Y:S01]  /*19e40*/  SEL R93, R92, R95, P1 ;  /* 0x0000005f5c5d7207 */ /* 0x000fe20000800000 */
[----:B------:R-:W-:-:S05]  /*19e50*/  IMAD.MOV.U32 R92, RZ, RZ, R94 ;  /* 0x000000ffff5c7224 */ /* 0x000fca00078e005e */
[----:B------:R-:W-:Y:S02]  /*19e60*/  DADD R30, R30, -R2 ;  /* 0x000000001e1e7229 */ /* 0x000fe40000000802 */
[----:B------:R-:W-:-:S06]  /*19e70*/  DMUL R94, R2, R92 ;  /* 0x0000005c025e7228 */ /* 0x000fcc0000000000 */
[----:B------:R-:W-:Y:S02]  /*19e80*/  DADD R90, R90, R30 ;  /* 0x000000005a5a7229 */ /* 0x000fe4000000001e */
[----:B------:R-:W-:Y:S01]  /*19e90*/  DFMA R2, R2, R92, -R94 ;  /* 0x0000005c0202722b */ /* 0x000fe2000000085e */
[----:B------:R-:W-:Y:S02]  /*19ea0*/  IMAD.MOV.U32 R30, RZ, RZ, 0x652b82fe ;  /* 0x652b82feff1e7424 */ /* 0x000fe400078e00ff */
[----:B------:R-:W-:-:S05]  /*19eb0*/  IMAD.MOV.U32 R31, RZ, RZ, 0x3ff71547 ;  /* 0x3ff71547ff1f7424 */ /* 0x000fca00078e00ff */
[----:B------:R-:W-:-:S08]  /*19ec0*/  DFMA R90, R90, R92, R2 ;  /* 0x0000005c5a5a722b */ /* 0x000fd00000000002 */
[----:B------:R-:W-:-:S08]  /*19ed0*/  DADD R92, R94, R90 ;  /* 0x000000005e5c7229 */ /* 0x000fd0000000005a */
[----:B------:R-:W-:Y:S02]  /*19ee0*/  DFMA R30, R92, R30, 6.75539944105574400000e+15 ;  /* 0x433800005c1e742b */ /* 0x000fe4000000001e */
[----:B------:R-:W-:Y:S01]  /*19ef0*/  FSETP.GEU.AND P1, PT, |R93|, 4.1917929649353027344, PT ;  /* 0x4086232b5d00780b */ /* 0x000fe20003f2e200 */
[----:B------:R-:W-:-:S05]  /*19f00*/  DADD R94, R94, -R92 ;  /* 0x000000005e5e7229 */ /* 0x000fca000000085c */
[----:B------:R-:W-:-:S03]  /*19f10*/  DADD R2, R30, -6.75539944105574400000e+15 ;  /* 0xc33800001e027429 */ /* 0x000fc60000000000 */
[----:B------:R-:W-:-:S05]  /*19f20*/  DADD R90, R90, R94 ;  /* 0x000000005a5a7229 */ /* 0x000fca000000005e */
[----:B------:R-:W-:Y:S01]  /*19f30*/  DFMA R96, R2, -UR4, R92 ;  /* 0x8000000402607c2b */ /* 0x000fe2000800005c */
[----:B------:R-:W-:Y:S01]  /*19f40*/  UMOV UR4, 0x3b39803f ;  /* 0x3b39803f00047882 */ /* 0x000fe20000000000 */
[----:B------:R-:W-:-:S06]  /*19f50*/  UMOV UR5, 0x3c7abc9e ;  /* 0x3c7abc9e00057882 */ /* 0x000fcc0000000000 */
        /* <DEDUP_REMOVED lines=47> */
.L_x_390:
[----:B------:R-:W-:Y:S01]  /*1a250*/  DFMA R90, R90, R94, R94 ;  /* 0x0000005e5a5a722b */ /* 0x000fe2000000005e */
[----:B------:R-:W-:Y:S01]  /*1a260*/  IMAD.MOV.U32 R30, RZ, RZ, R0 ;  /* 0x000000ffff1e7224 */ /* 0x000fe200078e0000 */
[----:B------:R-:W-:Y:S01]  /*1a270*/  DSETP.NEU.AND P1, PT, |R94|, +INF , PT ;  /* 0x7ff000005e00742a */ /* 0x000fe20003f2d200 */
[----:B------:R-:W-:-:S07]  /*1a280*/  IMAD.MOV.U32 R31, RZ, RZ, 0x0 ;  /* 0x00000000ff1f7424 */ /* 0x000fce00078e00ff */
[----:B------:R-:W-:Y:S02]  /*1a290*/  FSEL R2, R94, R90, !P1 ;  /* 0x0000005a5e027208 */ /* 0x000fe40004800000 */
[----:B------:R-:W-:Y:S01]  /*1a2a0*/  FSEL R3, R95, R91, !P1 ;  /* 0x0000005b5f037208 */ /* 0x000fe20004800000 */
[----:B------:R-:W-:Y:S06]  /*1a2b0*/  RET.REL.NODEC R30 `(_Z11integrationP17curandStateMtgp32PdS1_S1_S1_S1_S1_i) ;  /* 0xfffffe5c1e507950 */ /* 0x000fec0003c3ffff */
.L_x_391:
        /* <DEDUP_REMOVED lines=12> */
.L_x_402:


//--------------------- .text._Z15generate_kernelP17curandStateMtgp32Pd --------------------------
	.section	.text._Z15generate_kernelP17curandStateMtgp32Pd,"ax",@progbits
	.align	128
        .global         _Z15generate_kernelP17curandStateMtgp32Pd
        .type           _Z15generate_kernelP17curandStateMtgp32Pd,@function
        .size           _Z15generate_kernelP17curandStateMtgp32Pd,(.L_x_403 - _Z15generate_kernelP17curandStateMtgp32Pd)
        .other          _Z15generate_kernelP17curandStateMtgp32Pd,@"STO_CUDA_ENTRY STV_DEFAULT"
_Z15generate_kernelP17curandStateMtgp32Pd:
.text._Z15generate_kernelP17curandStateMtgp32Pd:
[----:B------:R-:W-:Y:S01]  /*0000*/  LDC R1, c[0x0][0x37c] ;  /* 0x0000df00ff017b82 */ /* 0x000fe20000000800 */
[----:B------:R-:W0:Y:S07]  /*0010*/  S2R R0, SR_CTAID.X ;  /* 0x0000000000007919 */ /* 0x000e2e0000002500 */
[----:B------:R-:W0:Y:S01]  /*0020*/  LDC.64 R4, c[0x0][0x380] ;  /* 0x0000e000ff047b82 */ /* 0x000e220000000a00 */
[----:B------:R-:W1:Y:S01]  /*0030*/  LDCU.64 UR6, c[0x0][0x358] ;  /* 0x00006b00ff0677ac */ /* 0x000e620008000a00 */
[----:B0-----:R-:W-:-:S05]  /*0040*/  IMAD.WIDE.U32 R4, R0, 0x1010, R4 ;  /* 0x0000101000047825 */ /* 0x001fca00078e0004 */
[----:B-1----:R-:W2:Y:S04]  /*0050*/  LDG.E.64 R8, desc[UR6][R4.64+0x1008] ;  /* 0x0010080604087981 */ /* 0x002ea8000c1e1b00 */
[----:B------:R-:W2:Y:S01]  /*0060*/  LDG.E.64 R12, desc[UR6][R4.64+0x1000] ;  /* 0x00100006040c7981 */ /* 0x000ea2000c1e1b00 */
[----:B------:R-:W0:Y:S01]  /*0070*/  S2R R7, SR_TID.X ;  /* 0x0000000000077919 */ /* 0x000e220000002100 */
[----:B------:R-:W0:Y:S01]  /*0080*/  S2R R14, SR_TID.Y ;  /* 0x00000000000e7919 */ /* 0x000e220000002200 */
[----:B------:R-:W1:Y:S01]  /*0090*/  S2R R2, SR_TID.Z ;  /* 0x0000000000027919 */ /* 0x000e620000002300 */
[----:B------:R-:W0:Y:S01]  /*00a0*/  LDCU UR8, c[0x0][0x360] ;  /* 0x00006c00ff0877ac */ /* 0x000e220008000800 */
[----:B------:R-:W3:Y:S01]  /*00b0*/  LDCU UR4, c[0x0][0x368] ;  /* 0x00006d00ff0477ac */ /* 0x000ee20008000800 */
[----:B------:R-:W3:Y:S01]  /*00c0*/  LDCU UR5, c[0x0][0x364] ;  /* 0x00006c80ff0577ac */ /* 0x000ee20008000800 */
[----:B--2---:R-:W-:Y:S01]  /*00d0*/  IMAD.WIDE R10, R13, 0x4, R8 ;  /* 0x000000040d0a7825 */ /* 0x004fe200078e0208 */
[----:B---3--:R-:W-:Y:S01]  /*00e0*/  UIMAD UR4, UR4, UR5, URZ ;  /* 0x00000005040472a4 */ /* 0x008fe2000f8e02ff */
[----:B------:R-:W2:Y:S04]  /*00f0*/  LDG.E R8, desc[UR6][R8.64+0x9f60] ;  /* 0x009f600608087981 */ /* 0x000ea8000c1e1900 */
[----:B------:R-:W3:Y:S01]  /*0100*/  LDG.E R6, desc[UR6][R10.64] ;  /* 0x000000060a067981 */ /* 0x000ee2000c1e1900 */
[----:B0-----:R-:W-:-:S03]  /*0110*/  IMAD R3, R14, UR8, R7 ;  /* 0x000000080e037c24 */ /* 0x001fc6000f8e0207 */
[----:B------:R-:W4:Y:S01]  /*0120*/  LDG.E R23, desc[UR6][R10.64+0x9c40] ;  /* 0x009c40060a177981 */ /* 0x000f22000c1e1900 */
[----:B-1----:R-:W-:-:S03]  /*0130*/  IMAD R3, R2, UR4, R3 ;  /* 0x0000000402037c24 */ /* 0x002fc6000f8e0203 */
[----:B------:R-:W5:Y:S01]  /*0140*/  LDG.E R21, desc[UR6][R10.64+0x9920] ;  /* 0x009920060a157981 */ /* 0x000f62000c1e1900 */
[----:B------:R-:W-:-:S04]  /*0150*/  IMAD.IADD R15, R12, 0x1, R3 ;  /* 0x000000010c0f7824 */ /* 0x000fc800078e0203 */
[----:B------:R-:W-:-:S04]  /*0160*/  IMAD.SHL.U32 R2, R15, 0x4, RZ ;  /* 0x000000040f027824 */ /* 0x000fc800078e00ff */
[C---:B------:R-:W-:Y:S01]  /*0170*/  VIADD R12, R2.reuse, 0x4 ;  /* 0x00000004020c7836 */ /* 0x040fe20000000000 */
[----:B------:R-:W-:-:S04]  /*0180*/  LOP3.LUT R17, R2, 0xffc, RZ, 0xc0, !PT ;  /* 0x00000ffc02117812 */ /* 0x000fc800078ec0ff */
[----:B------:R-:W-:Y:S02]  /*0190*/  LOP3.LUT R19, R12, 0xffc, RZ, 0xc0, !PT ;  /* 0x00000ffc0c137812 */ /* 0x000fe400078ec0ff */
[C---:B------:R-:W-:Y:S02]  /*01a0*/  IADD3 R16, P1, PT, R4.reuse, R17, RZ ;  /* 0x0000001104107210 */ /* 0x040fe40007f3e0ff */
[----:B------:R-:W-:-:S03]  /*01b0*/  IADD3 R18, P0, PT, R4, R19, RZ ;  /* 0x0000001304127210 */ /* 0x000fc60007f1e0ff */
[--C-:B------:R-:W-:Y:S02]  /*01c0*/  IMAD.X R17, RZ, RZ, R5.reuse, P1 ;  /* 0x000000ffff117224 */ /* 0x100fe400008e0605 */
[----:B------:R-:W-:-:S03]  /*01d0*/  IMAD.X R19, RZ, RZ, R5, P0 ;  /* 0x000000ffff137224 */ /* 0x000fc600000e0605 */
[----:B------:R-:W2:Y:S04]  /*01e0*/  LDG.E R16, desc[UR6][R16.64] ;  /* 0x0000000610107981 */ /* 0x000ea8000c1e1900 */
[----:B------:R-:W2:Y:S01]  /*01f0*/  LDG.E R19, desc[UR6][R18.64] ;  /* 0x0000000612137981 */ /* 0x000ea2000c1e1900 */
[----:B---3--:R-:W-:-:S04]  /*0200*/  IMAD.IADD R6, R6, 0x1, R15 ;  /* 0x0000000106067824 */ /* 0x008fc800078e020f */
[----:B------:R-:W-:-:S05]  /*0210*/  IMAD.SHL.U32 R6, R6, 0x4, RZ ;  /* 0x0000000406067824 */ /* 0x000fca00078e00ff */
[----:B------:R-:W-:-:S04]  /*0220*/  LOP3.LUT R15, R6, 0xffc, RZ, 0xc0, !PT ;  /* 0x00000ffc060f7812 */ /* 0x000fc800078ec0ff */
[----:B------:R-:W-:-:S05]  /*0230*/  IADD3 R14, P1, PT, R4, R15, RZ ;  /* 0x0000000f040e7210 */ /* 0x000fca0007f3e0ff */
[----:B------:R-:W-:-:S05]  /*0240*/  IMAD.X R15, RZ, RZ, R5, P1 ;  /* 0x000000ffff0f7224 */ /* 0x000fca00008e0605 */
[----:B------:R-:W4:Y:S01]  /*0250*/  LDG.E R14, desc[UR6][R14.64] ;  /* 0x000000060e0e7981 */ /* 0x000f22000c1e1900 */
[----:B--2---:R-:W-:-:S04]  /*0260*/  LOP3.LUT R12, R19, R8, R16, 0x78, !PT ;  /* 0x00000008130c7212 */ /* 0x004fc800078e7810 */
[----:B-----5:R-:W-:Y:S02]  /*0270*/  SHF.L.U32 R21, R12, R21, RZ ;  /* 0x000000150c157219 */ /* 0x020fe400000006ff */
[----:B----4-:R-:W-:-:S04]  /*0280*/  SHF.R.U32.HI R23, RZ, R23, R14 ;  /* 0x00000017ff177219 */ /* 0x010fc8000001160e */
[----:B------:R-:W-:Y:S01]  /*0290*/  LOP3.LUT R21, R12, R23, R21, 0x96, !PT ;  /* 0x000000170c157212 */ /* 0x000fe200078e9615 */
[----:B------:R-:W-:-:S04]  /*02a0*/  IMAD.WIDE R12, R13, 0x3c, R10 ;  /* 0x0000003c0d0c7825 */ /* 0x000fc800078e020a */
[----:B------:R-:W-:-:S05]  /*02b0*/  IMAD.SHL.U32 R20, R21, 0x4, RZ ;  /* 0x0000000415147824 */ /* 0x000fca00078e00ff */
[----:B------:R-:W-:-:S04]  /*02c0*/  LOP3.LUT R17, R20, 0x3c, RZ, 0xc0, !PT ;  /* 0x0000003c14117812 */ /* 0x000fc800078ec0ff */
[----:B------:R-:W-:-:S05]  /*02d0*/  IADD3 R8, P0, PT, R12, R17, RZ ;  /* 0x000000110c087210 */ /* 0x000fca0007f1e0ff */
[----:B------:R-:W-:-:S05]  /*02e0*/  IMAD.X R9, RZ, RZ, R13, P0 ;  /* 0x000000ffff097224 */ /* 0x000fca00000e060d */
[----:B------:R-:W2:Y:S01]  /*02f0*/  LDG.E R8, desc[UR6][R8.64+0x320] ;  /* 0x0003200608087981 */ /* 0x000ea2000c1e1900 */
[----:B------:R-:W-:Y:S02]  /*0300*/  VIADD R2, R2, 0x57c ;  /* 0x0000057c02027836 */ /* 0x000fe40000000000 */
[----:B------:R-:W-:-:S03]  /*0310*/  VIADD R6, R6, 0xfffffffc ;  /* 0xfffffffc06067836 */ /* 0x000fc60000000000 */
[----:B------:R-:W-:Y:S02]  /*0320*/  LOP3.LUT R11, R2, 0xffc, RZ, 0xc0, !PT ;  /* 0x00000ffc020b7812 */ /* 0x000fe400078ec0ff */
[----:B------:R-:W-:Y:S02]  /*0330*/  LOP3.LUT R15, R6, 0xffc, RZ, 0xc0, !PT ;  /* 0x00000ffc060f7812 */ /* 0x000fe400078ec0ff */
[C---:B------:R-:W-:Y:S02]  /*0340*/  IADD3 R10, P0, PT, R4.reuse, R11, RZ ;  /* 0x0000000b040a7210 */ /* 0x040fe40007f1e0ff */
[----:B------:R-:W-:-:S03]  /*0350*/  IADD3 R14, P1, PT, R4, R15, RZ ;  /* 0x0000000f040e7210 */ /* 0x000fc60007f3e0ff */
[--C-:B------:R-:W-:Y:S02]  /*0360*/  IMAD.X R11, RZ, RZ, R5.reuse, P0 ;  /* 0x000000ffff0b7224 */ /* 0x100fe400000e0605 */
[----:B------:R-:W-:Y:S01]  /*0370*/  IMAD.X R15, RZ, RZ, R5, P1 ;  /* 0x000000ffff0f7224 */ /* 0x000fe200008e0605 */
[----:B--2---:R-:W-:-:S05]  /*0380*/  LOP3.LUT R2, R21, R8, RZ, 0x3c, !PT ;  /* 0x0000000815027212 */ /* 0x004fca00078e3cff */
[----:B------:R0:W-:Y:S04]  /*0390*/  STG.E desc[UR6][R10.64], R2 ;  /* 0x000000020a007986 */ /* 0x0001e8000c101906 */
[----:B------:R-:W2:Y:S02]  /*03a0*/  LDG.E R14, desc[UR6][R14.64] ;  /* 0x000000060e0e7981 */ /* 0x000ea4000c1e1900 */
[----:B--2---:R-:W-:-:S04]  /*03b0*/  SHF.R.U32.HI R9, RZ, 0x10, R14 ;  /* 0x00000010ff097819 */ /* 0x004fc8000001160e */
[----:B------:R-:W-:-:S04]  /*03c0*/  LOP3.LUT R9, R9, R14, RZ, 0x3c, !PT ;  /* 0x0000000e09097212 */ /* 0x000fc800078e3cff */
[----:B------:R-:W-:-:S04]  /*03d0*/  SHF.R.U32.HI R6, RZ, 0x8, R9 ;  /* 0x00000008ff067819 */ /* 0x000fc80000011609 */
[----:B------:R-:W-:-:S05]  /*03e0*/  LOP3.LUT R6, R6, R9, RZ, 0x3c, !PT ;  /* 0x0000000906067212 */ /* 0x000fca00078e3cff */
[----:B------:R-:W-:-:S05]  /*03f0*/  IMAD.SHL.U32 R6, R6, 0x4, RZ ;  /* 0x0000000406067824 */ /* 0x000fca00078e00ff */
[----:B------:R-:W-:-:S04]  /*0400*/  LOP3.LUT R17, R6, 0x3c, RZ, 0xc0, !PT ;  /* 0x0000003c06117812 */ /* 0x000fc800078ec0ff */
[----:B------:R-:W-:-:S05]  /*0410*/  IADD3 R16, P0, PT, R12, R17, RZ ;  /* 0x000000110c107210 */ /* 0x000fca0007f1e0ff */
[----:B------:R-:W-:-:S06]  /*0420*/  IMAD.X R17, RZ, RZ, R13, P0 ;  /* 0x000000ffff117224 */ /* 0x000fcc00000e060d */
[----:B------:R-:W2:Y:S01]  /*0430*/  LDG.E R17, desc[UR6][R16.64+0x3520] ;  /* 0x0035200610117981 */ /* 0x000ea2000c1e1900 */
[----:B------:R-:W-:Y:S01]  /*0440*/  ISETP.NE.AND P0, PT, R3, RZ, PT ;  /* 0x000000ff0300720c */ /* 0x000fe20003f05270 */
[----:B------:R-:W-:-:S12]  /*0450*/  BAR.SYNC.DEFER_BLOCKING 0x0 ;  /* 0x0000000000007b1d */ /* 0x000fd80000010000 */
[----:B------:R-:W3:Y:S01]  /*0460*/  @!P0 LDG.E R6, desc[UR6][R4.64+0x1000] ;  /* 0x0010000604068981 */ /* 0x000ee2000c1e1900 */
[----:B------:R-:W1:Y:S01]  /*0470*/  MUFU.RCP64H R9, 4.29496524800000000000e+09 ;  /* 0x41efffff00097908 */ /* 0x000e620000001800 */
[----:B0-----:R-:W-:Y:S02]  /*0480*/  IMAD.MOV.U32 R10, RZ, RZ, -0x200000 ;  /* 0xffe00000ff0a7424 */ /* 0x001fe400078e00ff */
[----:B------:R-:W-:Y:S02]  /*0490*/  IMAD.MOV.U32 R11, RZ, RZ, 0x41efffff ;  /* 0x41efffffff0b7424 */ /* 0x000fe400078e00ff */
[----:B------:R-:W-:-:S06]  /*04a0*/  IMAD.MOV.U32 R8, RZ, RZ, 0x1 ;  /* 0x00000001ff087424 */ /* 0x000fcc00078e00ff */
[----:B-1----:R-:W-:-:S08]  /*04b0*/  DFMA R12, R8, -R10, 1 ;  /* 0x3ff00000080c742b */ /* 0x002fd0000000080a */
[----:B------:R-:W-:-:S08]  /*04c0*/  DFMA R12, R12, R12, R12 ;  /* 0x0000000c0c0c722b */ /* 0x000fd0000000000c */
[----:B------:R-:W-:Y:S01]  /*04d0*/  DFMA R12, R8, R12, R8 ;  /* 0x0000000c080c722b */ /* 0x000fe20000000008 */
[----:B------:R-:W-:Y:S02]  /*04e0*/  UIMAD UR4, UR4, UR8, URZ ;  /* 0x00000008040472a4 */ /* 0x000fe4000f8e02ff */
[----:B------:R-:W-:Y:S01]  /*04f0*/  IMAD R0, R0, UR8, R7 ;  /* 0x0000000800007c24 */ /* 0x000fe2000f8e0207 */
[----:B------:R-:W-:Y:S01]  /*0500*/  BSSY.RECONVERGENT B0, `(.L_x_392) ;  /* 0x0000012000007945 */ /* 0x000fe20003800200 */
[----:B--2---:R-:W-:-:S03]  /*0510*/  LOP3.LUT R8, R17, R2, RZ, 0x3c, !PT ;  /* 0x0000000211087212 */ /* 0x004fc600078e3cff */
[----:B------:R-:W-:-:S03]  /*0520*/  DFMA R2, R12, -R10, 1 ;  /* 0x3ff000000c02742b */ /* 0x000fc6000000080a */
[----:B------:R-:W0:Y:S05]  /*0530*/  I2F.F64.U32 R8, R8 ;  /* 0x0000000800087312 */ /* 0x000e2a0000201800 */
[----:B------:R-:W-:-:S08]  /*0540*/  DFMA R2, R12, R2, R12 ;  /* 0x000000020c02722b */ /* 0x000fd0000000000c */
[----:B0-----:R-:W-:-:S08]  /*0550*/  DMUL R12, R8, R2 ;  /* 0x00000002080c7228 */ /* 0x001fd00000000000 */
[----:B------:R-:W-:Y:S01]  /*0560*/  DFMA R10, R12, -R10, R8 ;  /* 0x8000000a0c0a722b */ /* 0x000fe20000000008 */
[----:B---3--:R-:W-:-:S07]  /*0570*/  @!P0 VIADD R6, R6, UR4 ;  /* 0x0000000406068c36 */ /* 0x008fce0008000000 */
        /* <DEDUP_REMOVED lines=8> */
[----:B------:R-:W-:-:S07]  /*0600*/  MOV R4, 0x620 ;  /* 0x0000062000047802 */ /* 0x000fce0000000f00 */
[----:B------:R-:W-:Y:S05]  /*0610*/  CALL.REL.NOINC `($__internal_2_$__cuda_sm20_div_rn_f64_full) ;  /* 0x0000000000147944 */ /* 0x000fea0003c00000 */
.L_x_393:
[----:B------:R-:W-:Y:S05]  /*0620*/  BSYNC.RECONVERGENT B0 ;  /* 0x0000000000007941 */ /* 0x000fea0003800200 */
.L_x_392:
[----:B------:R-:W0:Y:S02]  /*0630*/  LDC.64 R4, c[0x0][0x388] ;  /* 0x0000e200ff047b82 */ /* 0x000e240000000a00 */
[----:B0-----:R-:W-:-:S05]  /*0640*/  IMAD.WIDE R4, R0, 0x8, R4 ;  /* 0x0000000800047825 */ /* 0x001fca00078e0204 */
[----:B------:R-:W-:Y:S01]  /*0650*/  STG.E.64 desc[UR6][R4.64], R2 ;  /* 0x0000000204007986 */ /* 0x000fe2000c101b06 */
[----:B------:R-:W-:Y:S05]  /*0660*/  EXIT ;  /* 0x000000000000794d */ /* 0x000fea0003800000 */
        .weak           $__internal_2_$__cuda_sm20_div_rn_f64_full
        .type           $__internal_2_$__cuda_sm20_div_rn_f64_full,@function
        .size           $__internal_2_$__cuda_sm20_div_rn_f64_full,(.L_x_403 - $__internal_2_$__cuda_sm20_div_rn_f64_full)
$__internal_2_$__cuda_sm20_div_rn_f64_full:
[----:B------:R-:W-:Y:S01]  /*0670*/  IMAD.MOV.U32 R3, RZ, RZ, 0x3fffffff ;  /* 0x3fffffffff037424 */ /* 0x000fe200078e00ff */
[C---:B------:R-:W-:Y:S01]  /*0680*/  FSETP.GEU.AND P1, PT, |R9|.reuse, 1.469367938527859385e-39, PT ;  /* 0x001000000900780b */ /* 0x040fe20003f2e200 */
[----:B------:R-:W-:Y:S01]  /*0690*/  IMAD.MOV.U32 R2, RZ, RZ, -0x200000 ;  /* 0xffe00000ff027424 */ /* 0x000fe200078e00ff */
[----:B------:R-:W-:Y:S01]  /*06a0*/  LOP3.LUT R5, R9, 0x7ff00000, RZ, 0xc0, !PT ;  /* 0x7ff0000009057812 */ /* 0x000fe200078ec0ff */
[----:B------:R-:W0:Y:S01]  /*06b0*/  MUFU.RCP64H R7, R3 ;  /* 0x0000000300077308 */ /* 0x000e220000001800 */
[----:B------:R-:W-:Y:S01]  /*06c0*/  IMAD.MOV.U32 R6, RZ, RZ, 0x1 ;  /* 0x00000001ff067424 */ /* 0x000fe200078e00ff */
[----:B------:R-:W-:Y:S01]  /*06d0*/  BSSY.RECONVERGENT B1, `(.L_x_394) ;  /* 0x0000045000017945 */ /* 0x000fe20003800200 */
[----:B------:R-:W-:Y:S01]  /*06e0*/  IMAD.MOV.U32 R13, RZ, RZ, 0x1ca00000 ;  /* 0x1ca00000ff0d7424 */ /* 0x000fe200078e00ff */
[----:B------:R-:W-:Y:S01]  /*06f0*/  ISETP.GE.U32.AND P0, PT, R5, 0x41e00000, PT ;  /* 0x41e000000500780c */ /* 0x000fe20003f06070 */
[----:B------:R-:W-:Y:S02]  /*0700*/  IMAD.MOV.U32 R18, RZ, RZ, R5 ;  /* 0x000000ffff127224 */ /* 0x000fe400078e0005 */
[----:B------:R-:W-:Y:S01]  /*0710*/  IMAD.MOV.U32 R19, RZ, RZ, 0x41e00000 ;  /* 0x41e00000ff137424 */ /* 0x000fe200078e00ff */
[----:B------:R-:W-:-:S03]  /*0720*/  SEL R13, R13, 0x63400000, !P0 ;  /* 0x634000000d0d7807 */ /* 0x000fc60004000000 */
[----:B------:R-:W-:Y:S01]  /*0730*/  VIADD R20, R19, 0xffffffff ;  /* 0xffffffff13147836 */ /* 0x000fe20000000000 */
[----:B0-----:R-:W-:-:S08]  /*0740*/  DFMA R10, R6, -R2, 1 ;  /* 0x3ff00000060a742b */ /* 0x001fd00000000802 */
[----:B------:R-:W-:-:S08]  /*0750*/  DFMA R10, R10, R10, R10 ;  /* 0x0000000a0a0a722b */ /* 0x000fd0000000000a */
[----:B------:R-:W-:Y:S01]  /*0760*/  DFMA R14, R6, R10, R6 ;  /* 0x0000000a060e722b */ /* 0x000fe20000000006 */
[C-C-:B------:R-:W-:Y:S01]  /*0770*/  @!P1 LOP3.LUT R10, R13.reuse, 0x80000000, R9.reuse, 0xf8, !PT ;  /* 0x800000000d0a9812 */ /* 0x140fe200078ef809 */
[----:B------:R-:W-:Y:S01]  /*0780*/  IMAD.MOV.U32 R6, RZ, RZ, R8 ;  /* 0x000000ffff067224 */ /* 0x000fe200078e0008 */
[----:B------:R-:W-:Y:S02]  /*0790*/  LOP3.LUT R7, R13, 0x800fffff, R9, 0xf8, !PT ;  /* 0x800fffff0d077812 */ /* 0x000fe400078ef809 */
[----:B------:R-:W-:Y:S01]  /*07a0*/  @!P1 LOP3.LUT R11, R10, 0x100000, RZ, 0xfc, !PT ;  /* 0x001000000a0b9812 */ /* 0x000fe200078efcff */
[----:B------:R-:W-:Y:S02]  /*07b0*/  @!P1 IMAD.MOV.U32 R10, RZ, RZ, RZ ;  /* 0x000000ffff0a9224 */ /* 0x000fe400078e00ff */
[----:B------:R-:W-:-:S04]  /*07c0*/  DFMA R16, R14, -R2, 1 ;  /* 0x3ff000000e10742b */ /* 0x000fc80000000802 */
[----:B------:R-:W-:-:S04]  /*07d0*/  @!P1 DFMA R6, R6, 2, -R10 ;  /* 0x400000000606982b */ /* 0x000fc8000000080a */
[----:B------:R-:W-:-:S06]  /*07e0*/  DFMA R16, R14, R16, R14 ;  /* 0x000000100e10722b */ /* 0x000fcc000000000e */
[----:B------:R-:W-:Y:S02]  /*07f0*/  @!P1 LOP3.LUT R18, R7, 0x7ff00000, RZ, 0xc0, !PT ;  /* 0x7ff0000007129812 */ /* 0x000fe400078ec0ff */
[----:B------:R-:W-:-:S03]  /*0800*/  DMUL R10, R16, R6 ;  /* 0x00000006100a7228 */ /* 0x000fc60000000000 */
[----:B------:R-:W-:-:S05]  /*0810*/  VIADD R12, R18, 0xffffffff ;  /* 0xffffffff120c7836 */ /* 0x000fca0000000000 */
[----:B------:R-:W-:Y:S01]  /*0820*/  DFMA R14, R10, -R2, R6 ;  /* 0x800000020a0e722b */ /* 0x000fe20000000006 */
[----:B------:R-:W-:-:S04]  /*0830*/  ISETP.GT.U32.AND P0, PT, R12, 0x7feffffe, PT ;  /* 0x7feffffe0c00780c */ /* 0x000fc80003f04070 */
[----:B------:R-:W-:-:S03]  /*0840*/  ISETP.GT.U32.OR P0, PT, R20, 0x7feffffe, P0 ;  /* 0x7feffffe1400780c */ /* 0x000fc60000704470 */
[----:B------:R-:W-:-:S10]  /*0850*/  DFMA R10, R16, R14, R10 ;  /* 0x0000000e100a722b */ /* 0x000fd4000000000a */
[----:B------:R-:W-:Y:S05]  /*0860*/  @P0 BRA `(.L_x_395) ;  /* 0x0000000000680947 */ /* 0x000fea0003800000 */
[----:B------:R-:W-:-:S05]  /*0870*/  IMAD.MOV.U32 R8, RZ, RZ, 0x41e00000 ;  /* 0x41e00000ff087424 */ /* 0x000fca00078e00ff */
[----:B------:R-:W-:-:S04]  /*0880*/  VIADDMNMX R5, R5, -R8, 0xb9600000, !PT ;  /* 0xb960000005057446 */ /* 0x000fc80007800908 */
        /* <DEDUP_REMOVED lines=10> */
[----:B------:R-:W-:-:S04]  /*0930*/  LOP3.LUT R2, R3, 0x41efffff, RZ, 0x3c, !PT ;  /* 0x41efffff03027812 */ /* 0x000fc800078e3cff */
[----:B------:R-:W-:-:S04]  /*0940*/  LOP3.LUT R7, R2, 0x80000000, RZ, 0xc0, !PT ;  /* 0x8000000002077812 */ /* 0x000fc800078ec0ff */
[----:B------:R-:W-:-:S03]  /*0950*/  LOP3.LUT R9, R7, R9, RZ, 0xfc, !PT ;  /* 0x0000000907097212 */ /* 0x000fc600078efcff */
[----:B------:R-:W-:Y:S05]  /*0960*/  @!P0 BRA `(.L_x_396) ;  /* 0x00000000006c8947 */ /* 0x000fea0003800000 */
[----:B------:R-:W-:Y:S01]  /*0970*/  IMAD.MOV R3, RZ, RZ, -R5 ;  /* 0x000000ffff037224 */ /* 0x000fe200078e0a05 */
[----:B------:R-:W-:Y:S01]  /*0980*/  DMUL.RP R8, R10, R8 ;  /* 0x000000080a087228 */ /* 0x000fe20000008000 */
[----:B------:R-:W-:Y:S01]  /*0990*/  IMAD.MOV.U32 R2, RZ, RZ, RZ ;  /* 0x000000ffff027224 */ /* 0x000fe200078e00ff */
[----:B------:R-:W-:-:S05]  /*09a0*/  IADD3 R5, PT, PT, -R5, -0x43300000, RZ ;  /* 0xbcd0000005057810 */ /* 0x000fca0007ffe1ff */
[----:B------:R-:W-:-:S03]  /*09b0*/  DFMA R2, R12, -R2, R10 ;  /* 0x800000020c02722b */ /* 0x000fc6000000000a */
[----:B------:R-:W-:-:S07]  /*09c0*/  LOP3.LUT R7, R9, R7, RZ, 0x3c, !PT ;  /* 0x0000000709077212 */ /* 0x000fce00078e3cff */
[----:B------:R-:W-:-:S04]  /*09d0*/  FSETP.NEU.AND P0, PT, |R3|, R5, PT ;  /* 0x000000050300720b */ /* 0x000fc80003f0d200 */
[----:B------:R-:W-:Y:S02]  /*09e0*/  FSEL R12, R8, R12, !P0 ;  /* 0x0000000c080c7208 */ /* 0x000fe40004000000 */
[----:B------:R-:W-:Y:S01]  /*09f0*/  FSEL R13, R7, R13, !P0 ;  /* 0x0000000d070d7208 */ /* 0x000fe20004000000 */
[----:B------:R-:W-:Y:S06]  /*0a00*/  BRA `(.L_x_396) ;  /* 0x0000000000447947 */ /* 0x000fec0003800000 */
.L_x_395:
[----:B------:R-:W-:-:S14]  /*0a10*/  DSETP.NAN.AND P0, PT, R8, R8, PT ;  /* 0x000000080800722a */ /* 0x000fdc0003f08000 */
[----:B------:R-:W-:Y:S05]  /*0a20*/  @P0 BRA `(.L_x_397) ;  /* 0x0000000000340947 */ /* 0x000fea0003800000 */
[----:B------:R-:W-:Y:S01]  /*0a30*/  ISETP.NE.AND P0, PT, R18, R19, PT ;  /* 0x000000131200720c */ /* 0x000fe20003f05270 */
[----:B------:R-:W-:Y:S02]  /*0a40*/  IMAD.MOV.U32 R12, RZ, RZ, 0x0 ;  /* 0x00000000ff0c7424 */ /* 0x000fe400078e00ff */
[----:B------:R-:W-:-:S10]  /*0a50*/  IMAD.MOV.U32 R13, RZ, RZ, -0x80000 ;  /* 0xfff80000ff0d7424 */ /* 0x000fd400078e00ff */
[----:B------:R-:W-:Y:S05]  /*0a60*/  @!P0 BRA `(.L_x_396) ;  /* 0x00000000002c8947 */ /* 0x000fea0003800000 */
[----:B------:R-:W-:Y:S02]  /*0a70*/  ISETP.NE.AND P0, PT, R18, 0x7ff00000, PT ;  /* 0x7ff000001200780c */ /* 0x000fe40003f05270 */
[----:B------:R-:W-:Y:S02]  /*0a80*/  LOP3.LUT R8, R9, 0x41efffff, RZ, 0x3c, !PT ;  /* 0x41efffff09087812 */ /* 0x000fe400078e3cff */
[----:B------:R-:W-:Y:S02]  /*0a90*/  ISETP.EQ.OR P0, PT, R19, RZ, !P0 ;  /* 0x000000ff1300720c */ /* 0x000fe40004702670 */
[----:B------:R-:W-:-:S11]  /*0aa0*/  LOP3.LUT R13, R8, 0x80000000, RZ, 0xc0, !PT ;  /* 0x80000000080d7812 */ /* 0x000fd600078ec0ff */
[----:B------:R-:W-:Y:S01]  /*0ab0*/  @P0 LOP3.LUT R2, R13, 0x7ff00000, RZ, 0xfc, !PT ;  /* 0x7ff000000d020812 */ /* 0x000fe200078efcff */
[----:B------:R-:W-:Y:S02]  /*0ac0*/  @!P0 IMAD.MOV.U32 R12, RZ, RZ, RZ ;  /* 0x000000ffff0c8224 */ /* 0x000fe400078e00ff */
[----:B------:R-:W-:Y:S02]  /*0ad0*/  @P0 IMAD.MOV.U32 R12, RZ, RZ, RZ ;  /* 0x000000ffff0c0224 */ /* 0x000fe400078e00ff */
[----:B------:R-:W-:Y:S01]  /*0ae0*/  @P0 IMAD.MOV.U32 R13, RZ, RZ, R2 ;  /* 0x000000ffff0d0224 */ /* 0x000fe200078e0002 */
[----:B------:R-:W-:Y:S06]  /*0af0*/  BRA `(.L_x_396) ;  /* 0x0000000000087947 */ /* 0x000fec0003800000 */
.L_x_397:
[----:B------:R-:W-:Y:S01]  /*0b00*/  LOP3.LUT R13, R9, 0x80000, RZ, 0xfc, !PT ;  /* 0x00080000090d7812 */ /* 0x000fe200078efcff */
[----:B------:R-:W-:-:S07]  /*0b10*/  IMAD.MOV.U32 R12, RZ, RZ, R8 ;  /* 0x000000ffff0c7224 */ /* 0x000fce00078e0008 */
.L_x_396:
[----:B------:R-:W-:Y:S05]  /*0b20*/  BSYNC.RECONVERGENT B1 ;  /* 0x0000000000017941 */ /* 0x000fea0003800200 */
.L_x_394:
[----:B------:R-:W-:Y:S02]  /*0b30*/  IMAD.MOV.U32 R5, RZ, RZ, 0x0 ;  /* 0x00000000ff057424 */ /* 0x000fe400078e00ff */
[----:B------:R-:W-:Y:S02]  /*0b40*/  IMAD.MOV.U32 R2, RZ, RZ, R12 ;  /* 0x000000ffff027224 */ /* 0x000fe400078e000c */
[----:B------:R-:W-:Y:S01]  /*0b50*/  IMAD.MOV.U32 R3, RZ, RZ, R13 ;  /* 0x000000ffff037224 */ /* 0x000fe200078e000d */
[----:B------:R-:W-:Y:S06]  /*0b60*/  RET.REL.NODEC R4 `(_Z15generate_kernelP17curandStateMtgp32Pd) ;  /* 0xfffffff404247950 */ /* 0x000fec0003c3ffff */
.L_x_398:
        /* <DEDUP_REMOVED lines=9> */
.L_x_403:


//--------------------- .nv.global.init           --------------------------
	.section	.nv.global.init,"aw",@progbits
	.align	4
.nv.global.init:
	.type		mrg32k3aM1SubSeq,@object
	.size		mrg32k3aM1SubSeq,(mrg32k3aM2SubSeq - mrg32k3aM1SubSeq)
mrg32k3aM1SubSeq:
        /*0000*/ 	.byte	0x0b, 0xcc, 0xee, 0x04, 0x73, 0x29, 0x8b, 0x6f, 0xf6, 0x53, 0x03, 0xf6, 0x23, 0xf6, 0xea, 0xda
        /* <DEDUP_REMOVED lines=125> */
	.type		mrg32k3aM2SubSeq,@object
	.size		mrg32k3aM2SubSeq,(mrg32k3aM1 - mrg32k3aM2SubSeq)
mrg32k3aM2SubSeq:
        /* <DEDUP_REMOVED lines=126> */
	.type		mrg32k3aM1,@object
	.size		mrg32k3aM1,(mrg32k3aM1Seq - mrg32k3aM1)
mrg32k3aM1:
        /* <DEDUP_REMOVED lines=144> */
	.type		mrg32k3aM1Seq,@object
	.size		mrg32k3aM1Seq,(mrg32k3aM2 - mrg32k3aM1Seq)
mrg32k3aM1Seq:
        /* <DEDUP_REMOVED lines=144> */
	.type		mrg32k3aM2,@object
	.size		mrg32k3aM2,(mrg32k3aM2Seq - mrg32k3aM2)
mrg32k3aM2:
        /* <DEDUP_REMOVED lines=144> */
	.type		mrg32k3aM2Seq,@object
	.size		mrg32k3aM2Seq,(precalc_xorwow_matrix - mrg32k3aM2Seq)
mrg32k3aM2Seq:
        /* <DEDUP_REMOVED lines=144> */
	.type		precalc_xorwow_matrix,@object
	.size		precalc_xorwow_matrix,(precalc_xorwow_offset_matrix - precalc_xorwow_matrix)
precalc_xorwow_matrix:
        /* <DEDUP_REMOVED lines=6400> */
	.type		precalc_xorwow_offset_matrix,@object
	.size		precalc_xorwow_offset_matrix,(.L_1 - precalc_xorwow_offset_matrix)
precalc_xorwow_offset_matrix:
        /* <DEDUP_REMOVED lines=6400> */
.L_1:


//--------------------- .nv.shared.reserved.0     --------------------------
	.section	.nv.shared.reserved.0,"aw",@nobits
	.weak		__nv_reservedSMEM_offset_0_alias
	.size		__nv_reservedSMEM_offset_0_alias, 0, 64
	.other		__nv_reservedSMEM_offset_0_alias,@"STO_CUDA_RESERVED_SHARED STV_DEFAULT"
__nv_reservedSMEM_offset_0_alias:
	.zero		0
	.zero		64


//--------------------- .nv.shared._Z11integrationP17curandStateMtgp32PdS1_S1_S1_S1_S1_i --------------------------
	.section	.nv.shared._Z11integrationP17curandStateMtgp32PdS1_S1_S1_S1_S1_i,"aw",@nobits
	.sectionflags	@""
	.align	8
.nv.shared._Z11integrationP17curandStateMtgp32PdS1_S1_S1_S1_S1_i:
	.zero		7168


//--------------------- .nv.constant0._Z9marginalsPdS_S_i --------------------------
	.section	.nv.constant0._Z9marginalsPdS_S_i,"a",@progbits
	.sectionflags	@""
	.align	4
.nv.constant0._Z9marginalsPdS_S_i:
	.zero		924


//--------------------- .nv.constant0._Z11integrationP17curandStateMtgp32PdS1_S1_S1_S1_S1_i --------------------------
	.section	.nv.constant0._Z11integrationP17curandStateMtgp32PdS1_S1_S1_S1_S1_i,"a",@progbits
	.sectionflags	@""
	.align	4
.nv.constant0._Z11integrationP17curandStateMtgp32PdS1_S1_S1_S1_S1_i:
	.zero		956


//--------------------- .nv.constant0._Z15generate_kernelP17curandStateMtgp32Pd --------------------------
	.section	.nv.constant0._Z15generate_kernelP17curandStateMtgp32Pd,"a",@progbits
	.sectionflags	@""
	.align	4
.nv.constant0._Z15generate_kernelP17curandStateMtgp32Pd:
	.zero		912


//--------------------- SYMBOLS --------------------------

	.type		.nv.reservedSmem.offset0,@object
	.size		.nv.reservedSmem.offset0,0x4
	.type		.nv.reservedSmem.cap,@object
	.size		.nv.reservedSmem.cap,0x4
